	.target	sm_90a

	.elftype	@"ET_EXEC"


//--------------------- .note.nv.tkinfo           --------------------------
	.section	.note.nv.tkinfo,"",@"SHT_NOTE"
	.sectionflags	@"SHF_NOTE_NV_TKINFO"
	.tkinfo
        /*0018*/ 	.word	0x00000002
        /*0030*/ 	.string	""
        /*0030*/ 	.string	"ptxas"
        /*0030*/ 	.string	"Cuda compilation tools, release 13.0, V13.0.88"
        /*0030*/ 	.string	"Build cuda_13.0.r13.0/compiler.36424714_0"
        /*0030*/ 	.string	"-v  -suppress-debug-info  -lineinfo  -arch sm_90a "



//--------------------- .note.nv.cuinfo           --------------------------
	.section	.note.nv.cuinfo,"",@"SHT_NOTE"
	.sectionflags	@"SHF_NOTE_NV_CUINFO"
        /*0018*/ 	.short	0x0002
        /*001a*/ 	.short	0x005a
        /*001c*/ 	.short	0x0082
	.zero		2


//--------------------- .nv.info                  --------------------------
	.section	.nv.info,"",@"SHT_CUDA_INFO"
	.align	4


	//----- nvinfo : EIATTR_REGCOUNT
	.align		4
        /*0000*/ 	.byte	0x04, 0x2f
        /*0002*/ 	.short	(.L_1 - .L_0)
	.align		4
.L_0:
        /*0004*/ 	.word	index@(matmul_kernel)
        /*0008*/ 	.word	0x000000ff


	//----- nvinfo : EIATTR_FRAME_SIZE
	.align		4
.L_1:
        /*000c*/ 	.byte	0x04, 0x11
        /*000e*/ 	.short	(.L_3 - .L_2)
	.align		4
.L_2:
        /*0010*/ 	.word	index@(matmul_kernel)
        /*0014*/ 	.word	0x00001208


	//----- nvinfo : EIATTR_MIN_STACK_SIZE
	.align		4
.L_3:
        /*0018*/ 	.byte	0x04, 0x12
        /*001a*/ 	.short	(.L_5 - .L_4)
	.align		4
.L_4:
        /*001c*/ 	.word	index@(matmul_kernel)
        /*0020*/ 	.word	0x00001208
.L_5:


//--------------------- .nv.compat                --------------------------
	.section	.nv.compat,"",@"SHT_CUDA_COMPAT_INFO"
	.align	4
        /*0000*/ 	.byte	0x02, 0x09, 0x01, 0x00, 0x02, 0x02, 0x04, 0x00, 0x02, 0x05, 0x05, 0x00, 0x03, 0x07, 0x01, 0x01
        /*0010*/ 	.byte	0x02, 0x03, 0x00, 0x00, 0x02, 0x06, 0x01, 0x00, 0x04, 0x0b, 0x08, 0x00, 0x00, 0x00, 0x00, 0x00
        /*0020*/ 	.byte	0x00, 0x00, 0x00, 0x00


//--------------------- .nv.info.matmul_kernel    --------------------------
	.section	.nv.info.matmul_kernel,"",@"SHT_CUDA_INFO"
	.sectionflags	@""
	.align	4


	//----- nvinfo : EIATTR_CUDA_API_VERSION
	.align		4
        /*0000*/ 	.byte	0x04, 0x37
        /*0002*/ 	.short	(.L_7 - .L_6)
.L_6:
        /*0004*/ 	.word	0x00000082


	//----- nvinfo : EIATTR_KPARAM_INFO
	.align		4
.L_7:
        /*0008*/ 	.byte	0x04, 0x17
        /*000a*/ 	.short	(.L_9 - .L_8)
.L_8:
        /*000c*/ 	.word	0x00000000
        /*0010*/ 	.short	0x000d
        /*0012*/ 	.short	0x0048
        /*0014*/ 	.byte	0x00, 0xf4, 0x21, 0x00


	//----- nvinfo : EIATTR_KPARAM_INFO
	.align		4
.L_9:
        /*0018*/ 	.byte	0x04, 0x17
        /*001a*/ 	.short	(.L_11 - .L_10)
.L_10:
        /*001c*/ 	.word	0x00000000
        /*0020*/ 	.short	0x000c
        /*0022*/ 	.short	0x0040
        /*0024*/ 	.byte	0x00, 0xf4, 0x21, 0x00


	//----- nvinfo : EIATTR_KPARAM_INFO
	.align		4
.L_11:
        /*0028*/ 	.byte	0x04, 0x17
        /*002a*/ 	.short	(.L_13 - .L_12)
.L_12:
        /*002c*/ 	.word	0x00000000
        /*0030*/ 	.short	0x000b
        /*0032*/ 	.short	0x0038
        /*0034*/ 	.byte	0x00, 0xf0, 0x11, 0x00


	//----- nvinfo : EIATTR_KPARAM_INFO
	.align		4
.L_13:
        /*0038*/ 	.byte	0x04, 0x17
        /*003a*/ 	.short	(.L_15 - .L_14)
.L_14:
        /*003c*/ 	.word	0x00000000
        /*0040*/ 	.short	0x000a
        /*0042*/ 	.short	0x0034
        /*0044*/ 	.byte	0x00, 0xf0, 0x11, 0x00


	//----- nvinfo : EIATTR_KPARAM_INFO
	.align		4
.L_15:
        /*0048*/ 	.byte	0x04, 0x17
        /*004a*/ 	.short	(.L_17 - .L_16)
.L_16:
        /*004c*/ 	.word	0x00000000
        /*0050*/ 	.short	0x0009
        /*0052*/ 	.short	0x0030
        /*0054*/ 	.byte	0x00, 0xf0, 0x11, 0x00


	//----- nvinfo : EIATTR_KPARAM_INFO
	.align		4
.L_17:
        /*0058*/ 	.byte	0x04, 0x17
        /*005a*/ 	.short	(.L_19 - .L_18)
.L_18:
        /*005c*/ 	.word	0x00000000
        /*0060*/ 	.short	0x0008
        /*0062*/ 	.short	0x002c
        /*0064*/ 	.byte	0x00, 0xf0, 0x11, 0x00


	//----- nvinfo : EIATTR_KPARAM_INFO
	.align		4
.L_19:
        /*0068*/ 	.byte	0x04, 0x17
        /*006a*/ 	.short	(.L_21 - .L_20)
.L_20:
        /*006c*/ 	.word	0x00000000
        /*0070*/ 	.short	0x0007
        /*0072*/ 	.short	0x0028
        /*0074*/ 	.byte	0x00, 0xf0, 0x11, 0x00


	//----- nvinfo : EIATTR_KPARAM_INFO
	.align		4
.L_21:
        /*0078*/ 	.byte	0x04, 0x17
        /*007a*/ 	.short	(.L_23 - .L_22)
.L_22:
        /*007c*/ 	.word	0x00000000
        /*0080*/ 	.short	0x0006
        /*0082*/ 	.short	0x0024
        /*0084*/ 	.byte	0x00, 0xf0, 0x11, 0x00


	//----- nvinfo : EIATTR_KPARAM_INFO
	.align		4
.L_23:
        /*0088*/ 	.byte	0x04, 0x17
        /*008a*/ 	.short	(.L_25 - .L_24)
.L_24:
        /*008c*/ 	.word	0x00000000
        /*0090*/ 	.short	0x0005
        /*0092*/ 	.short	0x0020
        /*0094*/ 	.byte	0x00, 0xf0, 0x11, 0x00


	//----- nvinfo : EIATTR_KPARAM_INFO
	.align		4
.L_25:
        /*0098*/ 	.byte	0x04, 0x17
        /*009a*/ 	.short	(.L_27 - .L_26)
.L_26:
        /*009c*/ 	.word	0x00000000
        /*00a0*/ 	.short	0x0004
        /*00a2*/ 	.short	0x001c
        /*00a4*/ 	.byte	0x00, 0xf0, 0x11, 0x00


	//----- nvinfo : EIATTR_KPARAM_INFO
	.align		4
.L_27:
        /*00a8*/ 	.byte	0x04, 0x17
        /*00aa*/ 	.short	(.L_29 - .L_28)
.L_28:
        /*00ac*/ 	.word	0x00000000
        /*00b0*/ 	.short	0x0003
        /*00b2*/ 	.short	0x0018
        /*00b4*/ 	.byte	0x00, 0xf0, 0x11, 0x00


	//----- nvinfo : EIATTR_KPARAM_INFO
	.align		4
.L_29:
        /*00b8*/ 	.byte	0x04, 0x17
        /*00ba*/ 	.short	(.L_31 - .L_30)
.L_30:
        /*00bc*/ 	.word	0x00000000
        /*00c0*/ 	.short	0x0002
        /*00c2*/ 	.short	0x0010
        /*00c4*/ 	.byte	0x00, 0xf4, 0x21, 0x00


	//----- nvinfo : EIATTR_KPARAM_INFO
	.align		4
.L_31:
        /*00c8*/ 	.byte	0x04, 0x17
        /*00ca*/ 	.short	(.L_33 - .L_32)
.L_32:
        /*00cc*/ 	.word	0x00000000
        /*00d0*/ 	.short	0x0001
        /*00d2*/ 	.short	0x0008
        /*00d4*/ 	.byte	0x00, 0xf4, 0x21, 0x00


	//----- nvinfo : EIATTR_KPARAM_INFO
	.align		4
.L_33:
        /*00d8*/ 	.byte	0x04, 0x17
        /*00da*/ 	.short	(.L_35 - .L_34)
.L_34:
        /*00dc*/ 	.word	0x00000000
        /*00e0*/ 	.short	0x0000
        /*00e2*/ 	.short	0x0000
        /*00e4*/ 	.byte	0x00, 0xf4, 0x21, 0x00


	//----- nvinfo : EIATTR_EXPLICIT_CLUSTER
	.align		4
.L_35:
        /*00e8*/ 	.byte	0x01, 0x3e
	.zero		2


	//----- nvinfo : EIATTR_CTA_PER_CLUSTER
	.align		4
        /*00ec*/ 	.byte	0x04, 0x3d
        /*00ee*/ 	.short	(.L_37 - .L_36)
.L_36:
        /*00f0*/ 	.word	0x00000002
        /*00f4*/ 	.word	0x00000001
        /*00f8*/ 	.word	0x00000001


	//----- nvinfo : EIATTR_SPARSE_MMA_MASK
	.align		4
.L_37:
        /*00fc*/ 	.byte	0x03, 0x50
        /*00fe*/ 	.short	0x0000


	//----- nvinfo : EIATTR_MAXREG_COUNT
	.align		4
        /*0100*/ 	.byte	0x03, 0x1b
        /*0102*/ 	.short	0x00ff


	//----- nvinfo : EIATTR_NUM_BARRIERS
	.align		4
        /*0104*/ 	.byte	0x02, 0x4c
        /*0106*/ 	.byte	0x01
	.zero		1


	//----- nvinfo : EIATTR_ANNOTATIONS
	.align		4
        /*0108*/ 	.byte	0x04, 0x55
        /*010a*/ 	.short	(.L_39 - .L_38)


	//   ....[0]....
.L_38:
        /*010c*/ 	.word	0x00000001
        /*0110*/ 	.byte	0x50, 0x07, 0x00, 0x00, 0x01, 0x00, 0x00, 0x00, 0xa0, 0x62, 0x00, 0x00, 0x01, 0x00, 0x00, 0x00
        /* <DEDUP_REMOVED lines=2139> */
        /*86d0*/ 	.byte	0x60, 0x0b, 0x03, 0x00, 0x01, 0x00, 0x00, 0x00, 0x00, 0x0c, 0x03, 0x00


	//----- nvinfo : EIATTR_MERCURY_ISA_VERSION
	.align		4
.L_39:
        /*86dc*/ 	.byte	0x03, 0x5f
        /*86de*/ 	.short	0x0101


	//----- nvinfo : EIATTR_EXIT_INSTR_OFFSETS
	.align		4
        /*86e0*/ 	.byte	0x04, 0x1c
        /*86e2*/ 	.short	(.L_41 - .L_40)


	//   ....[0]....
.L_40:
        /*86e4*/ 	.word	0x000369e0


	//   ....[1]....
        /*86e8*/ 	.word	0x00036a00


	//----- nvinfo : EIATTR_REQNTID
	.align		4
.L_41:
        /*86ec*/ 	.byte	0x04, 0x10
        /*86ee*/ 	.short	(.L_43 - .L_42)
.L_42:
        /*86f0*/ 	.word	0x00000080
        /*86f4*/ 	.word	0x00000001
        /*86f8*/ 	.word	0x00000001


	//----- nvinfo : EIATTR_CBANK_PARAM_SIZE
	.align		4
.L_43:
        /*86fc*/ 	.byte	0x03, 0x19
        /*86fe*/ 	.short	0x0050


	//----- nvinfo : EIATTR_PARAM_CBANK
	.align		4
        /*8700*/ 	.byte	0x04, 0x0a
        /*8702*/ 	.short	(.L_45 - .L_44)
	.align		4
.L_44:
        /*8704*/ 	.word	index@(.nv.constant0.matmul_kernel)
        /*8708*/ 	.short	0x0210
        /*870a*/ 	.short	0x0050


	//----- nvinfo : EIATTR_SW_WAR
	.align		4
.L_45:
        /*870c*/ 	.byte	0x04, 0x36
        /*870e*/ 	.short	(.L_47 - .L_46)
.L_46:
        /*8710*/ 	.word	0x00000008
.L_47:


//--------------------- .nv.callgraph             --------------------------
	.section	.nv.callgraph,"",@"SHT_CUDA_CALLGRAPH"
	.align	4
	.sectionentsize	8
	.align		4
        /*0000*/ 	.word	0x00000000
	.align		4
        /*0004*/ 	.word	0xffffffff
	.align		4
        /*0008*/ 	.word	0x00000000
	.align		4
        /*000c*/ 	.word	0xfffffffe
	.align		4
        /*0010*/ 	.word	0x00000000
	.align		4
        /*0014*/ 	.word	0xfffffffd
	.align		4
        /*0018*/ 	.word	0x00000000
	.align		4
        /*001c*/ 	.word	0xfffffffc


//--------------------- .text.matmul_kernel       --------------------------
	.section	.text.matmul_kernel,"ax",@progbits
	.align	128
        .global         matmul_kernel
        .type           matmul_kernel,@function
        .size           matmul_kernel,(.L_x_3 - matmul_kernel)
        .other          matmul_kernel,@"STO_CUDA_ENTRY STV_DEFAULT"
matmul_kernel:
.text.matmul_kernel:
[----:B------:R-:W1:Y:S08]  /*0000*/  LDC R1, c[0x0][0x28] ;  /* 0x00000a00ff017b82 */ /* 0x000e700000000800 */
[----:B------:R-:W2:Y:S01]  /*0010*/  LDC.64 R166, c[0x0][0x228] ;  /* 0x00008a00ffa67b82 */ /* 0x000ea20000000a00 */
[----:B------:R-:W3:Y:S01]  /*0020*/  S2R R47, SR_TID.X ;  /* 0x00000000002f7919 */ /* 0x000ee20000002100 */
[----:B-1----:R-:W-:-:S06]  /*0030*/  VIADD R1, R1, 0xffffedf8 ;  /* 0xffffedf801017836 */ /* 0x002fcc0000000000 */
[----:B------:R-:W1:Y:S08]  /*0040*/  S2UR UR4, SR_CTAID.X ;  /* 0x00000000000479c3 */ /* 0x000e700000002500 */
[----:B------:R-:W4:Y:S01]  /*0050*/  S2UR UR6, SR_CgaCtaId ;  /* 0x00000000000679c3 */ /* 0x000f220000008800 */
[----:B--2---:R-:W-:Y:S01]  /*0060*/  VIADD R0, R167, 0xff ;  /* 0x000000ffa7007836 */ /* 0x004fe20000000000 */
[----:B------:R-:W-:-:S06]  /*0070*/  IABS R13, R166 ;  /* 0x000000a6000d7213 */ /* 0x000fcc0000000000 */
[----:B------:R-:W2:Y:S01]  /*0080*/  LDC.64 R244, c[0x0][0x238] ;  /* 0x00008e00fff47b82 */ /* 0x000ea20000000a00 */
[----:B------:R-:W-:Y:S02]  /*0090*/  LOP3.LUT R240, RZ, R166, RZ, 0x33, !PT ;  /* 0x000000a6fff07212 */ /* 0x000fe400078e33ff */
[----:B------:R-:W-:Y:S02]  /*00a0*/  SHF.R.S32.HI R3, RZ, 0x1f, R0 ;  /* 0x0000001fff037819 */ /* 0x000fe40000011400 */
[----:B-1----:R-:W-:Y:S01]  /*00b0*/  I2FP.F32.U32 R5, UR4 ;  /* 0x0000000400057c45 */ /* 0x002fe20008201000 */
[----:B------:R-:W-:Y:S01]  /*00c0*/  ULDC UR4, c[0x0][0x150] ;  /* 0x0000540000047ab9 */ /* 0x000fe20000000800 */
[----:B------:R-:W-:Y:S01]  /*00d0*/  LEA.HI R3, R3, R0, RZ, 0x8 ;  /* 0x0000000003037211 */ /* 0x000fe200078f40ff */
[C---:B---3--:R-:W-:Y:S01]  /*00e0*/  IMAD.SHL.U32 R15, R47.reuse, 0x4, RZ ;  /* 0x000000042f0f7824 */ /* 0x048fe200078e00ff */
[----:B------:R-:W-:Y:S01]  /*00f0*/  LOP3.LUT R251, R47, 0x7f, RZ, 0xc0, !PT ;  /* 0x0000007f2ffb7812 */ /* 0x000fe200078ec0ff */
[----:B------:R-:W-:Y:S01]  /*0100*/  FMUL R5, R5, UR4 ;  /* 0x0000000405057c20 */ /* 0x000fe20008400000 */
[----:B------:R-:W-:Y:S01]  /*0110*/  SHF.R.S32.HI R3, RZ, 0x8, R3 ;  /* 0x00000008ff037819 */ /* 0x000fe20000011403 */
[----:B----4-:R-:W-:Y:S01]  /*0120*/  USHF.L.U32 UR5, UR6, 0x8, URZ ;  /* 0x0000000806057899 */ /* 0x010fe2000800063f */
[----:B------:R-:W-:-:S03]  /*0130*/  LOP3.LUT R252, R47, 0x3f, RZ, 0xc0, !PT ;  /* 0x0000003f2ffc7812 */ /* 0x000fc600078ec0ff */
[----:B------:R-:W-:Y:S01]  /*0140*/  IMAD.SHL.U32 R4, R3, 0x8, RZ ;  /* 0x0000000803047824 */ /* 0x000fe200078e00ff */
[----:B------:R-:W1:Y:S01]  /*0150*/  F2I.U32.TRUNC.NTZ R5, R5 ;  /* 0x0000000500057305 */ /* 0x000e62000020f000 */
[----:B------:R-:W-:-:S03]  /*0160*/  ULOP3.LUT UR5, UR5, 0x100, URZ, 0xc0, !UPT ;  /* 0x0000010005057892 */ /* 0x000fc6000f8ec03f */
[----:B------:R-:W-:-:S04]  /*0170*/  IABS R7, R4 ;  /* 0x0000000400077213 */ /* 0x000fc80000000000 */
[----:B------:R-:W3:Y:S01]  /*0180*/  I2F.RP R0, R7 ;  /* 0x0000000700007306 */ /* 0x000ee20000209400 */
[----:B-1----:R-:W-:-:S07]  /*0190*/  IABS R11, R5 ;  /* 0x00000005000b7213 */ /* 0x002fce0000000000 */
[----:B---3--:R-:W1:Y:S02]  /*01a0*/  MUFU.RCP R0, R0 ;  /* 0x0000000000007308 */ /* 0x008e640000001000 */
[----:B-1----:R-:W-:Y:S01]  /*01b0*/  VIADD R2, R0, 0xffffffe ;  /* 0x0ffffffe00027836 */ /* 0x002fe20000000000 */
[----:B------:R-:W-:-:S05]  /*01c0*/  IABS R0, R4 ;  /* 0x0000000400007213 */ /* 0x000fca0000000000 */
[----:B------:R1:W3:Y:S01]  /*01d0*/  F2I.FTZ.U32.TRUNC.NTZ R3, R2 ;  /* 0x0000000200037305 */ /* 0x0002e2000021f000 */
[----:B------:R-:W-:Y:S02]  /*01e0*/  IMAD.MOV R0, RZ, RZ, -R0 ;  /* 0x000000ffff007224 */ /* 0x000fe400078e0a00 */
[----:B-1----:R-:W-:Y:S01]  /*01f0*/  IMAD.MOV.U32 R2, RZ, RZ, RZ ;  /* 0x000000ffff027224 */ /* 0x002fe200078e00ff */
[----:B---3--:R-:W-:-:S05]  /*0200*/  IADD3 R6, RZ, -R3, RZ ;  /* 0x80000003ff067210 */ /* 0x008fca0007ffe0ff */
[----:B------:R-:W-:-:S04]  /*0210*/  IMAD R9, R6, R7, RZ ;  /* 0x0000000706097224 */ /* 0x000fc800078e02ff */
[----:B------:R-:W-:-:S06]  /*0220*/  IMAD.HI.U32 R2, R3, R9, R2 ;  /* 0x0000000903027227 */ /* 0x000fcc00078e0002 */
[----:B------:R-:W-:-:S04]  /*0230*/  IMAD.HI.U32 R2, R2, R11, RZ ;  /* 0x0000000b02027227 */ /* 0x000fc800078e00ff */
[----:B------:R-:W-:-:S05]  /*0240*/  IMAD R0, R2, R0, R11 ;  /* 0x0000000002007224 */ /* 0x000fca00078e020b */
[----:B------:R-:W-:-:S13]  /*0250*/  ISETP.GT.U32.AND P1, PT, R7, R0, PT ;  /* 0x000000000700720c */ /* 0x000fda0003f24070 */
[----:B------:R-:W-:Y:S02]  /*0260*/  @!P1 IMAD.IADD R0, R0, 0x1, -R7 ;  /* 0x0000000100009824 */ /* 0x000fe400078e0a07 */
[----:B------:R-:W-:Y:S01]  /*0270*/  @!P1 VIADD R2, R2, 0x1 ;  /* 0x0000000102029836 */ /* 0x000fe20000000000 */
[----:B------:R-:W-:Y:S02]  /*0280*/  ISETP.NE.AND P1, PT, R4, RZ, PT ;  /* 0x000000ff0400720c */ /* 0x000fe40003f25270 */
[----:B------:R-:W-:Y:S02]  /*0290*/  ISETP.GE.U32.AND P0, PT, R0, R7, PT ;  /* 0x000000070000720c */ /* 0x000fe40003f06070 */
[----:B------:R-:W-:-:S04]  /*02a0*/  LOP3.LUT R0, R5, R4, RZ, 0x3c, !PT ;  /* 0x0000000405007212 */ /* 0x000fc800078e3cff */
[----:B------:R-:W-:Y:S01]  /*02b0*/  ISETP.GE.AND P2, PT, R0, RZ, PT ;  /* 0x000000ff0000720c */ /* 0x000fe20003f46270 */
[----:B------:R-:W-:-:S05]  /*02c0*/  VIADD R0, R166, 0x1ff ;  /* 0x000001ffa6007836 */ /* 0x000fca0000000000 */
[----:B------:R-:W-:Y:S02]  /*02d0*/  SHF.R.S32.HI R3, RZ, 0x1f, R0 ;  /* 0x0000001fff037819 */ /* 0x000fe40000011400 */
[----:B------:R-:W-:Y:S02]  /*02e0*/  @P0 IADD3 R2, R2, 0x1, RZ ;  /* 0x0000000102020810 */ /* 0x000fe40007ffe0ff */
[----:B------:R-:W-:-:S03]  /*02f0*/  LEA.HI R3, R3, R0, RZ, 0x9 ;  /* 0x0000000003037211 */ /* 0x000fc600078f48ff */
[----:B------:R-:W-:Y:S01]  /*0300*/  @!P2 IMAD.MOV R2, RZ, RZ, -R2 ;  /* 0x000000ffff02a224 */ /* 0x000fe200078e0a02 */
[----:B------:R-:W-:-:S05]  /*0310*/  @!P1 LOP3.LUT R2, RZ, R4, RZ, 0x33, !PT ;  /* 0x00000004ff029212 */ /* 0x000fca00078e33ff */
[C---:B------:R-:W-:Y:S01]  /*0320*/  IMAD.SHL.U32 R10, R2.reuse, 0x8, RZ ;  /* 0x00000008020a7824 */ /* 0x040fe200078e00ff */
[----:B------:R-:W-:-:S04]  /*0330*/  IADD3 R2, -R2, RZ, RZ ;  /* 0x000000ff02027210 */ /* 0x000fc80007ffe1ff */
[----:B------:R-:W-:Y:S01]  /*0340*/  LEA.HI.SX32 R3, R3, -R10, 0x17 ;  /* 0x8000000a03037211 */ /* 0x000fe200078fbaff */
[----:B------:R-:W-:Y:S02]  /*0350*/  IMAD R12, R4, R2, R5 ;  /* 0x00000002040c7224 */ /* 0x000fe400078e0205 */
[----:B------:R-:W-:Y:S01]  /*0360*/  IMAD.MOV.U32 R2, RZ, RZ, RZ ;  /* 0x000000ffff027224 */ /* 0x000fe200078e00ff */
[----:B------:R-:W-:Y:S02]  /*0370*/  VIMNMX R11, R3, 0x8, PT ;  /* 0x00000008030b7848 */ /* 0x000fe40003fe0100 */
[----:B------:R-:W-:Y:S02]  /*0380*/  IABS R7, R12 ;  /* 0x0000000c00077213 */ /* 0x000fe40000000000 */
[-C--:B------:R-:W-:Y:S02]  /*0390*/  IABS R8, R11.reuse ;  /* 0x0000000b00087213 */ /* 0x080fe40000000000 */
[----:B------:R-:W-:-:S02]  /*03a0*/  IABS R4, R11 ;  /* 0x0000000b00047213 */ /* 0x000fc40000000000 */
[----:B------:R-:W1:Y:S08]  /*03b0*/  I2F.RP R0, R8 ;  /* 0x0000000800007306 */ /* 0x000e700000209400 */
[----:B-1----:R-:W1:Y:S02]  /*03c0*/  MUFU.RCP R0, R0 ;  /* 0x0000000000007308 */ /* 0x002e640000001000 */
[----:B-1----:R-:W-:-:S06]  /*03d0*/  VIADD R3, R0, 0xffffffe ;  /* 0x0ffffffe00037836 */ /* 0x002fcc0000000000 */
[----:B------:R-:W1:Y:S02]  /*03e0*/  F2I.FTZ.U32.TRUNC.NTZ R3, R3 ;  /* 0x0000000300037305 */ /* 0x000e64000021f000 */
[----:B-1----:R-:W-:-:S04]  /*03f0*/  IMAD.MOV R6, RZ, RZ, -R3 ;  /* 0x000000ffff067224 */ /* 0x002fc800078e0a03 */
[----:B------:R-:W-:Y:S02]  /*0400*/  IMAD.MOV.U32 R5, RZ, RZ, R6 ;  /* 0x000000ffff057224 */ /* 0x000fe400078e0006 */
[----:B------:R-:W1:Y:S02]  /*0410*/  I2F.RP R6, R13 ;  /* 0x0000000d00067306 */ /* 0x000e640000209400 */
[----:B------:R-:W-:-:S04]  /*0420*/  IMAD R5, R5, R8, RZ ;  /* 0x0000000805057224 */ /* 0x000fc800078e02ff */
[----:B------:R-:W-:-:S04]  /*0430*/  IMAD.HI.U32 R2, R3, R5, R2 ;  /* 0x0000000503027227 */ /* 0x000fc800078e0002 */
[----:B------:R-:W-:Y:S02]  /*0440*/  IMAD.MOV R3, RZ, RZ, -R4 ;  /* 0x000000ffff037224 */ /* 0x000fe400078e0a04 */
[----:B------:R-:W-:Y:S01]  /*0450*/  IMAD.HI.U32 R0, R2, R7, RZ ;  /* 0x0000000702007227 */ /* 0x000fe200078e00ff */
[----:B------:R-:W-:Y:S01]  /*0460*/  IABS R2, R167 ;  /* 0x000000a700027213 */ /* 0x000fe20000000000 */
[----:B-1----:R-:W1:Y:S02]  /*0470*/  MUFU.RCP R6, R6 ;  /* 0x0000000600067308 */ /* 0x002e640000001000 */
[----:B------:R-:W-:-:S05]  /*0480*/  IMAD R3, R0, R3, R7 ;  /* 0x0000000300037224 */ /* 0x000fca00078e0207 */
[----:B------:R-:W-:Y:S01]  /*0490*/  ISETP.GT.U32.AND P1, PT, R8, R3, PT ;  /* 0x000000030800720c */ /* 0x000fe20003f24070 */
[----:B------:R-:W3:Y:S01]  /*04a0*/  I2F.RP R7, R2 ;  /* 0x0000000200077306 */ /* 0x000ee20000209400 */
[----:B-1----:R-:W-:-:S11]  /*04b0*/  VIADD R6, R6, 0xffffffe ;  /* 0x0ffffffe06067836 */ /* 0x002fd60000000000 */
[-C--:B------:R-:W-:Y:S01]  /*04c0*/  @!P1 IADD3 R3, R3, -R8.reuse, RZ ;  /* 0x8000000803039210 */ /* 0x080fe20007ffe0ff */
[----:B------:R-:W-:Y:S01]  /*04d0*/  @!P1 VIADD R0, R0, 0x1 ;  /* 0x0000000100009836 */ /* 0x000fe20000000000 */
[----:B------:R-:W-:Y:S01]  /*04e0*/  ISETP.NE.AND P1, PT, R11, RZ, PT ;  /* 0x000000ff0b00720c */ /* 0x000fe20003f25270 */
[----:B------:R-:W-:Y:S01]  /*04f0*/  F2I.FTZ.U32.TRUNC.NTZ R9, R6 ;  /* 0x0000000600097305 */ /* 0x000fe2000021f000 */
[----:B------:R-:W-:Y:S02]  /*0500*/  ISETP.GE.U32.AND P0, PT, R3, R8, PT ;  /* 0x000000080300720c */ /* 0x000fe40003f06070 */
[----:B------:R-:W-:-:S04]  /*0510*/  LOP3.LUT R3, R12, R11, RZ, 0x3c, !PT ;  /* 0x0000000b0c037212 */ /* 0x000fc800078e3cff */
[----:B------:R-:W-:Y:S01]  /*0520*/  ISETP.GE.AND P2, PT, R3, RZ, PT ;  /* 0x000000ff0300720c */ /* 0x000fe20003f46270 */
[----:B---3--:R-:W1:Y:S06]  /*0530*/  MUFU.RCP R7, R7 ;  /* 0x0000000700077308 */ /* 0x008e6c0000001000 */
[----:B------:R-:W-:-:S04]  /*0540*/  @P0 VIADD R0, R0, 0x1 ;  /* 0x0000000100000836 */ /* 0x000fc80000000000 */
[----:B------:R-:W-:-:S05]  /*0550*/  IMAD.MOV.U32 R8, RZ, RZ, R0 ;  /* 0x000000ffff087224 */ /* 0x000fca00078e0000 */
[----:B------:R-:W-:Y:S02]  /*0560*/  @!P2 IADD3 R8, -R8, RZ, RZ ;  /* 0x000000ff0808a210 */ /* 0x000fe40007ffe1ff */
[----:B------:R-:W-:Y:S01]  /*0570*/  @!P1 LOP3.LUT R8, RZ, R11, RZ, 0x33, !PT ;  /* 0x0000000bff089212 */ /* 0x000fe200078e33ff */
[----:B-1----:R-:W-:-:S04]  /*0580*/  VIADD R4, R7, 0xffffffe ;  /* 0x0ffffffe07047836 */ /* 0x002fc80000000000 */
[----:B------:R-:W-:Y:S01]  /*0590*/  IMAD.MOV R0, RZ, RZ, -R8 ;  /* 0x000000ffff007224 */ /* 0x000fe200078e0a08 */
[----:B------:R1:W3:Y:S01]  /*05a0*/  F2I.FTZ.U32.TRUNC.NTZ R5, R4 ;  /* 0x0000000400057305 */ /* 0x0002e2000021f000 */
[----:B------:R-:W-:Y:S02]  /*05b0*/  IMAD.SHL.U32 R6, R8, 0x100, RZ ;  /* 0x0000010008067824 */ /* 0x000fe400078e00ff */
[----:B------:R-:W-:Y:S02]  /*05c0*/  IMAD R0, R11, R0, R12 ;  /* 0x000000000b007224 */ /* 0x000fe400078e020c */
[----:B------:R-:W-:Y:S02]  /*05d0*/  IMAD.MOV.U32 R8, RZ, RZ, RZ ;  /* 0x000000ffff087224 */ /* 0x000fe400078e00ff */
[----:B------:R-:W-:Y:S02]  /*05e0*/  IMAD.IADD R0, R10, 0x1, R0 ;  /* 0x000000010a007824 */ /* 0x000fe400078e0200 */
[----:B-1----:R-:W-:-:S03]  /*05f0*/  IMAD.MOV.U32 R4, RZ, RZ, RZ ;  /* 0x000000ffff047224 */ /* 0x002fc600078e00ff */
[----:B------:R-:W-:Y:S02]  /*0600*/  R2UR UR4, R0 ;  /* 0x00000000000472ca */ /* 0x000fe400000e0000 */
[----:B------:R-:W-:Y:S01]  /*0610*/  IADD3 R0, RZ, -R9, RZ ;  /* 0x80000009ff007210 */ /* 0x000fe20007ffe0ff */
[----:B---3--:R-:W-:-:S04]  /*0620*/  IMAD.MOV R3, RZ, RZ, -R5 ;  /* 0x000000ffff037224 */ /* 0x008fc800078e0a05 */
[----:B------:R-:W-:-:S04]  /*0630*/  IMAD R3, R3, R2, RZ ;  /* 0x0000000203037224 */ /* 0x000fc800078e02ff */
[----:B------:R-:W-:Y:S01]  /*0640*/  IMAD.HI.U32 R3, R5, R3, R4 ;  /* 0x0000000305037227 */ /* 0x000fe200078e0004 */
[----:B------:R-:W-:Y:S01]  /*0650*/  LEA.HI R4, R47, R6, RZ, 0x1a ;  /* 0x000000062f047211 */ /* 0x000fe200078fd0ff */
[----:B------:R-:W-:Y:S02]  /*0660*/  ULEA UR4, UR4, UR5, 0x9 ;  /* 0x0000000504047291 */ /* 0x000fe4000f8e483f */
[----:B------:R-:W-:Y:S01]  /*0670*/  IMAD R5, R0, R13, RZ ;  /* 0x0000000d00057224 */ /* 0x000fe200078e02ff */
[----:B------:R-:W-:Y:S01]  /*0680*/  SHF.R.S32.HI R0, RZ, 0x6, R47 ;  /* 0x00000006ff007819 */ /* 0x000fe2000001142f */
[----:B------:R-:W-:Y:S02]  /*0690*/  VIADD R17, R4, 0xfe ;  /* 0x000000fe04117836 */ /* 0x000fe40000000000 */
[----:B------:R-:W-:Y:S01]  /*06a0*/  IADD3 R7, R251, UR4, RZ ;  /* 0x00000004fb077c10 */ /* 0x000fe2000fffe0ff */
[----:B------:R-:W-:Y:S01]  /*06b0*/  IMAD.HI.U32 R9, R9, R5, R8 ;  /* 0x0000000509097227 */ /* 0x000fe200078e0008 */
[----:B------:R-:W-:Y:S01]  /*06c0*/  SGXT R0, R0, 0x1 ;  /* 0x000000010000781a */ /* 0x000fe20000000200 */
[----:B------:R-:W-:Y:S01]  /*06d0*/  ULDC.64 UR4, c[0x0][0x218] ;  /* 0x0000860000047ab9 */ /* 0x000fe20000000a00 */
[----:B------:R-:W-:Y:S01]  /*06e0*/  IABS R14, R7 ;  /* 0x00000007000e7213 */ /* 0x000fe20000000000 */
[----:B------:R-:W-:Y:S01]  /*06f0*/  VIADD R8, R7, 0x80 ;  /* 0x0000008007087836 */ /* 0x000fe20000000000 */
[----:B------:R-:W-:Y:S01]  /*0700*/  LOP3.LUT R12, R0, 0x90, RZ, 0xc0, !PT ;  /* 0x00000090000c7812 */ /* 0x000fe200078ec0ff */
[----:B------:R-:W-:Y:S01]  /*0710*/  VIADD R23, R4, 0xee ;  /* 0x000000ee04177836 */ /* 0x000fe20000000000 */
[----:B------:R-:W-:Y:S01]  /*0720*/  SHF.R.U32.HI R5, RZ, 0x6, R47 ;  /* 0x00000006ff057819 */ /* 0x000fe2000001162f */
[----:B------:R-:W-:Y:S01]  /*0730*/  IMAD.HI.U32 R0, R9, R14, RZ ;  /* 0x0000000e09007227 */ /* 0x000fe200078e00ff */
[----:B------:R-:W-:Y:S01]  /*0740*/  IABS R50, R17 ;  /* 0x0000001100327213 */ /* 0x000fe20000000000 */
[----:B------:R1:W-:Y:S01]  /*0750*/  STL.64 [R1+0xde0], R6 ;  /* 0x000de00601007387 */ /* 0x0003e20000100a00 */
[----:B------:R-:W-:-:S02]  /*0760*/  SGXT.U32 R5, R5, 0x1 ;  /* 0x000000010505781a */ /* 0x000fc40000000000 */
[----:B------:R-:W-:Y:S01]  /*0770*/  IADD3 R0, -R0, RZ, RZ ;  /* 0x000000ff00007210 */ /* 0x000fe20007ffe1ff */
[----:B------:R-:W-:Y:S01]  /*0780*/  IMAD.HI.U32 R10, R3, R50, RZ ;  /* 0x00000032030a7227 */ /* 0x000fe200078e00ff */
[----:B------:R-:W-:Y:S02]  /*0790*/  LOP3.LUT R5, R6, R5, RZ, 0xfc, !PT ;  /* 0x0000000506057212 */ /* 0x000fe400078efcff */
[----:B------:R-:W-:Y:S01]  /*07a0*/  IABS R16, R8 ;  /* 0x0000000800107213 */ /* 0x000fe20000000000 */
[----:B------:R-:W-:Y:S01]  /*07b0*/  IMAD R0, R13, R0, R14 ;  /* 0x000000000d007224 */ /* 0x000fe200078e020e */
[----:B------:R-:W-:Y:S01]  /*07c0*/  IABS R52, R5 ;  /* 0x0000000500347213 */ /* 0x000fe20000000000 */
[----:B------:R-:W-:Y:S01]  /*07d0*/  IMAD.MOV R11, RZ, RZ, -R10 ;  /* 0x000000ffff0b7224 */ /* 0x000fe200078e0a0a */
[----:B------:R-:W-:Y:S02]  /*07e0*/  LOP3.LUT R14, R5, 0x4, RZ, 0xfc, !PT ;  /* 0x00000004050e7812 */ /* 0x000fe400078efcff */
[----:B------:R-:W-:Y:S01]  /*07f0*/  ISETP.GT.U32.AND P6, PT, R13, R0, PT ;  /* 0x000000000d00720c */ /* 0x000fe20003fc4070 */
[----:B------:R-:W-:Y:S01]  /*0800*/  IMAD R50, R2, R11, R50 ;  /* 0x0000000b02327224 */ /* 0x000fe200078e0232 */
[----:B------:R-:W-:Y:S01]  /*0810*/  LOP3.LUT R11, R5, 0x2, RZ, 0xfc, !PT ;  /* 0x00000002050b7812 */ /* 0x000fe200078efcff */
[----:B------:R-:W-:Y:S01]  /*0820*/  IMAD.HI.U32 R10, R3, R52, RZ ;  /* 0x00000034030a7227 */ /* 0x000fe200078e00ff */
[----:B------:R-:W-:-:S02]  /*0830*/  IABS R60, R14 ;  /* 0x0000000e003c7213 */ /* 0x000fc40000000000 */
[----:B------:R-:W-:Y:S02]  /*0840*/  ISETP.GT.U32.AND P0, PT, R2, R50, PT ;  /* 0x000000320200720c */ /* 0x000fe40003f04070 */
[----:B------:R-:W-:Y:S02]  /*0850*/  ISETP.GE.AND P4, PT, R11, RZ, PT ;  /* 0x000000ff0b00720c */ /* 0x000fe40003f86270 */
[----:B------:R-:W-:Y:S01]  /*0860*/  IABS R54, R11 ;  /* 0x0000000b00367213 */ /* 0x000fe20000000000 */
[----:B------:R-:W-:Y:S01]  /*0870*/  IMAD.MOV R11, RZ, RZ, -R10 ;  /* 0x000000ffff0b7224 */ /* 0x000fe200078e0a0a */
[----:B------:R-:W-:Y:S01]  /*0880*/  LOP3.LUT R15, R12, 0x7c, R15, 0x78, !PT ;  /* 0x0000007c0c0f7812 */ /* 0x000fe200078e780f */
[----:B------:R-:W-:Y:S01]  /*0890*/  IMAD.MOV.U32 R12, RZ, RZ, R16 ;  /* 0x000000ffff0c7224 */ /* 0x000fe200078e0010 */
[----:B------:R-:W-:Y:S01]  /*08a0*/  @!P6 IADD3 R0, R0, -R13, RZ ;  /* 0x8000000d0000e210 */ /* 0x000fe20007ffe0ff */
[----:B------:R-:W-:Y:S01]  /*08b0*/  IMAD R52, R2, R11, R52 ;  /* 0x0000000b02347224 */ /* 0x000fe200078e0234 */
[----:B------:R-:W-:Y:S01]  /*08c0*/  ISETP.GE.AND P2, PT, R17, RZ, PT ;  /* 0x000000ff1100720c */ /* 0x000fe20003f46270 */
[----:B------:R-:W-:Y:S01]  /*08d0*/  IMAD.HI.U32 R11, R3, R60, RZ ;  /* 0x0000003c030b7227 */ /* 0x000fe200078e00ff */
[----:B------:R-:W-:-:S02]  /*08e0*/  ISETP.GT.U32.AND P6, PT, R13, R0, PT ;  /* 0x000000000d00720c */ /* 0x000fc40003fc4070 */
[----:B------:R-:W-:Y:S01]  /*08f0*/  ISETP.GT.U32.AND P5, PT, R2, R52, PT ;  /* 0x000000340200720c */ /* 0x000fe20003fa4070 */
[----:B------:R-:W-:Y:S01]  /*0900*/  IMAD.HI.U32 R9, R9, R12, RZ ;  /* 0x0000000c09097227 */ /* 0x000fe200078e00ff */
[----:B------:R-:W-:Y:S02]  /*0910*/  ISETP.GE.AND P1, PT, R14, RZ, PT ;  /* 0x000000ff0e00720c */ /* 0x000fe40003f26270 */
[C---:B------:R-:W-:Y:S01]  /*0920*/  LOP3.LUT R14, R5.reuse, 0x8, RZ, 0xfc, !PT ;  /* 0x00000008050e7812 */ /* 0x040fe200078efcff */
[----:B------:R-:W-:Y:S01]  /*0930*/  IMAD.MOV R11, RZ, RZ, -R11 ;  /* 0x000000ffff0b7224 */ /* 0x000fe200078e0a0b */
[C---:B------:R-:W-:Y:S01]  /*0940*/  LOP3.LUT R16, R5.reuse, 0xa, RZ, 0xfc, !PT ;  /* 0x0000000a05107812 */ /* 0x040fe200078efcff */
[----:B------:R-:W-:Y:S01]  /*0950*/  IMAD.MOV R9, RZ, RZ, -R9 ;  /* 0x000000ffff097224 */ /* 0x000fe200078e0a09 */
[----:B------:R-:W-:Y:S01]  /*0960*/  IABS R64, R14 ;  /* 0x0000000e00407213 */ /* 0x000fe20000000000 */
[----:B------:R-:W-:Y:S01]  /*0970*/  @!P0 IMAD.IADD R50, R50, 0x1, -R2 ;  /* 0x0000000132328824 */ /* 0x000fe200078e0a02 */
[----:B------:R-:W-:Y:S01]  /*0980*/  IABS R66, R16 ;  /* 0x0000001000427213 */ /* 0x000fe20000000000 */
[C---:B------:R-:W-:Y:S01]  /*0990*/  IMAD R60, R2.reuse, R11, R60 ;  /* 0x0000000b023c7224 */ /* 0x040fe200078e023c */
[----:B------:R-:W-:Y:S01]  /*09a0*/  LOP3.LUT R17, R5, 0x18, RZ, 0xfc, !PT ;  /* 0x0000001805117812 */ /* 0x000fe200078efcff */
[----:B------:R-:W-:Y:S01]  /*09b0*/  IMAD R10, R13, R9, R12 ;  /* 0x000000090d0a7224 */ /* 0x000fe200078e020c */
[----:B------:R-:W-:Y:S01]  /*09c0*/  LOP3.LUT R12, R5, 0x6, RZ, 0xfc, !PT ;  /* 0x00000006050c7812 */ /* 0x000fe200078efcff */
[----:B------:R-:W-:Y:S01]  /*09d0*/  IMAD.HI.U32 R9, R3, R54, RZ ;  /* 0x0000003603097227 */ /* 0x000fe200078e00ff */
[----:B------:R-:W-:-:S02]  /*09e0*/  ISETP.GT.U32.AND P0, PT, R2, R50, PT ;  /* 0x000000320200720c */ /* 0x000fc40003f04070 */
[----:B------:R-:W-:Y:S01]  /*09f0*/  IABS R62, R12 ;  /* 0x0000000c003e7213 */ /* 0x000fe20000000000 */
[----:B------:R-:W-:Y:S01]  /*0a00*/  @!P6 IMAD.IADD R0, R0, 0x1, -R13 ;  /* 0x000000010000e824 */ /* 0x000fe200078e0a0d */
[----:B------:R-:W-:Y:S01]  /*0a10*/  ISETP.GT.U32.AND P6, PT, R2, R60, PT ;  /* 0x0000003c0200720c */ /* 0x000fe20003fc4070 */
[----:B------:R-:W-:Y:S01]  /*0a20*/  IMAD.MOV R9, RZ, RZ, -R9 ;  /* 0x000000ffff097224 */ /* 0x000fe200078e0a09 */
[----:B------:R-:W-:Y:S01]  /*0a30*/  ISETP.GT.U32.AND P3, PT, R13, R10, PT ;  /* 0x0000000a0d00720c */ /* 0x000fe20003f64070 */
[----:B------:R-:W-:Y:S01]  /*0a40*/  @!P5 IMAD.IADD R52, R52, 0x1, -R2 ;  /* 0x000000013434d824 */ /* 0x000fe200078e0a02 */
[----:B------:R-:W-:Y:S01]  /*0a50*/  IABS R82, R17 ;  /* 0x0000001100527213 */ /* 0x000fe20000000000 */
[----:B------:R-:W-:Y:S01]  /*0a60*/  IMAD R54, R2, R9, R54 ;  /* 0x0000000902367224 */ /* 0x000fe200078e0236 */
[----:B------:R-:W-:Y:S01]  /*0a70*/  LOP3.LUT R18, R5, 0x1a, RZ, 0xfc, !PT ;  /* 0x0000001a05127812 */ /* 0x000fe200078efcff */
[----:B------:R-:W-:Y:S01]  /*0a80*/  IMAD.HI.U32 R9, R3, R62, RZ ;  /* 0x0000003e03097227 */ /* 0x000fe200078e00ff */
[----:B------:R-:W-:-:S02]  /*0a90*/  LOP3.LUT R19, R5, 0x1c, RZ, 0xfc, !PT ;  /* 0x0000001c05137812 */ /* 0x000fc400078efcff */
[----:B------:R-:W-:Y:S01]  /*0aa0*/  IABS R86, R18 ;  /* 0x0000001200567213 */ /* 0x000fe20000000000 */
[----:B------:R-:W-:Y:S01]  /*0ab0*/  @!P0 IMAD.IADD R50, R50, 0x1, -R2 ;  /* 0x0000000132328824 */ /* 0x000fe200078e0a02 */
[----:B------:R-:W-:Y:S01]  /*0ac0*/  ISETP.GT.U32.AND P0, PT, R2, R54, PT ;  /* 0x000000360200720c */ /* 0x000fe20003f04070 */
[----:B------:R-:W-:Y:S01]  /*0ad0*/  IMAD.HI.U32 R11, R3, R66, RZ ;  /* 0x00000042030b7227 */ /* 0x000fe200078e00ff */
[----:B------:R-:W-:Y:S02]  /*0ae0*/  IADD3 R9, -R9, RZ, RZ ;  /* 0x000000ff09097210 */ /* 0x000fe40007ffe1ff */
[----:B------:R-:W-:Y:S01]  /*0af0*/  @!P6 IADD3 R60, R60, -R2, RZ ;  /* 0x800000023c3ce210 */ /* 0x000fe20007ffe0ff */
[----:B------:R-:W-:Y:S01]  /*0b00*/  @!P3 IMAD.IADD R10, R10, 0x1, -R13 ;  /* 0x000000010a0ab824 */ /* 0x000fe200078e0a0d */
[C---:B------:R-:W-:Y:S01]  /*0b10*/  ISETP.GT.U32.AND P3, PT, R2.reuse, R52, PT ;  /* 0x000000340200720c */ /* 0x040fe20003f64070 */
[----:B------:R-:W-:Y:S01]  /*0b20*/  @!P2 IMAD.MOV R50, RZ, RZ, -R50 ;  /* 0x000000ffff32a224 */ /* 0x000fe200078e0a32 */
[C---:B------:R-:W-:Y:S01]  /*0b30*/  ISETP.GT.U32.AND P2, PT, R2.reuse, R60, PT ;  /* 0x0000003c0200720c */ /* 0x040fe20003f44070 */
[----:B------:R-:W-:Y:S01]  /*0b40*/  IMAD R62, R2, R9, R62 ;  /* 0x00000009023e7224 */ /* 0x000fe200078e023e */
[----:B------:R-:W-:Y:S01]  /*0b50*/  ISETP.GE.AND P6, PT, R12, RZ, PT ;  /* 0x000000ff0c00720c */ /* 0x000fe20003fc6270 */
[----:B------:R-:W-:Y:S01]  /*0b60*/  IMAD.HI.U32 R9, R3, R64, RZ ;  /* 0x0000004003097227 */ /* 0x000fe200078e00ff */
[----:B------:R-:W-:-:S02]  /*0b70*/  ISETP.GT.U32.AND P5, PT, R13, R10, PT ;  /* 0x0000000a0d00720c */ /* 0x000fc40003fa4070 */
[C---:B------:R-:W-:Y:S01]  /*0b80*/  LOP3.LUT R12, R5.reuse, 0x10, RZ, 0xfc, !PT ;  /* 0x00000010050c7812 */ /* 0x040fe200078efcff */
[----:B------:R-:W-:Y:S01]  /*0b90*/  IMAD.MOV R9, RZ, RZ, -R9 ;  /* 0x000000ffff097224 */ /* 0x000fe200078e0a09 */
[----:B------:R-:W-:Y:S01]  /*0ba0*/  IABS R88, R19 ;  /* 0x0000001300587213 */ /* 0x000fe20000000000 */
[----:B------:R-:W-:Y:S01]  /*0bb0*/  @!P0 IMAD.IADD R54, R54, 0x1, -R2 ;  /* 0x0000000136368824 */ /* 0x000fe200078e0a02 */
[----:B------:R-:W-:Y:S01]  /*0bc0*/  IABS R74, R12 ;  /* 0x0000000c004a7213 */ /* 0x000fe20000000000 */
[----:B------:R-:W-:Y:S01]  /*0bd0*/  IMAD R64, R2, R9, R64 ;  /* 0x0000000902407224 */ /* 0x000fe200078e0240 */
[C---:B------:R-:W-:Y:S01]  /*0be0*/  LOP3.LUT R9, R5.reuse, 0xc, RZ, 0xfc, !PT ;  /* 0x0000000c05097812 */ /* 0x040fe200078efcff */
[--C-:B------:R-:W-:Y:S01]  /*0bf0*/  @!P3 IMAD.IADD R52, R52, 0x1, -R2.reuse ;  /* 0x000000013434b824 */ /* 0x100fe200078e0a02 */
[----:B------:R-:W-:Y:S01]  /*0c00*/  ISETP.GT.U32.AND P0, PT, R2, R54, PT ;  /* 0x000000360200720c */ /* 0x000fe20003f04070 */
[----:B------:R-:W-:Y:S01]  /*0c10*/  @!P2 IMAD.IADD R60, R60, 0x1, -R2 ;  /* 0x000000013c3ca824 */ /* 0x000fe200078e0a02 */
[C---:B------:R-:W-:Y:S01]  /*0c20*/  ISETP.GT.U32.AND P3, PT, R2.reuse, R62, PT ;  /* 0x0000003e0200720c */ /* 0x040fe20003f64070 */
[----:B------:R-:W-:Y:S01]  /*0c30*/  IMAD.MOV R11, RZ, RZ, -R11 ;  /* 0x000000ffff0b7224 */ /* 0x000fe200078e0a0b */
[----:B------:R-:W-:Y:S01]  /*0c40*/  ISETP.GT.U32.AND P2, PT, R2, R64, PT ;  /* 0x000000400200720c */ /* 0x000fe20003f44070 */
[----:B------:R-:W-:Y:S01]  /*0c50*/  @!P5 IMAD.IADD R10, R10, 0x1, -R13 ;  /* 0x000000010a0ad824 */ /* 0x000fe200078e0a0d */
[----:B------:R-:W-:Y:S01]  /*0c60*/  IABS R68, R9 ;  /* 0x0000000900447213 */ /* 0x000fe20000000000 */
[----:B------:R-:W-:Y:S01]  /*0c70*/  IMAD R66, R2, R11, R66 ;  /* 0x0000000b02427224 */ /* 0x000fe200078e0242 */
[----:B------:R-:W-:Y:S01]  /*0c80*/  @!P1 IADD3 R60, -R60, RZ, RZ ;  /* 0x000000ff3c3c9210 */ /* 0x000fe20007ffe1ff */
[----:B------:R-:W-:Y:S01]  /*0c90*/  VIADD R11, R4, 0xe ;  /* 0x0000000e040b7836 */ /* 0x000fe20000000000 */
[----:B------:R-:W-:-:S02]  /*0ca0*/  ISETP.GE.AND P5, PT, R5, RZ, PT ;  /* 0x000000ff0500720c */ /* 0x000fc40003fa6270 */
[----:B------:R-:W-:Y:S02]  /*0cb0*/  LOP3.LUT R13, R5, 0x12, RZ, 0xfc, !PT ;  /* 0x00000012050d7812 */ /* 0x000fe400078efcff */
[----:B------:R-:W-:Y:S01]  /*0cc0*/  @!P0 IADD3 R54, R54, -R2, RZ ;  /* 0x8000000236368210 */ /* 0x000fe20007ffe0ff */
[--C-:B------:R-:W-:Y:S01]  /*0cd0*/  @!P3 IMAD.IADD R62, R62, 0x1, -R2.reuse ;  /* 0x000000013e3eb824 */ /* 0x100fe200078e0a02 */
[----:B------:R-:W-:Y:S01]  /*0ce0*/  IABS R70, R11 ;  /* 0x0000000b00467213 */ /* 0x000fe20000000000 */
[----:B------:R-:W-:Y:S01]  /*0cf0*/  @!P2 IMAD.IADD R64, R64, 0x1, -R2 ;  /* 0x000000014040a824 */ /* 0x000fe200078e0a02 */
[----:B------:R-:W-:Y:S01]  /*0d00*/  ISETP.GE.AND P1, PT, R11, RZ, PT ;  /* 0x000000ff0b00720c */ /* 0x000fe20003f26270 */
[----:B------:R-:W-:Y:S01]  /*0d10*/  @!P4 IMAD.MOV R54, RZ, RZ, -R54 ;  /* 0x000000ffff36c224 */ /* 0x000fe200078e0a36 */
[----:B------:R-:W-:Y:S01]  /*0d20*/  ISETP.GT.U32.AND P3, PT, R2, R62, PT ;  /* 0x0000003e0200720c */ /* 0x000fe20003f64070 */
[----:B------:R-:W-:Y:S01]  /*0d30*/  IMAD.HI.U32 R11, R3, R70, RZ ;  /* 0x00000046030b7227 */ /* 0x000fe200078e00ff */
[----:B------:R-:W-:-:S02]  /*0d40*/  ISETP.GE.AND P4, PT, R9, RZ, PT ;  /* 0x000000ff0900720c */ /* 0x000fc40003f86270 */
[----:B------:R-:W-:Y:S01]  /*0d50*/  ISETP.GT.U32.AND P2, PT, R2, R64, PT ;  /* 0x000000400200720c */ /* 0x000fe20003f44070 */
[----:B------:R-:W-:Y:S01]  /*0d60*/  IMAD.HI.U32 R9, R3, R68, RZ ;  /* 0x0000004403097227 */ /* 0x000fe200078e00ff */
[----:B------:R-:W-:Y:S02]  /*0d70*/  IABS R76, R13 ;  /* 0x0000000d004c7213 */ /* 0x000fe40000000000 */
[----:B------:R-:W-:Y:S01]  /*0d80*/  ISETP.GE.AND P0, PT, R16, RZ, PT ;  /* 0x000000ff1000720c */ /* 0x000fe20003f06270 */
[----:B------:R-:W-:Y:S01]  /*0d90*/  IMAD.MOV R9, RZ, RZ, -R9 ;  /* 0x000000ffff097224 */ /* 0x000fe200078e0a09 */
[C---:B------:R-:W-:Y:S01]  /*0da0*/  LOP3.LUT R16, R5.reuse, 0x16, RZ, 0xfc, !PT ;  /* 0x0000001605107812 */ /* 0x040fe200078efcff */
[----:B------:R-:W-:Y:S01]  /*0db0*/  IMAD.MOV R11, RZ, RZ, -R11 ;  /* 0x000000ffff0b7224 */ /* 0x000fe200078e0a0b */
[----:B------:R-:W-:Y:S01]  /*0dc0*/  LOP3.LUT R20, R5, 0xd4, RZ, 0xfc, !PT ;  /* 0x000000d405147812 */ /* 0x000fe200078efcff */
[----:B------:R-:W-:Y:S01]  /*0dd0*/  IMAD R68, R2, R9, R68 ;  /* 0x0000000902447224 */ /* 0x000fe200078e0244 */
[----:B------:R-:W-:Y:S01]  /*0de0*/  IABS R80, R16 ;  /* 0x0000001000507213 */ /* 0x000fe20000000000 */
[----:B------:R-:W-:Y:S01]  /*0df0*/  @!P3 IMAD.IADD R62, R62, 0x1, -R2 ;  /* 0x000000013e3eb824 */ /* 0x000fe200078e0a02 */
[C---:B------:R-:W-:Y:S01]  /*0e00*/  ISETP.GT.U32.AND P3, PT, R2.reuse, R66, PT ;  /* 0x000000420200720c */ /* 0x040fe20003f64070 */
[----:B------:R-:W-:Y:S01]  /*0e10*/  IMAD R70, R2, R11, R70 ;  /* 0x0000000b02467224 */ /* 0x000fe200078e0246 */
[----:B------:R-:W-:Y:S01]  /*0e20*/  IABS R42, R20 ;  /* 0x00000014002a7213 */ /* 0x000fe20000000000 */
[----:B------:R-:W-:Y:S01]  /*0e30*/  @!P2 IMAD.IADD R64, R64, 0x1, -R2 ;  /* 0x000000014040a824 */ /* 0x000fe200078e0a02 */
[C---:B------:R-:W-:Y:S01]  /*0e40*/  ISETP.GT.U32.AND P2, PT, R2.reuse, R68, PT ;  /* 0x000000440200720c */ /* 0x040fe20003f44070 */
[----:B------:R-:W-:Y:S01]  /*0e50*/  @!P6 IMAD.MOV R62, RZ, RZ, -R62 ;  /* 0x000000ffff3ee224 */ /* 0x000fe200078e0a3e */
[----:B------:R-:W-:Y:S01]  /*0e60*/  ISETP.GT.U32.AND P6, PT, R2, R70, PT ;  /* 0x000000460200720c */ /* 0x000fe20003fc4070 */
[----:B------:R-:W-:Y:S01]  /*0e70*/  @!P5 IMAD.MOV R52, RZ, RZ, -R52 ;  /* 0x000000ffff34d224 */ /* 0x000fe200078e0a34 */
[----:B------:R-:W-:Y:S01]  /*0e80*/  ISETP.GE.AND P5, PT, R14, RZ, PT ;  /* 0x000000ff0e00720c */ /* 0x000fe20003fa6270 */
[----:B------:R-:W-:Y:S01]  /*0e90*/  IMAD.HI.U32 R9, R3, R74, RZ ;  /* 0x0000004a03097227 */ /* 0x000fe200078e00ff */
[----:B------:R-:W-:-:S02]  /*0ea0*/  LOP3.LUT R14, R5, 0x14, RZ, 0xfc, !PT ;  /* 0x00000014050e7812 */ /* 0x000fc400078efcff */
[----:B------:R-:W-:Y:S01]  /*0eb0*/  LOP3.LUT R22, R5, 0xe4, RZ, 0xfc, !PT ;  /* 0x000000e405167812 */ /* 0x000fe200078efcff */
[----:B------:R-:W-:Y:S01]  /*0ec0*/  IMAD.HI.U32 R11, R3, R76, RZ ;  /* 0x0000004c030b7227 */ /* 0x000fe200078e00ff */
[----:B------:R-:W-:Y:S02]  /*0ed0*/  @!P3 IADD3 R66, R66, -R2, RZ ;  /* 0x800000024242b210 */ /* 0x000fe40007ffe0ff */
[----:B------:R-:W-:Y:S01]  /*0ee0*/  IABS R78, R14 ;  /* 0x0000000e004e7213 */ /* 0x000fe20000000000 */
[--C-:B------:R-:W-:Y:S01]  /*0ef0*/  @!P2 IMAD.IADD R68, R68, 0x1, -R2.reuse ;  /* 0x000000014444a824 */ /* 0x100fe200078e0a02 */
[----:B------:R-:W-:Y:S01]  /*0f00*/  ISETP.GT.U32.AND P3, PT, R2, R66, PT ;  /* 0x000000420200720c */ /* 0x000fe20003f64070 */
[----:B------:R-:W-:Y:S01]  /*0f10*/  @!P6 IMAD.IADD R70, R70, 0x1, -R2 ;  /* 0x000000014646e824 */ /* 0x000fe200078e0a02 */
[----:B------:R-:W-:Y:S01]  /*0f20*/  LOP3.LUT R29, R5, 0xe8, RZ, 0xfc, !PT ;  /* 0x000000e8051d7812 */ /* 0x000fe200078efcff */
[----:B------:R-:W-:Y:S01]  /*0f30*/  IMAD.MOV R9, RZ, RZ, -R9 ;  /* 0x000000ffff097224 */ /* 0x000fe200078e0a09 */
[C---:B------:R-:W-:Y:S01]  /*0f40*/  ISETP.GT.U32.AND P2, PT, R2.reuse, R68, PT ;  /* 0x000000440200720c */ /* 0x040fe20003f44070 */
[----:B------:R-:W-:Y:S01]  /*0f50*/  IMAD.MOV R11, RZ, RZ, -R11 ;  /* 0x000000ffff0b7224 */ /* 0x000fe200078e0a0b */
[C---:B------:R-:W-:Y:S01]  /*0f60*/  ISETP.GT.U32.AND P6, PT, R2.reuse, R70, PT ;  /* 0x000000460200720c */ /* 0x040fe20003fc4070 */
[----:B------:R-:W-:Y:S01]  /*0f70*/  IMAD R74, R2, R9, R74 ;  /* 0x00000009024a7224 */ /* 0x000fe200078e024a */
[----:B------:R-:W-:Y:S01]  /*0f80*/  @!P5 IADD3 R64, -R64, RZ, RZ ;  /* 0x000000ff4040d210 */ /* 0x000fe20007ffe1ff */
[----:B------:R-:W-:Y:S01]  /*0f90*/  IMAD.HI.U32 R9, R3, R78, RZ ;  /* 0x0000004e03097227 */ /* 0x000fe200078e00ff */
[----:B------:R-:W-:-:S02]  /*0fa0*/  ISETP.GE.AND P5, PT, R12, RZ, PT ;  /* 0x000000ff0c00720c */ /* 0x000fc40003fa6270 */
[----:B------:R-:W-:Y:S01]  /*0fb0*/  IABS R104, R29 ;  /* 0x0000001d00687213 */ /* 0x000fe20000000000 */
[----:B------:R-:W-:Y:S01]  /*0fc0*/  IMAD R76, R2, R11, R76 ;  /* 0x0000000b024c7224 */ /* 0x000fe200078e024c */
[----:B------:R-:W-:Y:S01]  /*0fd0*/  LOP3.LUT R33, R5, 0xec, RZ, 0xfc, !PT ;  /* 0x000000ec05217812 */ /* 0x000fe200078efcff */
[--C-:B------:R-:W-:Y:S01]  /*0fe0*/  @!P3 IMAD.IADD R66, R66, 0x1, -R2.reuse ;  /* 0x000000014242b824 */ /* 0x100fe200078e0a02 */
[----:B------:R-:W-:Y:S01]  /*0ff0*/  ISETP.GE.AND P3, PT, R13, RZ, PT ;  /* 0x000000ff0d00720c */ /* 0x000fe20003f66270 */
[--C-:B------:R-:W-:Y:S01]  /*1000*/  @!P2 IMAD.IADD R68, R68, 0x1, -R2.reuse ;  /* 0x000000014444a824 */ /* 0x100fe200078e0a02 */
[----:B------:R-:W-:Y:S01]  /*1010*/  ISETP.GT.U32.AND P2, PT, R2, R74, PT ;  /* 0x0000004a0200720c */ /* 0x000fe20003f44070 */
[----:B------:R-:W-:Y:S01]  /*1020*/  @!P6 IMAD.IADD R70, R70, 0x1, -R2 ;  /* 0x000000014646e824 */ /* 0x000fe200078e0a02 */
[----:B------:R-:W-:Y:S01]  /*1030*/  IADD3 R13, -R9, RZ, RZ ;  /* 0x000000ff090d7210 */ /* 0x000fe20007ffe1ff */
[----:B------:R-:W-:Y:S01]  /*1040*/  IMAD.HI.U32 R9, R3, R80, RZ ;  /* 0x0000005003097227 */ /* 0x000fe200078e00ff */
[----:B------:R-:W-:-:S02]  /*1050*/  ISETP.GT.U32.AND P6, PT, R2, R76, PT ;  /* 0x0000004c0200720c */ /* 0x000fc40003fc4070 */
[----:B------:R-:W-:Y:S01]  /*1060*/  @!P0 IADD3 R66, -R66, RZ, RZ ;  /* 0x000000ff42428210 */ /* 0x000fe20007ffe1ff */
[----:B------:R-:W-:Y:S01]  /*1070*/  IMAD R78, R2, R13, R78 ;  /* 0x0000000d024e7224 */ /* 0x000fe200078e024e */
[----:B------:R-:W-:Y:S01]  /*1080*/  LOP3.LUT R27, R5, 0xe6, RZ, 0xfc, !PT ;  /* 0x000000e6051b7812 */ /* 0x000fe200078efcff */
[----:B------:R-:W-:Y:S01]  /*1090*/  IMAD.MOV R13, RZ, RZ, -R9 ;  /* 0x000000ffff0d7224 */ /* 0x000fe200078e0a09 */
[----:B------:R-:W-:Y:S01]  /*10a0*/  IABS R28, R33 ;  /* 0x00000021001c7213 */ /* 0x000fe20000000000 */
[----:B------:R-:W-:Y:S01]  /*10b0*/  IMAD.HI.U32 R11, R3, R82, RZ ;  /* 0x00000052030b7227 */ /* 0x000fe200078e00ff */
[----:B------:R-:W-:Y:S02]  /*10c0*/  IABS R32, R27 ;  /* 0x0000001b00207213 */ /* 0x000fe40000000000 */
[----:B------:R-:W-:Y:S01]  /*10d0*/  LOP3.LUT R31, R5, 0xea, RZ, 0xfc, !PT ;  /* 0x000000ea051f7812 */ /* 0x000fe200078efcff */
[----:B------:R-:W-:Y:S01]  /*10e0*/  @!P2 IMAD.IADD R74, R74, 0x1, -R2 ;  /* 0x000000014a4aa824 */ /* 0x000fe200078e0a02 */
[C---:B------:R-:W-:Y:S01]  /*10f0*/  ISETP.GT.U32.AND P2, PT, R2.reuse, R78, PT ;  /* 0x0000004e0200720c */ /* 0x040fe20003f44070 */
[----:B------:R-:W-:Y:S01]  /*1100*/  IMAD R80, R2, R13, R80 ;  /* 0x0000000d02507224 */ /* 0x000fe200078e0250 */
[----:B------:R-:W-:Y:S01]  /*1110*/  IABS R30, R31 ;  /* 0x0000001f001e7213 */ /* 0x000fe20000000000 */
[----:B------:R-:W-:Y:S01]  /*1120*/  @!P6 IMAD.IADD R76, R76, 0x1, -R2 ;  /* 0x000000014c4ce824 */ /* 0x000fe200078e0a02 */
[----:B------:R-:W-:Y:S01]  /*1130*/  IABS R26, R23 ;  /* 0x00000017001a7213 */ /* 0x000fe20000000000 */
[----:B------:R-:W-:Y:S01]  /*1140*/  IMAD.MOV R11, RZ, RZ, -R11 ;  /* 0x000000ffff0b7224 */ /* 0x000fe200078e0a0b */
[C---:B------:R-:W-:Y:S01]  /*1150*/  ISETP.GT.U32.AND P6, PT, R2.reuse, R80, PT ;  /* 0x000000500200720c */ /* 0x040fe20003fc4070 */
[----:B------:R-:W-:Y:S01]  /*1160*/  IMAD.HI.U32 R12, R3, R86, RZ ;  /* 0x00000056030c7227 */ /* 0x000fe200078e00ff */
[----:B------:R-:W-:-:S02]  /*1170*/  ISETP.GT.U32.AND P0, PT, R2, R76, PT ;  /* 0x0000004c0200720c */ /* 0x000fc40003f04070 */
[----:B------:R-:W-:Y:S01]  /*1180*/  LOP3.LUT R35, R5, 0xf0, RZ, 0xfc, !PT ;  /* 0x000000f005237812 */ /* 0x000fe200078efcff */
[----:B------:R-:W-:Y:S01]  /*1190*/  IMAD R82, R2, R11, R82 ;  /* 0x0000000b02527224 */ /* 0x000fe200078e0252 */
[----:B------:R-:W-:Y:S01]  /*11a0*/  IADD3 R13, -R12, RZ, RZ ;  /* 0x000000ff0c0d7210 */ /* 0x000fe20007ffe1ff */
[--C-:B------:R-:W-:Y:S01]  /*11b0*/  @!P2 IMAD.IADD R78, R78, 0x1, -R2.reuse ;  /* 0x000000014e4ea824 */ /* 0x100fe200078e0a02 */
[----:B------:R-:W-:Y:S01]  /*11c0*/  ISETP.GT.U32.AND P2, PT, R2, R74, PT ;  /* 0x0000004a0200720c */ /* 0x000fe20003f44070 */
[----:B------:R-:W-:Y:S01]  /*11d0*/  IMAD.HI.U32 R9, R3, R88, RZ ;  /* 0x0000005803097227 */ /* 0x000fe200078e00ff */
[C---:B------:R-:W-:Y:S02]  /*11e0*/  LOP3.LUT R39, R5.reuse, 0xf4, RZ, 0xfc, !PT ;  /* 0x000000f405277812 */ /* 0x040fe400078efcff */
[C---:B------:R-:W-:Y:S01]  /*11f0*/  LOP3.LUT R37, R5.reuse, 0xf2, RZ, 0xfc, !PT ;  /* 0x000000f205257812 */ /* 0x040fe200078efcff */
[----:B------:R-:W-:Y:S01]  /*1200*/  @!P6 IMAD.IADD R80, R80, 0x1, -R2 ;  /* 0x000000015050e824 */ /* 0x000fe200078e0a02 */
[C---:B------:R-:W-:Y:S01]  /*1210*/  ISETP.GT.U32.AND P6, PT, R2.reuse, R78, PT ;  /* 0x0000004e0200720c */ /* 0x040fe20003fc4070 */
[----:B------:R-:W-:Y:S01]  /*1220*/  @!P1 IMAD.MOV R70, RZ, RZ, -R70 ;  /* 0x000000ffff469224 */ /* 0x000fe200078e0a46 */
[----:B------:R-:W-:Y:S01]  /*1230*/  ISETP.GT.U32.AND P1, PT, R2, R82, PT ;  /* 0x000000520200720c */ /* 0x000fe20003f24070 */
[----:B------:R-:W-:Y:S01]  /*1240*/  IMAD.MOV R9, RZ, RZ, -R9 ;  /* 0x000000ffff097224 */ /* 0x000fe200078e0a09 */
[----:B------:R-:W-:Y:S01]  /*1250*/  @!P0 IADD3 R76, R76, -R2, RZ ;  /* 0x800000024c4c8210 */ /* 0x000fe20007ffe0ff */
[----:B------:R-:W-:Y:S01]  /*1260*/  @!P4 IMAD.MOV R68, RZ, RZ, -R68 ;  /* 0x000000ffff44c224 */ /* 0x000fe200078e0a44 */
[C---:B------:R-:W-:Y:S01]  /*1270*/  ISETP.GT.U32.AND P4, PT, R2.reuse, R80, PT ;  /* 0x000000500200720c */ /* 0x040fe20003f84070 */
[C---:B------:R-:W-:Y:S01]  /*1280*/  IMAD R86, R2.reuse, R13, R86 ;  /* 0x0000000d02567224 */ /* 0x040fe200078e0256 */
[----:B------:R-:W-:Y:S01]  /*1290*/  LOP3.LUT R13, R5, 0x20, RZ, 0xfc, !PT ;  /* 0x00000020050d7812 */ /* 0x000fe200078efcff */
[----:B------:R-:W-:Y:S01]  /*12a0*/  IMAD R88, R2, R9, R88 ;  /* 0x0000000902587224 */ /* 0x000fe200078e0258 */
[----:B------:R-:W-:Y:S01]  /*12b0*/  ISETP.GE.AND P0, PT, R14, RZ, PT ;  /* 0x000000ff0e00720c */ /* 0x000fe20003f06270 */
[----:B------:R-:W-:Y:S01]  /*12c0*/  VIADD R12, R4, 0x1e ;  /* 0x0000001e040c7836 */ /* 0x000fe20000000000 */
[----:B------:R-:W-:Y:S01]  /*12d0*/  IABS R92, R13 ;  /* 0x0000000d005c7213 */ /* 0x000fe20000000000 */
[--C-:B------:R-:W-:Y:S01]  /*12e0*/  @!P6 IMAD.IADD R78, R78, 0x1, -R2.reuse ;  /* 0x000000014e4ee824 */ /* 0x100fe200078e0a02 */
[----:B------:R-:W-:Y:S01]  /*12f0*/  ISETP.GT.U32.AND P6, PT, R2, R88, PT ;  /* 0x000000580200720c */ /* 0x000fe20003fc4070 */
[----:B------:R-:W-:Y:S01]  /*1300*/  @!P2 IMAD.IADD R74, R74, 0x1, -R2 ;  /* 0x000000014a4aa824 */ /* 0x000fe200078e0a02 */
[----:B------:R-:W-:Y:S01]  /*1310*/  IABS R90, R12 ;  /* 0x0000000c005a7213 */ /* 0x000fe20000000000 */
[----:B------:R-:W-:Y:S01]  /*1320*/  IMAD.HI.U32 R11, R3, R92, RZ ;  /* 0x0000005c030b7227 */ /* 0x000fe200078e00ff */
[----:B------:R-:W-:-:S02]  /*1330*/  @!P1 IADD3 R82, R82, -R2, RZ ;  /* 0x8000000252529210 */ /* 0x000fc40007ffe0ff */
[----:B------:R-:W-:Y:S01]  /*1340*/  ISETP.GT.U32.AND P2, PT, R2, R86, PT ;  /* 0x000000560200720c */ /* 0x000fe20003f44070 */
[----:B------:R-:W-:Y:S01]  /*1350*/  @!P4 IMAD.IADD R80, R80, 0x1, -R2 ;  /* 0x000000015050c824 */ /* 0x000fe200078e0a02 */
[----:B------:R-:W-:Y:S01]  /*1360*/  ISETP.GE.AND P4, PT, R16, RZ, PT ;  /* 0x000000ff1000720c */ /* 0x000fe20003f86270 */
[----:B------:R-:W-:Y:S01]  /*1370*/  @!P5 IMAD.MOV R74, RZ, RZ, -R74 ;  /* 0x000000ffff4ad224 */ /* 0x000fe200078e0a4a */
[----:B------:R-:W-:Y:S01]  /*1380*/  ISETP.GT.U32.AND P5, PT, R2, R82, PT ;  /* 0x000000520200720c */ /* 0x000fe20003fa4070 */
[----:B------:R-:W-:Y:S01]  /*1390*/  IMAD.HI.U32 R9, R3, R90, RZ ;  /* 0x0000005a03097227 */ /* 0x000fe200078e00ff */
[----:B------:R-:W-:Y:S02]  /*13a0*/  @!P0 IADD3 R78, -R78, RZ, RZ ;  /* 0x000000ff4e4e8210 */ /* 0x000fe40007ffe1ff */
[----:B------:R-:W-:Y:S01]  /*13b0*/  ISETP.GE.AND P1, PT, R17, RZ, PT ;  /* 0x000000ff1100720c */ /* 0x000fe20003f26270 */
[----:B------:R-:W-:Y:S01]  /*13c0*/  IMAD.MOV R11, RZ, RZ, -R11 ;  /* 0x000000ffff0b7224 */ /* 0x000fe200078e0a0b */
[C---:B------:R-:W-:Y:S01]  /*13d0*/  LOP3.LUT R14, R5.reuse, 0x24, RZ, 0xfc, !PT ;  /* 0x00000024050e7812 */ /* 0x040fe200078efcff */
[----:B------:R-:W-:Y:S01]  /*13e0*/  IMAD.MOV R9, RZ, RZ, -R9 ;  /* 0x000000ffff097224 */ /* 0x000fe200078e0a09 */
[C---:B------:R-:W-:Y:S01]  /*13f0*/  LOP3.LUT R16, R5.reuse, 0x32, RZ, 0xfc, !PT ;  /* 0x0000003205107812 */ /* 0x040fe200078efcff */
[----:B------:R-:W-:Y:S01]  /*1400*/  IMAD R92, R2, R11, R92 ;  /* 0x0000000b025c7224 */ /* 0x000fe200078e025c */
[----:B------:R-:W-:Y:S01]  /*1410*/  LOP3.LUT R11, R5, 0x22, RZ, 0xfc, !PT ;  /* 0x00000022050b7812 */ /* 0x000fe200078efcff */
[----:B------:R-:W-:Y:S01]  /*1420*/  @!P6 IMAD.IADD R88, R88, 0x1, -R2 ;  /* 0x000000015858e824 */ /* 0x000fe200078e0a02 */
[----:B------:R-:W-:Y:S01]  /*1430*/  IABS R96, R14 ;  /* 0x0000000e00607213 */ /* 0x000fe20000000000 */
[C---:B------:R-:W-:Y:S01]  /*1440*/  IMAD R90, R2.reuse, R9, R90 ;  /* 0x00000009025a7224 */ /* 0x040fe200078e025a */
[----:B------:R-:W-:Y:S01]  /*1450*/  IABS R94, R11 ;  /* 0x0000000b005e7213 */ /* 0x000fe20000000000 */
[----:B------:R-:W-:Y:S01]  /*1460*/  @!P4 IMAD.MOV R80, RZ, RZ, -R80 ;  /* 0x000000ffff50c224 */ /* 0x000fe200078e0a50 */
[----:B------:R-:W-:Y:S01]  /*1470*/  ISETP.GT.U32.AND P6, PT, R2, R88, PT ;  /* 0x000000580200720c */ /* 0x000fe20003fc4070 */
[----:B------:R-:W-:Y:S01]  /*1480*/  @!P5 IMAD.IADD R82, R82, 0x1, -R2 ;  /* 0x000000015252d824 */ /* 0x000fe200078e0a02 */
[----:B------:R-:W-:Y:S01]  /*1490*/  ISETP.GT.U32.AND P0, PT, R2, R90, PT ;  /* 0x0000005a0200720c */ /* 0x000fe20003f04070 */
[----:B------:R-:W-:Y:S01]  /*14a0*/  IMAD.HI.U32 R9, R3, R94, RZ ;  /* 0x0000005e03097227 */ /* 0x000fe200078e00ff */
[----:B------:R-:W-:-:S02]  /*14b0*/  ISETP.GE.AND P4, PT, R19, RZ, PT ;  /* 0x000000ff1300720c */ /* 0x000fc40003f86270 */
[----:B------:R-:W-:Y:S01]  /*14c0*/  ISETP.GT.U32.AND P5, PT, R2, R92, PT ;  /* 0x0000005c0200720c */ /* 0x000fe20003fa4070 */
[----:B------:R-:W-:Y:S01]  /*14d0*/  IMAD.MOV R9, RZ, RZ, -R9 ;  /* 0x000000ffff097224 */ /* 0x000fe200078e0a09 */
[----:B------:R-:W-:Y:S01]  /*14e0*/  IABS R114, R16 ;  /* 0x0000001000727213 */ /* 0x000fe20000000000 */
[----:B------:R-:W-:Y:S01]  /*14f0*/  @!P2 IMAD.IADD R86, R86, 0x1, -R2 ;  /* 0x000000015656a824 */ /* 0x000fe200078e0a02 */
[----:B------:R-:W-:Y:S01]  /*1500*/  ISETP.GE.AND P2, PT, R18, RZ, PT ;  /* 0x000000ff1200720c */ /* 0x000fe20003f46270 */
[----:B------:R-:W-:Y:S01]  /*1510*/  IMAD R94, R2, R9, R94 ;  /* 0x00000009025e7224 */ /* 0x000fe200078e025e */
[----:B------:R-:W-:Y:S01]  /*1520*/  LOP3.LUT R9, R5, 0x26, RZ, 0xfc, !PT ;  /* 0x0000002605097812 */ /* 0x000fe200078efcff */
[----:B------:R-:W-:Y:S01]  /*1530*/  @!P6 IMAD.IADD R88, R88, 0x1, -R2 ;  /* 0x000000015858e824 */ /* 0x000fe200078e0a02 */
[----:B------:R-:W-:Y:S01]  /*1540*/  ISETP.GE.AND P6, PT, R13, RZ, PT ;  /* 0x000000ff0d00720c */ /* 0x000fe20003fc6270 */
[----:B------:R-:W-:Y:S01]  /*1550*/  @!P3 IMAD.MOV R76, RZ, RZ, -R76 ;  /* 0x000000ffff4cb224 */ /* 0x000fe200078e0a4c */
[----:B------:R-:W-:Y:S01]  /*1560*/  ISETP.GT.U32.AND P3, PT, R2, R86, PT ;  /* 0x000000560200720c */ /* 0x000fe20003f64070 */
[----:B------:R-:W-:Y:S01]  /*1570*/  @!P4 IMAD.MOV R88, RZ, RZ, -R88 ;  /* 0x000000ffff58c224 */ /* 0x000fe200078e0a58 */
[----:B------:R-:W-:Y:S01]  /*1580*/  @!P0 IADD3 R90, R90, -R2, RZ ;  /* 0x800000025a5a8210 */ /* 0x000fe20007ffe0ff */
[----:B------:R-:W-:Y:S01]  /*1590*/  @!P5 IMAD.IADD R92, R92, 0x1, -R2 ;  /* 0x000000015c5cd824 */ /* 0x000fe200078e0a02 */
[C---:B------:R-:W-:Y:S01]  /*15a0*/  ISETP.GT.U32.AND P4, PT, R2.reuse, R94, PT ;  /* 0x0000005e0200720c */ /* 0x040fe20003f84070 */
[----:B------:R-:W-:Y:S01]  /*15b0*/  @!P1 IMAD.MOV R82, RZ, RZ, -R82 ;  /* 0x000000ffff529224 */ /* 0x000fe200078e0a52 */
[----:B------:R-:W-:Y:S01]  /*15c0*/  ISETP.GT.U32.AND P1, PT, R2, R90, PT ;  /* 0x0000005a0200720c */ /* 0x000fe20003f24070 */
[----:B------:R-:W-:Y:S01]  /*15d0*/  VIADD R19, R4, 0x8e ;  /* 0x0000008e04137836 */ /* 0x000fe20000000000 */
[----:B------:R-:W-:Y:S01]  /*15e0*/  ISETP.GE.AND P0, PT, R11, RZ, PT ;  /* 0x000000ff0b00720c */ /* 0x000fe20003f06270 */
[----:B------:R-:W-:Y:S01]  /*15f0*/  IMAD.HI.U32 R11, R3, R96, RZ ;  /* 0x00000060030b7227 */ /* 0x000fe200078e00ff */
[----:B------:R-:W-:-:S02]  /*1600*/  ISETP.GT.U32.AND P5, PT, R2, R92, PT ;  /* 0x0000005c0200720c */ /* 0x000fc40003fa4070 */
[C---:B------:R-:W-:Y:S01]  /*1610*/  LOP3.LUT R13, R5.reuse, 0x2a, RZ, 0xfc, !PT ;  /* 0x0000002a050d7812 */ /* 0x040fe200078efcff */
[----:B------:R-:W-:Y:S01]  /*1620*/  IMAD.MOV R11, RZ, RZ, -R11 ;  /* 0x000000ffff0b7224 */ /* 0x000fe200078e0a0b */
[----:B------:R-:W-:Y:S01]  /*1630*/  IABS R100, R9 ;  /* 0x0000000900647213 */ /* 0x000fe20000000000 */
[----:B------:R-:W-:Y:S01]  /*1640*/  @!P3 IMAD.IADD R86, R86, 0x1, -R2 ;  /* 0x000000015656b824 */ /* 0x000fe200078e0a02 */
[----:B------:R-:W-:Y:S01]  /*1650*/  ISETP.GE.AND P3, PT, R12, RZ, PT ;  /* 0x000000ff0c00720c */ /* 0x000fe20003f66270 */
[----:B------:R-:W-:Y:S01]  /*1660*/  IMAD R96, R2, R11, R96 ;  /* 0x0000000b02607224 */ /* 0x000fe200078e0260 */
[----:B------:R-:W-:Y:S01]  /*1670*/  IABS R102, R13 ;  /* 0x0000000d00667213 */ /* 0x000fe20000000000 */
[--C-:B------:R-:W-:Y:S01]  /*1680*/  @!P4 IMAD.IADD R94, R94, 0x1, -R2.reuse ;  /* 0x000000015e5ec824 */ /* 0x100fe200078e0a02 */
[----:B------:R-:W-:Y:S01]  /*1690*/  LOP3.LUT R11, R5, 0x28, RZ, 0xfc, !PT ;  /* 0x00000028050b7812 */ /* 0x000fe200078efcff */
[--C-:B------:R-:W-:Y:S01]  /*16a0*/  @!P1 IMAD.IADD R90, R90, 0x1, -R2.reuse ;  /* 0x000000015a5a9824 */ /* 0x100fe200078e0a02 */
[----:B------:R-:W-:Y:S01]  /*16b0*/  ISETP.GE.AND P1, PT, R9, RZ, PT ;  /* 0x000000ff0900720c */ /* 0x000fe20003f26270 */
[----:B------:R-:W-:Y:S01]  /*16c0*/  @!P5 IMAD.IADD R92, R92, 0x1, -R2 ;  /* 0x000000015c5cd824 */ /* 0x000fe200078e0a02 */
[C---:B------:R-:W-:Y:S01]  /*16d0*/  ISETP.GT.U32.AND P5, PT, R2.reuse, R96, PT ;  /* 0x000000600200720c */ /* 0x040fe20003fa4070 */
[----:B------:R-:W-:Y:S01]  /*16e0*/  IMAD.HI.U32 R9, R3, R100, RZ ;  /* 0x0000006403097227 */ /* 0x000fe200078e00ff */
[----:B------:R-:W-:-:S02]  /*16f0*/  ISETP.GT.U32.AND P4, PT, R2, R94, PT ;  /* 0x0000005e0200720c */ /* 0x000fc40003f84070 */
[----:B------:R-:W-:Y:S01]  /*1700*/  IABS R98, R11 ;  /* 0x0000000b00627213 */ /* 0x000fe20000000000 */
[----:B------:R-:W-:Y:S01]  /*1710*/  IMAD.HI.U32 R12, R3, R102, RZ ;  /* 0x00000066030c7227 */ /* 0x000fe200078e00ff */
[----:B------:R-:W-:Y:S02]  /*1720*/  @!P3 IADD3 R90, -R90, RZ, RZ ;  /* 0x000000ff5a5ab210 */ /* 0x000fe40007ffe1ff */
[----:B------:R-:W-:Y:S01]  /*1730*/  ISETP.GE.AND P3, PT, R11, RZ, PT ;  /* 0x000000ff0b00720c */ /* 0x000fe20003f66270 */
[----:B------:R-:W-:Y:S01]  /*1740*/  IMAD.MOV R9, RZ, RZ, -R9 ;  /* 0x000000ffff097224 */ /* 0x000fe200078e0a09 */
[----:B------:R-:W-:Y:S01]  /*1750*/  @!P2 IADD3 R86, -R86, RZ, RZ ;  /* 0x000000ff5656a210 */ /* 0x000fe20007ffe1ff */
[----:B------:R-:W-:Y:S01]  /*1760*/  IMAD.HI.U32 R11, R3, R98, RZ ;  /* 0x00000062030b7227 */ /* 0x000fe200078e00ff */
[----:B------:R-:W-:Y:S02]  /*1770*/  ISETP.GE.AND P2, PT, R14, RZ, PT ;  /* 0x000000ff0e00720c */ /* 0x000fe40003f46270 */
[C---:B------:R-:W-:Y:S01]  /*1780*/  LOP3.LUT R14, R5.reuse, 0x30, RZ, 0xfc, !PT ;  /* 0x00000030050e7812 */ /* 0x040fe200078efcff */
[----:B------:R-:W-:Y:S01]  /*1790*/  IMAD R100, R2, R9, R100 ;  /* 0x0000000902647224 */ /* 0x000fe200078e0264 */
[----:B------:R-:W-:Y:S01]  /*17a0*/  IADD3 R9, -R12, RZ, RZ ;  /* 0x000000ff0c097210 */ /* 0x000fe20007ffe1ff */
[--C-:B------:R-:W-:Y:S01]  /*17b0*/  @!P5 IMAD.IADD R96, R96, 0x1, -R2.reuse ;  /* 0x000000016060d824 */ /* 0x100fe200078e0a02 */
[----:B------:R-:W-:Y:S01]  /*17c0*/  IABS R112, R14 ;  /* 0x0000000e00707213 */ /* 0x000fe20000000000 */
[----:B------:R-:W-:Y:S01]  /*17d0*/  IMAD.MOV R11, RZ, RZ, -R11 ;  /* 0x000000ffff0b7224 */ /* 0x000fe200078e0a0b */
[C---:B------:R-:W-:Y:S01]  /*17e0*/  LOP3.LUT R17, R5.reuse, 0x46, RZ, 0xfc, !PT ;  /* 0x0000004605117812 */ /* 0x040fe200078efcff */
[----:B------:R-:W-:Y:S01]  /*17f0*/  @!P4 IMAD.IADD R94, R94, 0x1, -R2 ;  /* 0x000000015e5ec824 */ /* 0x000fe200078e0a02 */
[C---:B------:R-:W-:Y:S01]  /*1800*/  ISETP.GT.U32.AND P4, PT, R2.reuse, R100, PT ;  /* 0x000000640200720c */ /* 0x040fe20003f84070 */
[C---:B------:R-:W-:Y:S01]  /*1810*/  IMAD R102, R2.reuse, R9, R102 ;  /* 0x0000000902667224 */ /* 0x040fe200078e0266 */
[C---:B------:R-:W-:Y:S01]  /*1820*/  ISETP.GT.U32.AND P5, PT, R2.reuse, R96, PT ;  /* 0x000000600200720c */ /* 0x040fe20003fa4070 */
[----:B------:R-:W-:Y:S01]  /*1830*/  IMAD R98, R2, R11, R98 ;  /* 0x0000000b02627224 */ /* 0x000fe200078e0262 */
[----:B------:R-:W-:Y:S01]  /*1840*/  LOP3.LUT R11, R5, 0x2c, RZ, 0xfc, !PT ;  /* 0x0000002c050b7812 */ /* 0x000fe200078efcff */
[----:B------:R-:W-:Y:S01]  /*1850*/  @!P6 IMAD.MOV R92, RZ, RZ, -R92 ;  /* 0x000000ffff5ce224 */ /* 0x000fe200078e0a5c */
[----:B------:R-:W-:Y:S01]  /*1860*/  @!P0 IADD3 R94, -R94, RZ, RZ ;  /* 0x000000ff5e5e8210 */ /* 0x000fe20007ffe1ff */
[----:B------:R-:W-:Y:S01]  /*1870*/  IMAD.HI.U32 R12, R3, R114, RZ ;  /* 0x00000072030c7227 */ /* 0x000fe200078e00ff */
[----:B------:R-:W-:-:S02]  /*1880*/  ISETP.GT.U32.AND P0, PT, R2, R102, PT ;  /* 0x000000660200720c */ /* 0x000fc40003f04070 */
[----:B------:R-:W-:Y:S02]  /*1890*/  IABS R108, R11 ;  /* 0x0000000b006c7213 */ /* 0x000fe40000000000 */
[----:B------:R-:W-:Y:S01]  /*18a0*/  ISETP.GE.AND P6, PT, R13, RZ, PT ;  /* 0x000000ff0d00720c */ /* 0x000fe20003fc6270 */
[----:B------:R-:W-:Y:S01]  /*18b0*/  VIADD R13, R4, 0x2e ;  /* 0x0000002e040d7836 */ /* 0x000fe20000000000 */
[----:B------:R-:W-:Y:S01]  /*18c0*/  IABS R134, R17 ;  /* 0x0000001100867213 */ /* 0x000fe20000000000 */
[----:B------:R-:W-:Y:S01]  /*18d0*/  IMAD.HI.U32 R9, R3, R108, RZ ;  /* 0x0000006c03097227 */ /* 0x000fe200078e00ff */
[----:B------:R-:W-:Y:S02]  /*18e0*/  LOP3.LUT R18, R5, 0x8c, RZ, 0xfc, !PT ;  /* 0x0000008c05127812 */ /* 0x000fe400078efcff */
[----:B------:R-:W-:Y:S01]  /*18f0*/  IABS R110, R13 ;  /* 0x0000000d006e7213 */ /* 0x000fe20000000000 */
[--C-:B------:R-:W-:Y:S01]  /*1900*/  @!P4 IMAD.IADD R100, R100, 0x1, -R2.reuse ;  /* 0x000000016464c824 */ /* 0x100fe200078e0a02 */
[----:B------:R-:W-:Y:S01]  /*1910*/  IABS R206, R18 ;  /* 0x0000001200ce7213 */ /* 0x000fe20000000000 */
[----:B------:R-:W-:Y:S01]  /*1920*/  @!P5 IMAD.IADD R96, R96, 0x1, -R2 ;  /* 0x000000016060d824 */ /* 0x000fe200078e0a02 */
[----:B------:R-:W-:Y:S01]  /*1930*/  @!P0 IADD3 R102, R102, -R2, RZ ;  /* 0x8000000266668210 */ /* 0x000fe20007ffe0ff */
[----:B------:R-:W-:Y:S01]  /*1940*/  IMAD.MOV R9, RZ, RZ, -R9 ;  /* 0x000000ffff097224 */ /* 0x000fe200078e0a09 */
[C---:B------:R-:W-:Y:S01]  /*1950*/  ISETP.GT.U32.AND P4, PT, R2.reuse, R100, PT ;  /* 0x000000640200720c */ /* 0x040fe20003f84070 */
[----:B------:R-:W-:Y:S01]  /*1960*/  @!P2 IMAD.MOV R96, RZ, RZ, -R96 ;  /* 0x000000ffff60a224 */ /* 0x000fe200078e0a60 */
[----:B------:R-:W-:Y:S01]  /*1970*/  ISETP.GE.AND P2, PT, R11, RZ, PT ;  /* 0x000000ff0b00720c */ /* 0x000fe20003f46270 */
[C---:B------:R-:W-:Y:S01]  /*1980*/  IMAD R108, R2.reuse, R9, R108 ;  /* 0x00000009026c7224 */ /* 0x040fe200078e026c */
[C---:B------:R-:W-:Y:S01]  /*1990*/  ISETP.GT.U32.AND P0, PT, R2.reuse, R102, PT ;  /* 0x000000660200720c */ /* 0x040fe20003f04070 */
[----:B------:R-:W-:Y:S01]  /*19a0*/  IMAD.HI.U32 R9, R3, R110, RZ ;  /* 0x0000006e03097227 */ /* 0x000fe200078e00ff */
[----:B------:R-:W-:-:S02]  /*19b0*/  ISETP.GT.U32.AND P5, PT, R2, R98, PT ;  /* 0x000000620200720c */ /* 0x000fc40003fa4070 */
[----:B------:R-:W-:Y:S01]  /*19c0*/  IABS R208, R19 ;  /* 0x0000001300d07213 */ /* 0x000fe20000000000 */
[----:B------:R-:W-:Y:S01]  /*19d0*/  IMAD.HI.U32 R11, R3, R112, RZ ;  /* 0x00000070030b7227 */ /* 0x000fe200078e00ff */
[C---:B------:R-:W-:Y:S02]  /*19e0*/  LOP3.LUT R41, R5.reuse, 0xf6, RZ, 0xfc, !PT ;  /* 0x000000f605297812 */ /* 0x040fe400078efcff */
[----:B------:R-:W-:Y:S01]  /*19f0*/  IABS R246, R37 ;  /* 0x0000002500f67213 */ /* 0x000fe20000000000 */
[----:B------:R-:W-:Y:S01]  /*1a00*/  IMAD.MOV R9, RZ, RZ, -R9 ;  /* 0x000000ffff097224 */ /* 0x000fe200078e0a09 */
[C---:B------:R-:W-:Y:S01]  /*1a10*/  LOP3.LUT R43, R5.reuse, 0xf8, RZ, 0xfc, !PT ;  /* 0x000000f8052b7812 */ /* 0x040fe200078efcff */
[----:B------:R-:W-:Y:S01]  /*1a20*/  IMAD.MOV R11, RZ, RZ, -R11 ;  /* 0x000000ffff0b7224 */ /* 0x000fe200078e0a0b */
[C---:B------:R-:W-:Y:S01]  /*1a30*/  LOP3.LUT R45, R5.reuse, 0xfa, RZ, 0xfc, !PT ;  /* 0x000000fa052d7812 */ /* 0x040fe200078efcff */
[C---:B------:R-:W-:Y:S01]  /*1a40*/  IMAD R110, R2.reuse, R9, R110 ;  /* 0x00000009026e7224 */ /* 0x040fe200078e026e */
[----:B------:R-:W-:Y:S01]  /*1a50*/  IABS R24, R43 ;  /* 0x0000002b00187213 */ /* 0x000fe20000000000 */
[----:B------:R-:W-:Y:S01]  /*1a60*/  IMAD.MOV R9, RZ, RZ, -R12 ;  /* 0x000000ffff097224 */ /* 0x000fe200078e0a0c */
[C---:B------:R-:W-:Y:S01]  /*1a70*/  LOP3.LUT R12, R5.reuse, 0x36, RZ, 0xfc, !PT ;  /* 0x00000036050c7812 */ /* 0x040fe200078efcff */
[----:B------:R-:W-:Y:S01]  /*1a80*/  IMAD R112, R2, R11, R112 ;  /* 0x0000000b02707224 */ /* 0x000fe200078e0270 */
[----:B------:R-:W-:Y:S01]  /*1a90*/  LOP3.LUT R11, R5, 0x34, RZ, 0xfc, !PT ;  /* 0x00000034050b7812 */ /* 0x000fe200078efcff */
[----:B------:R-:W-:Y:S01]  /*1aa0*/  @!P4 IMAD.IADD R100, R100, 0x1, -R2 ;  /* 0x000000016464c824 */ /* 0x000fe200078e0a02 */
[C---:B------:R-:W-:Y:S01]  /*1ab0*/  ISETP.GT.U32.AND P4, PT, R2.reuse, R108, PT ;  /* 0x0000006c0200720c */ /* 0x040fe20003f84070 */
[----:B------:R-:W-:Y:S01]  /*1ac0*/  IMAD R114, R2, R9, R114 ;  /* 0x0000000902727224 */ /* 0x000fe200078e0272 */
[----:B------:R-:W-:Y:S01]  /*1ad0*/  IABS R116, R11 ;  /* 0x0000000b00747213 */ /* 0x000fe20000000000 */
[--C-:B------:R-:W-:Y:S01]  /*1ae0*/  @!P0 IMAD.IADD R102, R102, 0x1, -R2.reuse ;  /* 0x0000000166668824 */ /* 0x100fe200078e0a02 */
[----:B------:R-:W-:Y:S01]  /*1af0*/  ISETP.GT.U32.AND P0, PT, R2, R112, PT ;  /* 0x000000700200720c */ /* 0x000fe20003f04070 */
[----:B------:R-:W-:Y:S01]  /*1b00*/  @!P5 IMAD.IADD R98, R98, 0x1, -R2 ;  /* 0x000000016262d824 */ /* 0x000fe200078e0a02 */
[----:B------:R-:W-:Y:S01]  /*1b10*/  IABS R118, R12 ;  /* 0x0000000c00767213 */ /* 0x000fe20000000000 */
[----:B------:R-:W-:Y:S01]  /*1b20*/  @!P6 IMAD.MOV R102, RZ, RZ, -R102 ;  /* 0x000000ffff66e224 */ /* 0x000fe200078e0a66 */
[C---:B------:R-:W-:Y:S01]  /*1b30*/  ISETP.GT.U32.AND P6, PT, R2.reuse, R114, PT ;  /* 0x000000720200720c */ /* 0x040fe20003fc4070 */
[----:B------:R-:W-:Y:S01]  /*1b40*/  IMAD.HI.U32 R9, R3, R116, RZ ;  /* 0x0000007403097227 */ /* 0x000fe200078e00ff */
[----:B------:R-:W-:-:S02]  /*1b50*/  ISETP.GT.U32.AND P5, PT, R2, R98, PT ;  /* 0x000000620200720c */ /* 0x000fc40003fa4070 */
[----:B------:R-:W-:Y:S01]  /*1b60*/  LOP3.LUT R25, R5, 0xfc, RZ, 0xfc, !PT ;  /* 0x000000fc05197812 */ /* 0x000fe200078efcff */
[----:B------:R-:W-:Y:S01]  /*1b70*/  IMAD.MOV R9, RZ, RZ, -R9 ;  /* 0x000000ffff097224 */ /* 0x000fe200078e0a09 */
[----:B------:R-:W-:Y:S01]  /*1b80*/  @!P4 IADD3 R108, R108, -R2, RZ ;  /* 0x800000026c6cc210 */ /* 0x000fe20007ffe0ff */
[----:B------:R-:W-:Y:S01]  /*1b90*/  @!P1 IMAD.MOV R100, RZ, RZ, -R100 ;  /* 0x000000ffff649224 */ /* 0x000fe200078e0a64 */
[----:B------:R-:W-:Y:S01]  /*1ba0*/  ISETP.GT.U32.AND P1, PT, R2, R110, PT ;  /* 0x0000006e0200720c */ /* 0x000fe20003f24070 */
[----:B------:R-:W-:Y:S01]  /*1bb0*/  @!P0 IMAD.IADD R112, R112, 0x1, -R2 ;  /* 0x0000000170708824 */ /* 0x000fe200078e0a02 */
[C---:B------:R-:W-:Y:S01]  /*1bc0*/  ISETP.GT.U32.AND P4, PT, R2.reuse, R108, PT ;  /* 0x0000006c0200720c */ /* 0x040fe20003f84070 */
[----:B------:R-:W-:Y:S01]  /*1bd0*/  IMAD R116, R2, R9, R116 ;  /* 0x0000000902747224 */ /* 0x000fe200078e0274 */
[----:B------:R-:W-:Y:S01]  /*1be0*/  IABS R242, R45 ;  /* 0x0000002d00f27213 */ /* 0x000fe20000000000 */
[----:B------:R-:W-:Y:S01]  /*1bf0*/  @!P6 IMAD.IADD R114, R114, 0x1, -R2 ;  /* 0x000000017272e824 */ /* 0x000fe200078e0a02 */
[----:B------:R-:W-:Y:S01]  /*1c00*/  ISETP.GT.U32.AND P6, PT, R2, R112, PT ;  /* 0x000000700200720c */ /* 0x000fe20003fc4070 */
[----:B------:R-:W-:-:S04]  /*1c10*/  IMAD.HI.U32 R9, R3, R118, RZ ;  /* 0x0000007603097227 */ /* 0x000fc800078e00ff */
[----:B------:R-:W-:Y:S02]  /*1c20*/  IMAD.MOV R9, RZ, RZ, -R9 ;  /* 0x000000ffff097224 */ /* 0x000fe400078e0a09 */
[----:B------:R-:W-:Y:S01]  /*1c30*/  @!P5 IMAD.IADD R98, R98, 0x1, -R2 ;  /* 0x000000016262d824 */ /* 0x000fe200078e0a02 */
[----:B------:R-:W-:Y:S01]  /*1c40*/  ISETP.GE.AND P5, PT, R13, RZ, PT ;  /* 0x000000ff0d00720c */ /* 0x000fe20003fa6270 */
[----:B------:R-:W-:Y:S01]  /*1c50*/  IMAD R118, R2, R9, R118 ;  /* 0x0000000902767224 */ /* 0x000fe200078e0276 */
[----:B------:R-:W-:Y:S01]  /*1c60*/  @!P4 IADD3 R108, R108, -R2, RZ ;  /* 0x800000026c6cc210 */ /* 0x000fe20007ffe0ff */
[----:B------:R-:W-:Y:S01]  /*1c70*/  @!P3 IMAD.MOV R98, RZ, RZ, -R98 ;  /* 0x000000ffff62b224 */ /* 0x000fe200078e0a62 */
[----:B------:R-:W-:Y:S01]  /*1c80*/  LOP3.LUT R13, R5, 0x38, RZ, 0xfc, !PT ;  /* 0x00000038050d7812 */ /* 0x000fe200078efcff */
[--C-:B------:R-:W-:Y:S01]  /*1c90*/  @!P6 IMAD.IADD R112, R112, 0x1, -R2.reuse ;  /* 0x000000017070e824 */ /* 0x100fe200078e0a02 */
[----:B------:R-:W-:Y:S01]  /*1ca0*/  ISETP.GT.U32.AND P6, PT, R2, R118, PT ;  /* 0x000000760200720c */ /* 0x000fe20003fc4070 */
[----:B------:R-:W-:Y:S01]  /*1cb0*/  @!P1 IMAD.IADD R110, R110, 0x1, -R2 ;  /* 0x000000016e6e9824 */ /* 0x000fe200078e0a02 */
[----:B------:R-:W-:-:S02]  /*1cc0*/  @!P2 IADD3 R108, -R108, RZ, RZ ;  /* 0x000000ff6c6ca210 */ /* 0x000fc40007ffe1ff */
[----:B------:R-:W-:Y:S02]  /*1cd0*/  ISETP.GT.U32.AND P2, PT, R2, R114, PT ;  /* 0x000000720200720c */ /* 0x000fe40003f44070 */
[----:B------:R-:W-:Y:S02]  /*1ce0*/  ISETP.GE.AND P3, PT, R14, RZ, PT ;  /* 0x000000ff0e00720c */ /* 0x000fe40003f66270 */
[C---:B------:R-:W-:Y:S02]  /*1cf0*/  LOP3.LUT R14, R5.reuse, 0x3a, RZ, 0xfc, !PT ;  /* 0x0000003a050e7812 */ /* 0x040fe400078efcff */
[----:B------:R-:W-:Y:S02]  /*1d00*/  IABS R120, R13 ;  /* 0x0000000d00787213 */ /* 0x000fe40000000000 */
[----:B------:R-:W-:Y:S01]  /*1d10*/  ISETP.GE.AND P4, PT, R16, RZ, PT ;  /* 0x000000ff1000720c */ /* 0x000fe20003f86270 */
[----:B------:R-:W-:Y:S01]  /*1d20*/  @!P6 IMAD.IADD R118, R118, 0x1, -R2 ;  /* 0x000000017676e824 */ /* 0x000fe200078e0a02 */
[----:B------:R-:W-:Y:S01]  /*1d30*/  LOP3.LUT R16, R5, 0x3c, RZ, 0xfc, !PT ;  /* 0x0000003c05107812 */ /* 0x000fe200078efcff */
[----:B------:R-:W-:Y:S01]  /*1d40*/  IMAD.HI.U32 R9, R3, R120, RZ ;  /* 0x0000007803097227 */ /* 0x000fe200078e00ff */
[----:B------:R-:W-:-:S02]  /*1d50*/  ISETP.GT.U32.AND P0, PT, R2, R110, PT ;  /* 0x0000006e0200720c */ /* 0x000fc40003f04070 */
[----:B------:R-:W-:Y:S01]  /*1d60*/  IABS R122, R14 ;  /* 0x0000000e007a7213 */ /* 0x000fe20000000000 */
[----:B------:R-:W-:Y:S01]  /*1d70*/  @!P2 IMAD.IADD R114, R114, 0x1, -R2 ;  /* 0x000000017272a824 */ /* 0x000fe200078e0a02 */
[----:B------:R-:W-:Y:S01]  /*1d80*/  IABS R124, R16 ;  /* 0x00000010007c7213 */ /* 0x000fe20000000000 */
[----:B------:R-:W-:Y:S01]  /*1d90*/  IMAD.MOV R9, RZ, RZ, -R9 ;  /* 0x000000ffff097224 */ /* 0x000fe200078e0a09 */
[----:B------:R-:W-:Y:S01]  /*1da0*/  ISETP.GE.AND P1, PT, R11, RZ, PT ;  /* 0x000000ff0b00720c */ /* 0x000fe20003f26270 */
[C---:B------:R-:W-:Y:S01]  /*1db0*/  IMAD.HI.U32 R11, R3.reuse, R122, RZ ;  /* 0x0000007a030b7227 */ /* 0x040fe200078e00ff */
[----:B------:R-:W-:Y:S02]  /*1dc0*/  ISETP.GE.AND P2, PT, R12, RZ, PT ;  /* 0x000000ff0c00720c */ /* 0x000fe40003f46270 */
[----:B------:R-:W-:Y:S01]  /*1dd0*/  ISETP.GT.U32.AND P6, PT, R2, R118, PT ;  /* 0x000000760200720c */ /* 0x000fe20003fc4070 */
[----:B------:R-:W-:-:S04]  /*1de0*/  IMAD.HI.U32 R12, R3, R124, RZ ;  /* 0x0000007c030c7227 */ /* 0x000fc800078e00ff */
[----:B------:R-:W-:Y:S02]  /*1df0*/  IMAD.MOV R11, RZ, RZ, -R11 ;  /* 0x000000ffff0b7224 */ /* 0x000fe400078e0a0b */
[----:B------:R-:W-:Y:S01]  /*1e00*/  IMAD R120, R2, R9, R120 ;  /* 0x0000000902787224 */ /* 0x000fe200078e0278 */
[----:B------:R-:W-:Y:S01]  /*1e10*/  IADD3 R9, -R12, RZ, RZ ;  /* 0x000000ff0c097210 */ /* 0x000fe20007ffe1ff */
[----:B------:R-:W-:Y:S01]  /*1e20*/  @!P0 IMAD.IADD R110, R110, 0x1, -R2 ;  /* 0x000000016e6e8824 */ /* 0x000fe200078e0a02 */
[C---:B------:R-:W-:Y:S01]  /*1e30*/  ISETP.GT.U32.AND P0, PT, R2.reuse, R116, PT ;  /* 0x000000740200720c */ /* 0x040fe20003f04070 */
[C---:B------:R-:W-:Y:S02]  /*1e40*/  IMAD R122, R2.reuse, R11, R122 ;  /* 0x0000000b027a7224 */ /* 0x040fe400078e027a */
[----:B------:R-:W-:Y:S01]  /*1e50*/  @!P3 IMAD.MOV R112, RZ, RZ, -R112 ;  /* 0x000000ffff70b224 */ /* 0x000fe200078e0a70 */
[C---:B------:R-:W-:Y:S01]  /*1e60*/  ISETP.GT.U32.AND P3, PT, R2.reuse, R120, PT ;  /* 0x000000780200720c */ /* 0x040fe20003f64070 */
[----:B------:R-:W-:Y:S01]  /*1e70*/  IMAD R124, R2, R9, R124 ;  /* 0x00000009027c7224 */ /* 0x000fe200078e027c */
[----:B------:R-:W-:Y:S01]  /*1e80*/  @!P6 IADD3 R118, R118, -R2, RZ ;  /* 0x800000027676e210 */ /* 0x000fe20007ffe0ff */
[----:B------:R-:W-:Y:S01]  /*1e90*/  @!P4 IMAD.MOV R114, RZ, RZ, -R114 ;  /* 0x000000ffff72c224 */ /* 0x000fe200078e0a72 */
[----:B------:R-:W-:Y:S01]  /*1ea0*/  ISETP.GT.U32.AND P4, PT, R2, R122, PT ;  /* 0x0000007a0200720c */ /* 0x000fe20003f84070 */
[----:B------:R-:W-:Y:S01]  /*1eb0*/  VIADD R12, R4, 0x3e ;  /* 0x0000003e040c7836 */ /* 0x000fe20000000000 */
[----:B------:R-:W-:Y:S01]  /*1ec0*/  ISETP.GT.U32.AND P6, PT, R2, R124, PT ;  /* 0x0000007c0200720c */ /* 0x000fe20003fc4070 */
[----:B------:R-:W-:-:S02]  /*1ed0*/  @!P5 IMAD.MOV R110, RZ, RZ, -R110 ;  /* 0x000000ffff6ed224 */ /* 0x000fc400078e0a6e */
[----:B------:R-:W-:Y:S01]  /*1ee0*/  @!P0 IADD3 R116, R116, -R2, RZ ;  /* 0x8000000274748210 */ /* 0x000fe20007ffe0ff */
[----:B------:R-:W-:Y:S01]  /*1ef0*/  @!P2 IMAD.MOV R118, RZ, RZ, -R118 ;  /* 0x000000ffff76a224 */ /* 0x000fe200078e0a76 */
[----:B------:R-:W-:Y:S02]  /*1f00*/  ISETP.GE.AND P0, PT, R13, RZ, PT ;  /* 0x000000ff0d00720c */ /* 0x000fe40003f06270 */
[----:B------:R-:W-:Y:S01]  /*1f10*/  IABS R128, R12 ;  /* 0x0000000c00807213 */ /* 0x000fe20000000000 */
[--C-:B------:R-:W-:Y:S01]  /*1f20*/  @!P3 IMAD.IADD R120, R120, 0x1, -R2.reuse ;  /* 0x000000017878b824 */ /* 0x100fe200078e0a02 */
[----:B------:R-:W-:Y:S02]  /*1f30*/  LOP3.LUT R13, R5, 0x40, RZ, 0xfc, !PT ;  /* 0x00000040050d7812 */ /* 0x000fe400078efcff */
[----:B------:R-:W-:Y:S01]  /*1f40*/  @!P4 IMAD.IADD R122, R122, 0x1, -R2 ;  /* 0x000000017a7ac824 */ /* 0x000fe200078e0a02 */
[----:B------:R-:W-:Y:S01]  /*1f50*/  ISETP.GT.U32.AND P5, PT, R2, R116, PT ;  /* 0x000000740200720c */ /* 0x000fe20003fa4070 */
[----:B------:R-:W-:Y:S01]  /*1f60*/  IMAD.HI.U32 R9, R3, R128, RZ ;  /* 0x0000008003097227 */ /* 0x000fe200078e00ff */
[----:B------:R-:W-:-:S02]  /*1f70*/  IABS R126, R13 ;  /* 0x0000000d007e7213 */ /* 0x000fc40000000000 */
[----:B------:R-:W-:Y:S01]  /*1f80*/  ISETP.GT.U32.AND P4, PT, R2, R120, PT ;  /* 0x000000780200720c */ /* 0x000fe20003f84070 */
[----:B------:R-:W-:Y:S01]  /*1f90*/  @!P6 IMAD.IADD R124, R124, 0x1, -R2 ;  /* 0x000000017c7ce824 */ /* 0x000fe200078e0a02 */
[----:B------:R-:W-:Y:S01]  /*1fa0*/  ISETP.GT.U32.AND P6, PT, R2, R122, PT ;  /* 0x0000007a0200720c */ /* 0x000fe20003fc4070 */
[----:B------:R-:W-:Y:S01]  /*1fb0*/  IMAD.MOV R11, RZ, RZ, -R9 ;  /* 0x000000ffff0b7224 */ /* 0x000fe200078e0a09 */
[----:B------:R-:W-:Y:S01]  /*1fc0*/  ISETP.GE.AND P3, PT, R16, RZ, PT ;  /* 0x000000ff1000720c */ /* 0x000fe20003f66270 */
[----:B------:R-:W-:Y:S01]  /*1fd0*/  IMAD.HI.U32 R9, R3, R126, RZ ;  /* 0x0000007e03097227 */ /* 0x000fe200078e00ff */
[----:B------:R-:W-:-:S03]  /*1fe0*/  LOP3.LUT R16, R5, 0x44, RZ, 0xfc, !PT ;  /* 0x0000004405107812 */ /* 0x000fc600078efcff */
[----:B------:R-:W-:Y:S01]  /*1ff0*/  IMAD R128, R2, R11, R128 ;  /* 0x0000000b02807224 */ /* 0x000fe200078e0280 */
[----:B------:R-:W-:Y:S01]  /*2000*/  IABS R132, R16 ;  /* 0x0000001000847213 */ /* 0x000fe20000000000 */
[----:B------:R-:W-:Y:S02]  /*2010*/  IMAD.MOV R9, RZ, RZ, -R9 ;  /* 0x000000ffff097224 */ /* 0x000fe400078e0a09 */
[----:B------:R-:W-:Y:S01]  /*2020*/  @!P4 IMAD.IADD R120, R120, 0x1, -R2 ;  /* 0x000000017878c824 */ /* 0x000fe200078e0a02 */
[C---:B------:R-:W-:Y:S01]  /*2030*/  ISETP.GT.U32.AND P4, PT, R2.reuse, R128, PT ;  /* 0x000000800200720c */ /* 0x040fe20003f84070 */
[----:B------:R-:W-:Y:S02]  /*2040*/  IMAD R126, R2, R9, R126 ;  /* 0x00000009027e7224 */ /* 0x000fe400078e027e */
[--C-:B------:R-:W-:Y:S01]  /*2050*/  @!P5 IMAD.IADD R116, R116, 0x1, -R2.reuse ;  /* 0x000000017474d824 */ /* 0x100fe200078e0a02 */
[----:B------:R-:W-:Y:S01]  /*2060*/  ISETP.GE.AND P5, PT, R14, RZ, PT ;  /* 0x000000ff0e00720c */ /* 0x000fe20003fa6270 */
[----:B------:R-:W-:Y:S01]  /*2070*/  @!P6 IMAD.IADD R122, R122, 0x1, -R2 ;  /* 0x000000017a7ae824 */ /* 0x000fe200078e0a02 */
[----:B------:R-:W-:-:S02]  /*2080*/  LOP3.LUT R14, R5, 0x42, RZ, 0xfc, !PT ;  /* 0x00000042050e7812 */ /* 0x000fc400078efcff */
[----:B------:R-:W-:Y:S02]  /*2090*/  ISETP.GT.U32.AND P6, PT, R2, R126, PT ;  /* 0x0000007e0200720c */ /* 0x000fe40003fc4070 */
[----:B------:R-:W-:Y:S02]  /*20a0*/  IABS R130, R14 ;  /* 0x0000000e00827213 */ /* 0x000fe40000000000 */
[----:B------:R-:W-:Y:S01]  /*20b0*/  @!P0 IADD3 R120, -R120, RZ, RZ ;  /* 0x000000ff78788210 */ /* 0x000fe20007ffe1ff */
[----:B------:R-:W-:Y:S01]  /*20c0*/  @!P4 IMAD.IADD R128, R128, 0x1, -R2 ;  /* 0x000000018080c824 */ /* 0x000fe200078e0a02 */
[----:B------:R-:W-:Y:S01]  /*20d0*/  @!P1 IADD3 R116, -R116, RZ, RZ ;  /* 0x000000ff74749210 */ /* 0x000fe20007ffe1ff */
[----:B------:R-:W-:Y:S01]  /*20e0*/  IMAD.HI.U32 R9, R3, R130, RZ ;  /* 0x0000008203097227 */ /* 0x000fe200078e00ff */
[----:B------:R-:W-:Y:S02]  /*20f0*/  ISETP.GT.U32.AND P1, PT, R2, R124, PT ;  /* 0x0000007c0200720c */ /* 0x000fe40003f24070 */
[----:B------:R-:W-:Y:S01]  /*2100*/  ISETP.GE.AND P4, PT, R13, RZ, PT ;  /* 0x000000ff0d00720c */ /* 0x000fe20003f86270 */
[----:B------:R-:W-:Y:S01]  /*2110*/  @!P5 IMAD.MOV R122, RZ, RZ, -R122 ;  /* 0x000000ffff7ad224 */ /* 0x000fe200078e0a7a */
[----:B------:R-:W-:Y:S01]  /*2120*/  IADD3 R11, -R9, RZ, RZ ;  /* 0x000000ff090b7210 */ /* 0x000fe20007ffe1ff */
[----:B------:R-:W-:Y:S01]  /*2130*/  @!P6 IMAD.IADD R126, R126, 0x1, -R2 ;  /* 0x000000017e7ee824 */ /* 0x000fe200078e0a02 */
[----:B------:R-:W-:Y:S01]  /*2140*/  ISETP.GT.U32.AND P6, PT, R2, R128, PT ;  /* 0x000000800200720c */ /* 0x000fe20003fc4070 */
[----:B------:R-:W-:Y:S01]  /*2150*/  IMAD.HI.U32 R9, R3, R132, RZ ;  /* 0x0000008403097227 */ /* 0x000fe200078e00ff */
[----:B------:R-:W-:-:S02]  /*2160*/  ISETP.GE.AND P5, PT, R14, RZ, PT ;  /* 0x000000ff0e00720c */ /* 0x000fc40003fa6270 */
[C---:B------:R-:W-:Y:S01]  /*2170*/  ISETP.GT.U32.AND P2, PT, R2.reuse, R126, PT ;  /* 0x0000007e0200720c */ /* 0x040fe20003f44070 */
[C---:B------:R-:W-:Y:S01]  /*2180*/  IMAD R130, R2.reuse, R11, R130 ;  /* 0x0000000b02827224 */ /* 0x040fe200078e0282 */
[----:B------:R-:W-:Y:S01]  /*2190*/  LOP3.LUT R14, R5, 0x4c, RZ, 0xfc, !PT ;  /* 0x0000004c050e7812 */ /* 0x000fe200078efcff */
[----:B------:R-:W-:Y:S02]  /*21a0*/  IMAD.MOV R11, RZ, RZ, -R9 ;  /* 0x000000ffff0b7224 */ /* 0x000fe400078e0a09 */
[----:B------:R-:W-:Y:S01]  /*21b0*/  IMAD.HI.U32 R9, R3, R134, RZ ;  /* 0x0000008603097227 */ /* 0x000fe200078e00ff */
[C---:B------:R-:W-:Y:S02]  /*21c0*/  ISETP.GT.U32.AND P0, PT, R2.reuse, R130, PT ;  /* 0x000000820200720c */ /* 0x040fe40003f04070 */
[----:B------:R-:W-:Y:S01]  /*21d0*/  IABS R140, R14 ;  /* 0x0000000e008c7213 */ /* 0x000fe20000000000 */
[----:B------:R-:W-:Y:S01]  /*21e0*/  IMAD R132, R2, R11, R132 ;  /* 0x0000000b02847224 */ /* 0x000fe200078e0284 */
[----:B------:R-:W-:Y:S01]  /*21f0*/  LOP3.LUT R11, R5, 0x48, RZ, 0xfc, !PT ;  /* 0x00000048050b7812 */ /* 0x000fe200078efcff */
[----:B------:R-:W-:-:S02]  /*2200*/  @!P6 IMAD.IADD R128, R128, 0x1, -R2 ;  /* 0x000000018080e824 */ /* 0x000fc400078e0a02 */
[----:B------:R-:W-:Y:S01]  /*2210*/  IMAD.MOV R9, RZ, RZ, -R9 ;  /* 0x000000ffff097224 */ /* 0x000fe200078e0a09 */
[----:B------:R-:W-:Y:S01]  /*2220*/  ISETP.GT.U32.AND P6, PT, R2, R132, PT ;  /* 0x000000840200720c */ /* 0x000fe20003fc4070 */
[----:B------:R-:W-:Y:S01]  /*2230*/  @!P1 IMAD.IADD R124, R124, 0x1, -R2 ;  /* 0x000000017c7c9824 */ /* 0x000fe200078e0a02 */
[----:B------:R-:W-:Y:S01]  /*2240*/  IABS R136, R11 ;  /* 0x0000000b00887213 */ /* 0x000fe20000000000 */
[----:B------:R-:W-:Y:S01]  /*2250*/  IMAD R134, R2, R9, R134 ;  /* 0x0000000902867224 */ /* 0x000fe200078e0286 */
[----:B------:R-:W-:Y:S01]  /*2260*/  @!P2 IADD3 R126, R126, -R2, RZ ;  /* 0x800000027e7ea210 */ /* 0x000fe20007ffe0ff */
[----:B------:R-:W-:Y:S01]  /*2270*/  @!P0 IMAD.IADD R130, R130, 0x1, -R2 ;  /* 0x0000000182828824 */ /* 0x000fe200078e0a02 */
[----:B------:R-:W-:Y:S01]  /*2280*/  ISETP.GE.AND P1, PT, R12, RZ, PT ;  /* 0x000000ff0c00720c */ /* 0x000fe20003f26270 */
[----:B------:R-:W-:Y:S01]  /*2290*/  IMAD.HI.U32 R9, R3, R136, RZ ;  /* 0x0000008803097227 */ /* 0x000fe200078e00ff */
[----:B------:R-:W-:Y:S02]  /*22a0*/  LOP3.LUT R12, R5, 0x4a, RZ, 0xfc, !PT ;  /* 0x0000004a050c7812 */ /* 0x000fe400078efcff */
[----:B------:R-:W-:Y:S01]  /*22b0*/  ISETP.GE.AND P0, PT, R11, RZ, PT ;  /* 0x000000ff0b00720c */ /* 0x000fe20003f06270 */
[----:B------:R-:W-:Y:S01]  /*22c0*/  @!P4 IMAD.MOV R126, RZ, RZ, -R126 ;  /* 0x000000ffff7ec224 */ /* 0x000fe200078e0a7e */
[----:B------:R-:W-:Y:S01]  /*22d0*/  IADD3 R9, -R9, RZ, RZ ;  /* 0x000000ff09097210 */ /* 0x000fe20007ffe1ff */
[----:B------:R-:W-:Y:S01]  /*22e0*/  @!P6 IMAD.IADD R132, R132, 0x1, -R2 ;  /* 0x000000018484e824 */ /* 0x000fe200078e0a02 */
[C---:B------:R-:W-:Y:S01]  /*22f0*/  ISETP.GT.U32.AND P6, PT, R2.reuse, R130, PT ;  /* 0x000000820200720c */ /* 0x040fe20003fc4070 */
[----:B------:R-:W-:Y:S01]  /*2300*/  @!P3 IMAD.MOV R124, RZ, RZ, -R124 ;  /* 0x000000ffff7cb224 */ /* 0x000fe200078e0a7c */
[C---:B------:R-:W-:Y:S01]  /*2310*/  ISETP.GT.U32.AND P4, PT, R2.reuse, R134, PT ;  /* 0x000000860200720c */ /* 0x040fe20003f84070 */
[C---:B------:R-:W-:Y:S01]  /*2320*/  IMAD R136, R2.reuse, R9, R136 ;  /* 0x0000000902887224 */ /* 0x040fe200078e0288 */
[----:B------:R-:W-:Y:S01]  /*2330*/  IABS R138, R12 ;  /* 0x0000000c008a7213 */ /* 0x000fe20000000000 */
[----:B------:R-:W-:Y:S01]  /*2340*/  @!P1 IMAD.MOV R128, RZ, RZ, -R128 ;  /* 0x000000ffff809224 */ /* 0x000fe200078e0a80 */
[----:B------:R-:W-:Y:S01]  /*2350*/  ISETP.GT.U32.AND P1, PT, R2, R132, PT ;  /* 0x000000840200720c */ /* 0x000fe20003f24070 */
[----:B------:R-:W-:Y:S01]  /*2360*/  IMAD.HI.U32 R11, R3, R140, RZ ;  /* 0x0000008c030b7227 */ /* 0x000fe200078e00ff */
[----:B------:R-:W-:-:S02]  /*2370*/  ISETP.GE.AND P3, PT, R16, RZ, PT ;  /* 0x000000ff1000720c */ /* 0x000fc40003f66270 */
[----:B------:R-:W-:Y:S01]  /*2380*/  ISETP.GE.AND P2, PT, R17, RZ, PT ;  /* 0x000000ff1100720c */ /* 0x000fe20003f46270 */
[----:B------:R-:W-:Y:S01]  /*2390*/  VIADD R16, R4, 0x4e ;  /* 0x0000004e04107836 */ /* 0x000fe20000000000 */
[----:B------:R-:W-:Y:S01]  /*23a0*/  IADD3 R11, -R11, RZ, RZ ;  /* 0x000000ff0b0b7210 */ /* 0x000fe20007ffe1ff */
[--C-:B------:R-:W-:Y:S01]  /*23b0*/  @!P6 IMAD.IADD R130, R130, 0x1, -R2.reuse ;  /* 0x000000018282e824 */ /* 0x100fe200078e0a02 */
[----:B------:R-:W-:Y:S01]  /*23c0*/  ISETP.GT.U32.AND P6, PT, R2, R136, PT ;  /* 0x000000880200720c */ /* 0x000fe20003fc4070 */
[----:B------:R-:W-:Y:S01]  /*23d0*/  @!P4 IMAD.IADD R134, R134, 0x1, -R2 ;  /* 0x000000018686c824 */ /* 0x000fe200078e0a02 */
[----:B------:R-:W-:Y:S01]  /*23e0*/  IABS R142, R16 ;  /* 0x00000010008e7213 */ /* 0x000fe20000000000 */
[----:B------:R-:W-:Y:S01]  /*23f0*/  IMAD.HI.U32 R9, R3, R138, RZ ;  /* 0x0000008a03097227 */ /* 0x000fe200078e00ff */
[C---:B------:R-:W-:Y:S02]  /*2400*/  LOP3.LUT R17, R5.reuse, 0x56, RZ, 0xfc, !PT ;  /* 0x0000005605117812 */ /* 0x040fe400078efcff */
[----:B------:R-:W-:Y:S01]  /*2410*/  ISETP.GE.AND P4, PT, R14, RZ, PT ;  /* 0x000000ff0e00720c */ /* 0x000fe20003f86270 */
[----:B------:R-:W-:Y:S01]  /*2420*/  @!P5 IMAD.MOV R130, RZ, RZ, -R130 ;  /* 0x000000ffff82d224 */ /* 0x000fe200078e0a82 */
[----:B------:R-:W-:Y:S01]  /*2430*/  ISETP.GT.U32.AND P5, PT, R2, R134, PT ;  /* 0x000000860200720c */ /* 0x000fe20003fa4070 */
[----:B------:R-:W-:Y:S01]  /*2440*/  IMAD.MOV R13, RZ, RZ, -R9 ;  /* 0x000000ffff0d7224 */ /* 0x000fe200078e0a09 */
[----:B------:R-:W-:Y:S01]  /*2450*/  IABS R148, R17 ;  /* 0x0000001100947213 */ /* 0x000fe20000000000 */
[--C-:B------:R-:W-:Y:S01]  /*2460*/  @!P1 IMAD.IADD R132, R132, 0x1, -R2.reuse ;  /* 0x0000000184849824 */ /* 0x100fe200078e0a02 */
[----:B------:R-:W-:Y:S01]  /*2470*/  ISETP.GE.AND P1, PT, R12, RZ, PT ;  /* 0x000000ff0c00720c */ /* 0x000fe20003f26270 */
[----:B------:R-:W-:Y:S01]  /*2480*/  @!P6 IMAD.IADD R136, R136, 0x1, -R2 ;  /* 0x000000018888e824 */ /* 0x000fe200078e0a02 */
[----:B------:R-:W-:Y:S01]  /*2490*/  LOP3.LUT R12, R5, 0x50, RZ, 0xfc, !PT ;  /* 0x00000050050c7812 */ /* 0x000fe200078efcff */
[----:B------:R-:W-:Y:S01]  /*24a0*/  IMAD R138, R2, R13, R138 ;  /* 0x0000000d028a7224 */ /* 0x000fe200078e028a */
[----:B------:R-:W-:Y:S01]  /*24b0*/  @!P3 IADD3 R132, -R132, RZ, RZ ;  /* 0x000000ff8484b210 */ /* 0x000fe20007ffe1ff */
[----:B------:R-:W-:Y:S01]  /*24c0*/  IMAD.HI.U32 R9, R3, R142, RZ ;  /* 0x0000008e03097227 */ /* 0x000fe200078e00ff */
[----:B------:R-:W-:-:S02]  /*24d0*/  ISETP.GT.U32.AND P6, PT, R2, R136, PT ;  /* 0x000000880200720c */ /* 0x000fc40003fc4070 */
[C---:B------:R-:W-:Y:S01]  /*24e0*/  ISETP.GT.U32.AND P3, PT, R2.reuse, R138, PT ;  /* 0x0000008a0200720c */ /* 0x040fe20003f64070 */
[----:B------:R-:W-:Y:S01]  /*24f0*/  IMAD R140, R2, R11, R140 ;  /* 0x0000000b028c7224 */ /* 0x000fe200078e028c */
[----:B------:R-:W-:Y:S01]  /*2500*/  IABS R144, R12 ;  /* 0x0000000c00907213 */ /* 0x000fe20000000000 */
[----:B------:R-:W-:Y:S01]  /*2510*/  IMAD.MOV R9, RZ, RZ, -R9 ;  /* 0x000000ffff097224 */ /* 0x000fe200078e0a09 */
[----:B------:R-:W-:Y:S01]  /*2520*/  LOP3.LUT R13, R5, 0x52, RZ, 0xfc, !PT ;  /* 0x00000052050d7812 */ /* 0x000fe200078efcff */
[----:B------:R-:W-:Y:S01]  /*2530*/  @!P5 IMAD.IADD R134, R134, 0x1, -R2 ;  /* 0x000000018686d824 */ /* 0x000fe200078e0a02 */
[C---:B------:R-:W-:Y:S01]  /*2540*/  ISETP.GT.U32.AND P5, PT, R2.reuse, R140, PT ;  /* 0x0000008c0200720c */ /* 0x040fe20003fa4070 */
[----:B------:R-:W-:Y:S01]  /*2550*/  IMAD R142, R2, R9, R142 ;  /* 0x00000009028e7224 */ /* 0x000fe200078e028e */
[----:B------:R-:W-:Y:S01]  /*2560*/  IABS R146, R13 ;  /* 0x0000000d00927213 */ /* 0x000fe20000000000 */
[----:B------:R-:W-:Y:S01]  /*2570*/  IMAD.HI.U32 R9, R3, R144, RZ ;  /* 0x0000009003097227 */ /* 0x000fe200078e00ff */
[----:B------:R-:W-:-:S03]  /*2580*/  LOP3.LUT R14, R5, 0x54, RZ, 0xfc, !PT ;  /* 0x00000054050e7812 */ /* 0x000fc600078efcff */
[--C-:B------:R-:W-:Y:S01]  /*2590*/  @!P6 IMAD.IADD R136, R136, 0x1, -R2.reuse ;  /* 0x000000018888e824 */ /* 0x100fe200078e0a02 */
[----:B------:R-:W-:Y:S01]  /*25a0*/  ISETP.GT.U32.AND P6, PT, R2, R142, PT ;  /* 0x0000008e0200720c */ /* 0x000fe20003fc4070 */
[----:B------:R-:W-:Y:S01]  /*25b0*/  @!P3 IMAD.IADD R138, R138, 0x1, -R2 ;  /* 0x000000018a8ab824 */ /* 0x000fe200078e0a02 */
[----:B------:R-:W-:Y:S01]  /*25c0*/  IABS R150, R14 ;  /* 0x0000000e00967213 */ /* 0x000fe20000000000 */
[----:B------:R-:W-:Y:S01]  /*25d0*/  IMAD.MOV R9, RZ, RZ, -R9 ;  /* 0x000000ffff097224 */ /* 0x000fe200078e0a09 */
[----:B------:R-:W-:Y:S01]  /*25e0*/  ISETP.GE.AND P3, PT, R16, RZ, PT ;  /* 0x000000ff1000720c */ /* 0x000fe20003f66270 */
[----:B------:R-:W-:Y:S01]  /*25f0*/  IMAD.HI.U32 R11, R3, R146, RZ ;  /* 0x00000092030b7227 */ /* 0x000fe200078e00ff */
[----:B------:R-:W-:Y:S02]  /*2600*/  @!P5 IADD3 R140, R140, -R2, RZ ;  /* 0x800000028c8cd210 */ /* 0x000fe40007ffe0ff */
[C---:B------:R-:W-:Y:S01]  /*2610*/  ISETP.GT.U32.AND P5, PT, R2.reuse, R138, PT ;  /* 0x0000008a0200720c */ /* 0x040fe20003fa4070 */
[----:B------:R-:W-:Y:S01]  /*2620*/  IMAD R144, R2, R9, R144 ;  /* 0x0000000902907224 */ /* 0x000fe200078e0290 */
[----:B------:R-:W-:Y:S01]  /*2630*/  LOP3.LUT R16, R5, 0x6a, RZ, 0xfc, !PT ;  /* 0x0000006a05107812 */ /* 0x000fe200078efcff */
[----:B------:R-:W-:-:S02]  /*2640*/  IMAD.MOV R11, RZ, RZ, -R11 ;  /* 0x000000ffff0b7224 */ /* 0x000fc400078e0a0b */
[----:B------:R-:W-:Y:S01]  /*2650*/  @!P6 IMAD.IADD R142, R142, 0x1, -R2 ;  /* 0x000000018e8ee824 */ /* 0x000fe200078e0a02 */
[C---:B------:R-:W-:Y:S01]  /*2660*/  ISETP.GT.U32.AND P6, PT, R2.reuse, R140, PT ;  /* 0x0000008c0200720c */ /* 0x040fe20003fc4070 */
[----:B------:R-:W-:Y:S01]  /*2670*/  IMAD R146, R2, R11, R146 ;  /* 0x0000000b02927224 */ /* 0x000fe200078e0292 */
[----:B------:R-:W-:Y:S01]  /*2680*/  IABS R172, R16 ;  /* 0x0000001000ac7213 */ /* 0x000fe20000000000 */
[----:B------:R-:W-:-:S04]  /*2690*/  IMAD.HI.U32 R11, R3, R148, RZ ;  /* 0x00000094030b7227 */ /* 0x000fc800078e00ff */
[----:B------:R-:W-:Y:S01]  /*26a0*/  @!P5 IADD3 R138, R138, -R2, RZ ;  /* 0x800000028a8ad210 */ /* 0x000fe20007ffe0ff */
[----:B------:R-:W-:Y:S01]  /*26b0*/  IMAD.MOV R11, RZ, RZ, -R11 ;  /* 0x000000ffff0b7224 */ /* 0x000fe200078e0a0b */
[----:B------:R-:W-:Y:S01]  /*26c0*/  ISETP.GT.U32.AND P5, PT, R2, R144, PT ;  /* 0x000000900200720c */ /* 0x000fe20003fa4070 */
[----:B------:R-:W-:Y:S01]  /*26d0*/  @!P0 IMAD.MOV R136, RZ, RZ, -R136 ;  /* 0x000000ffff888224 */ /* 0x000fe200078e0a88 */
[----:B------:R-:W-:Y:S01]  /*26e0*/  ISETP.GE.AND P0, PT, R12, RZ, PT ;  /* 0x000000ff0c00720c */ /* 0x000fe20003f06270 */
[----:B------:R-:W-:Y:S01]  /*26f0*/  IMAD R148, R2, R11, R148 ;  /* 0x0000000b02947224 */ /* 0x000fe200078e0294 */
[----:B------:R-:W-:Y:S01]  /*2700*/  LOP3.LUT R12, R5, 0x58, RZ, 0xfc, !PT ;  /* 0x00000058050c7812 */ /* 0x000fe200078efcff */
[----:B------:R-:W-:Y:S01]  /*2710*/  @!P6 IMAD.IADD R140, R140, 0x1, -R2 ;  /* 0x000000018c8ce824 */ /* 0x000fe200078e0a02 */
[----:B------:R-:W-:Y:S01]  /*2720*/  ISETP.GT.U32.AND P6, PT, R2, R146, PT ;  /* 0x000000920200720c */ /* 0x000fe20003fc4070 */
[----:B------:R-:W-:Y:S01]  /*2730*/  IMAD.HI.U32 R9, R3, R150, RZ ;  /* 0x0000009603097227 */ /* 0x000fe200078e00ff */
[----:B------:R-:W-:-:S02]  /*2740*/  IABS R152, R12 ;  /* 0x0000000c00987213 */ /* 0x000fc40000000000 */
[----:B------:R-:W-:Y:S01]  /*2750*/  LOP3.LUT R11, R5, 0x5a, RZ, 0xfc, !PT ;  /* 0x0000005a050b7812 */ /* 0x000fe200078efcff */
[----:B------:R-:W-:Y:S02]  /*2760*/  @!P1 IMAD.MOV R138, RZ, RZ, -R138 ;  /* 0x000000ffff8a9224 */ /* 0x000fe400078e0a8a */
[----:B------:R-:W-:Y:S01]  /*2770*/  @!P5 IADD3 R144, R144, -R2, RZ ;  /* 0x800000029090d210 */ /* 0x000fe20007ffe0ff */
[----:B------:R-:W-:Y:S01]  /*2780*/  @!P4 IMAD.MOV R140, RZ, RZ, -R140 ;  /* 0x000000ffff8cc224 */ /* 0x000fe200078e0a8c */
[C---:B------:R-:W-:Y:S01]  /*2790*/  ISETP.GT.U32.AND P4, PT, R2.reuse, R148, PT ;  /* 0x000000940200720c */ /* 0x040fe20003f84070 */
[----:B------:R-:W-:Y:S01]  /*27a0*/  IMAD.MOV R9, RZ, RZ, -R9 ;  /* 0x000000ffff097224 */ /* 0x000fe200078e0a09 */
[----:B------:R-:W-:Y:S01]  /*27b0*/  ISETP.GT.U32.AND P1, PT, R2, R144, PT ;  /* 0x000000900200720c */ /* 0x000fe20003f24070 */
[----:B------:R-:W-:Y:S01]  /*27c0*/  @!P2 IMAD.MOV R134, RZ, RZ, -R134 ;  /* 0x000000ffff86a224 */ /* 0x000fe200078e0a86 */
[----:B------:R-:W-:Y:S01]  /*27d0*/  IABS R154, R11 ;  /* 0x0000000b009a7213 */ /* 0x000fe20000000000 */
[----:B------:R-:W-:Y:S01]  /*27e0*/  @!P6 IMAD.IADD R146, R146, 0x1, -R2 ;  /* 0x000000019292e824 */ /* 0x000fe200078e0a02 */
[C---:B------:R-:W-:Y:S01]  /*27f0*/  ISETP.GT.U32.AND P2, PT, R2.reuse, R142, PT ;  /* 0x0000008e0200720c */ /* 0x040fe20003f44070 */
[----:B------:R-:W-:-:S02]  /*2800*/  IMAD R150, R2, R9, R150 ;  /* 0x0000000902967224 */ /* 0x000fc400078e0296 */
[----:B------:R-:W-:Y:S01]  /*2810*/  IMAD.HI.U32 R9, R3, R152, RZ ;  /* 0x0000009803097227 */ /* 0x000fe200078e00ff */
[C---:B------:R-:W-:Y:S02]  /*2820*/  ISETP.GT.U32.AND P6, PT, R2.reuse, R146, PT ;  /* 0x000000920200720c */ /* 0x040fe40003fc4070 */
[----:B------:R-:W-:Y:S01]  /*2830*/  ISETP.GT.U32.AND P5, PT, R2, R150, PT ;  /* 0x000000960200720c */ /* 0x000fe20003fa4070 */
[----:B------:R-:W-:Y:S02]  /*2840*/  IMAD.MOV R9, RZ, RZ, -R9 ;  /* 0x000000ffff097224 */ /* 0x000fe400078e0a09 */
[--C-:B------:R-:W-:Y:S01]  /*2850*/  @!P1 IMAD.IADD R144, R144, 0x1, -R2.reuse ;  /* 0x0000000190909824 */ /* 0x100fe200078e0a02 */
[----:B------:R-:W-:Y:S01]  /*2860*/  ISETP.GE.AND P1, PT, R17, RZ, PT ;  /* 0x000000ff1100720c */ /* 0x000fe20003f26270 */
[----:B------:R-:W-:Y:S01]  /*2870*/  @!P4 IMAD.IADD R148, R148, 0x1, -R2 ;  /* 0x000000019494c824 */ /* 0x000fe200078e0a02 */
[----:B------:R-:W-:Y:S01]  /*2880*/  ISETP.GE.AND P4, PT, R12, RZ, PT ;  /* 0x000000ff0c00720c */ /* 0x000fe20003f86270 */
[----:B------:R-:W-:Y:S01]  /*2890*/  IMAD R152, R2, R9, R152 ;  /* 0x0000000902987224 */ /* 0x000fe200078e0298 */
[----:B------:R-:W-:Y:S01]  /*28a0*/  LOP3.LUT R12, R5, 0x60, RZ, 0xfc, !PT ;  /* 0x00000060050c7812 */ /* 0x000fe200078efcff */
[----:B------:R-:W-:Y:S01]  /*28b0*/  IMAD.HI.U32 R9, R3, R154, RZ ;  /* 0x0000009a03097227 */ /* 0x000fe200078e00ff */
[----:B------:R-:W-:-:S02]  /*28c0*/  LOP3.LUT R17, R5, 0x6c, RZ, 0xfc, !PT ;  /* 0x0000006c05117812 */ /* 0x000fc400078efcff */
[----:B------:R-:W-:Y:S01]  /*28d0*/  IABS R158, R12 ;  /* 0x0000000c009e7213 */ /* 0x000fe20000000000 */
[----:B------:R-:W-:Y:S01]  /*28e0*/  @!P0 IMAD.MOV R144, RZ, RZ, -R144 ;  /* 0x000000ffff908224 */ /* 0x000fe200078e0a90 */
[----:B------:R-:W-:Y:S01]  /*28f0*/  ISETP.GT.U32.AND P0, PT, R2, R148, PT ;  /* 0x000000940200720c */ /* 0x000fe20003f04070 */
[--C-:B------:R-:W-:Y:S01]  /*2900*/  @!P6 IMAD.IADD R146, R146, 0x1, -R2.reuse ;  /* 0x000000019292e824 */ /* 0x100fe200078e0a02 */
[----:B------:R-:W-:Y:S01]  /*2910*/  ISETP.GT.U32.AND P6, PT, R2, R152, PT ;  /* 0x000000980200720c */ /* 0x000fe20003fc4070 */
[----:B------:R-:W-:Y:S01]  /*2920*/  @!P2 IMAD.IADD R142, R142, 0x1, -R2 ;  /* 0x000000018e8ea824 */ /* 0x000fe200078e0a02 */
[----:B------:R-:W-:Y:S02]  /*2930*/  IADD3 R9, -R9, RZ, RZ ;  /* 0x000000ff09097210 */ /* 0x000fe40007ffe1ff */
[----:B------:R-:W-:Y:S01]  /*2940*/  @!P5 IADD3 R150, R150, -R2, RZ ;  /* 0x800000029696d210 */ /* 0x000fe20007ffe0ff */
[----:B------:R-:W-:Y:S01]  /*2950*/  @!P3 IMAD.MOV R142, RZ, RZ, -R142 ;  /* 0x000000ffff8eb224 */ /* 0x000fe200078e0a8e */
[----:B------:R-:W-:Y:S01]  /*2960*/  ISETP.GE.AND P2, PT, R13, RZ, PT ;  /* 0x000000ff0d00720c */ /* 0x000fe20003f46270 */
[C---:B------:R-:W-:Y:S01]  /*2970*/  IMAD R154, R2.reuse, R9, R154 ;  /* 0x00000009029a7224 */ /* 0x040fe200078e029a */
[----:B------:R-:W-:-:S02]  /*2980*/  ISETP.GT.U32.AND P5, PT, R2, R150, PT ;  /* 0x000000960200720c */ /* 0x000fc40003fa4070 */
[----:B------:R-:W-:Y:S01]  /*2990*/  ISETP.GE.AND P3, PT, R14, RZ, PT ;  /* 0x000000ff0e00720c */ /* 0x000fe20003f66270 */
[--C-:B------:R-:W-:Y:S01]  /*29a0*/  @!P0 IMAD.IADD R148, R148, 0x1, -R2.reuse ;  /* 0x0000000194948824 */ /* 0x100fe200078e0a02 */
[----:B------:R-:W-:Y:S01]  /*29b0*/  ISETP.GT.U32.AND P0, PT, R2, R154, PT ;  /* 0x0000009a0200720c */ /* 0x000fe20003f04070 */
[----:B------:R-:W-:Y:S01]  /*29c0*/  @!P6 IMAD.IADD R152, R152, 0x1, -R2 ;  /* 0x000000019898e824 */ /* 0x000fe200078e0a02 */
[C---:B------:R-:W-:Y:S01]  /*29d0*/  LOP3.LUT R9, R5.reuse, 0x5c, RZ, 0xfc, !PT ;  /* 0x0000005c05097812 */ /* 0x040fe200078efcff */
[----:B------:R-:W-:Y:S01]  /*29e0*/  @!P1 IMAD.MOV R148, RZ, RZ, -R148 ;  /* 0x000000ffff949224 */ /* 0x000fe200078e0a94 */
[----:B------:R-:W-:Y:S02]  /*29f0*/  LOP3.LUT R13, R5, 0x62, RZ, 0xfc, !PT ;  /* 0x00000062050d7812 */ /* 0x000fe400078efcff */
[----:B------:R-:W-:Y:S02]  /*2a00*/  ISETP.GT.U32.AND P6, PT, R2, R152, PT ;  /* 0x000000980200720c */ /* 0x000fe40003fc4070 */
[----:B------:R-:W-:Y:S01]  /*2a10*/  IABS R156, R9 ;  /* 0x00000009009c7213 */ /* 0x000fe20000000000 */
[----:B------:R-:W-:Y:S01]  /*2a20*/  @!P5 IMAD.IADD R150, R150, 0x1, -R2 ;  /* 0x000000019696d824 */ /* 0x000fe200078e0a02 */
[----:B------:R-:W-:Y:S01]  /*2a30*/  ISETP.GE.AND P5, PT, R11, RZ, PT ;  /* 0x000000ff0b00720c */ /* 0x000fe20003fa6270 */
[----:B------:R-:W-:Y:S01]  /*2a40*/  VIADD R11, R4, 0x5e ;  /* 0x0000005e040b7836 */ /* 0x000fe20000000000 */
[----:B------:R-:W-:Y:S01]  /*2a50*/  @!P2 IADD3 R146, -R146, RZ, RZ ;  /* 0x000000ff9292a210 */ /* 0x000fe20007ffe1ff */
[----:B------:R-:W-:Y:S01]  /*2a60*/  @!P3 IMAD.MOV R150, RZ, RZ, -R150 ;  /* 0x000000ffff96b224 */ /* 0x000fe200078e0a96 */
[----:B------:R-:W-:-:S02]  /*2a70*/  @!P0 IADD3 R154, R154, -R2, RZ ;  /* 0x800000029a9a8210 */ /* 0x000fc40007ffe0ff */
[----:B------:R-:W-:Y:S01]  /*2a80*/  ISETP.GE.AND P2, PT, R9, RZ, PT ;  /* 0x000000ff0900720c */ /* 0x000fe20003f46270 */
[----:B------:R-:W-:Y:S01]  /*2a90*/  IMAD.HI.U32 R9, R3, R156, RZ ;  /* 0x0000009c03097227 */ /* 0x000fe200078e00ff */
[----:B------:R-:W-:Y:S02]  /*2aa0*/  ISETP.GT.U32.AND P0, PT, R2, R154, PT ;  /* 0x0000009a0200720c */ /* 0x000fe40003f04070 */
[----:B------:R-:W-:Y:S01]  /*2ab0*/  IABS R162, R13 ;  /* 0x0000000d00a27213 */ /* 0x000fe20000000000 */
[----:B------:R-:W-:Y:S01]  /*2ac0*/  @!P6 IMAD.IADD R152, R152, 0x1, -R2 ;  /* 0x000000019898e824 */ /* 0x000fe200078e0a02 */
[----:B------:R-:W-:Y:S01]  /*2ad0*/  ISETP.GE.AND P6, PT, R13, RZ, PT ;  /* 0x000000ff0d00720c */ /* 0x000fe20003fc6270 */
[----:B------:R-:W-:Y:S01]  /*2ae0*/  IMAD.MOV R13, RZ, RZ, -R9 ;  /* 0x000000ffff0d7224 */ /* 0x000fe200078e0a09 */
[----:B------:R-:W-:Y:S01]  /*2af0*/  ISETP.GE.AND P3, PT, R11, RZ, PT ;  /* 0x000000ff0b00720c */ /* 0x000fe20003f66270 */
[----:B------:R-:W-:Y:S01]  /*2b00*/  @!P4 IMAD.MOV R152, RZ, RZ, -R152 ;  /* 0x000000ffff98c224 */ /* 0x000fe200078e0a98 */
[----:B------:R-:W-:Y:S01]  /*2b10*/  IABS R160, R11 ;  /* 0x0000000b00a07213 */ /* 0x000fe20000000000 */
[----:B------:R-:W-:Y:S01]  /*2b20*/  IMAD.HI.U32 R11, R3, R158, RZ ;  /* 0x0000009e030b7227 */ /* 0x000fe200078e00ff */
[----:B------:R-:W-:-:S02]  /*2b30*/  ISETP.GE.AND P1, PT, R12, RZ, PT ;  /* 0x000000ff0c00720c */ /* 0x000fc40003f26270 */
[C---:B------:R-:W-:Y:S01]  /*2b40*/  LOP3.LUT R12, R5.reuse, 0x64, RZ, 0xfc, !PT ;  /* 0x00000064050c7812 */ /* 0x040fe200078efcff */
[----:B------:R-:W-:Y:S01]  /*2b50*/  IMAD R156, R2, R13, R156 ;  /* 0x0000000d029c7224 */ /* 0x000fe200078e029c */
[----:B------:R-:W-:Y:S01]  /*2b60*/  LOP3.LUT R14, R5, 0x68, RZ, 0xfc, !PT ;  /* 0x00000068050e7812 */ /* 0x000fe200078efcff */
[----:B------:R-:W-:Y:S01]  /*2b70*/  IMAD.MOV R11, RZ, RZ, -R11 ;  /* 0x000000ffff0b7224 */ /* 0x000fe200078e0a0b */
[----:B------:R-:W-:Y:S01]  /*2b80*/  IABS R164, R12 ;  /* 0x0000000c00a47213 */ /* 0x000fe20000000000 */
[----:B------:R-:W-:Y:S01]  /*2b90*/  @!P0 IMAD.IADD R154, R154, 0x1, -R2 ;  /* 0x000000019a9a8824 */ /* 0x000fe200078e0a02 */
[C---:B------:R-:W-:Y:S01]  /*2ba0*/  ISETP.GT.U32.AND P4, PT, R2.reuse, R156, PT ;  /* 0x0000009c0200720c */ /* 0x040fe20003f84070 */
[C---:B------:R-:W-:Y:S01]  /*2bb0*/  IMAD R158, R2.reuse, R11, R158 ;  /* 0x0000000b029e7224 */ /* 0x040fe200078e029e */
[----:B------:R-:W-:Y:S01]  /*2bc0*/  IABS R170, R14 ;  /* 0x0000000e00aa7213 */ /* 0x000fe20000000000 */
[----:B------:R-:W-:Y:S01]  /*2bd0*/  @!P5 IMAD.MOV R154, RZ, RZ, -R154 ;  /* 0x000000ffff9ad224 */ /* 0x000fe200078e0a9a */
[----:B------:R-:W-:Y:S01]  /*2be0*/  IABS R174, R17 ;  /* 0x0000001100ae7213 */ /* 0x000fe20000000000 */
[----:B------:R-:W-:Y:S01]  /*2bf0*/  IMAD.HI.U32 R9, R3, R160, RZ ;  /* 0x000000a003097227 */ /* 0x000fe200078e00ff */
[----:B------:R-:W-:-:S03]  /*2c00*/  ISETP.GT.U32.AND P5, PT, R2, R158, PT ;  /* 0x0000009e0200720c */ /* 0x000fc60003fa4070 */
[----:B------:R-:W-:Y:S02]  /*2c10*/  IMAD.MOV R13, RZ, RZ, -R9 ;  /* 0x000000ffff0d7224 */ /* 0x000fe400078e0a09 */
[----:B------:R-:W-:-:S04]  /*2c20*/  IMAD.HI.U32 R9, R3, R162, RZ ;  /* 0x000000a203097227 */ /* 0x000fc800078e00ff */
[----:B------:R-:W-:Y:S01]  /*2c30*/  IMAD R160, R2, R13, R160 ;  /* 0x0000000d02a07224 */ /* 0x000fe200078e02a0 */
[----:B------:R-:W-:Y:S01]  /*2c40*/  LOP3.LUT R13, R5, 0x66, RZ, 0xfc, !PT ;  /* 0x00000066050d7812 */ /* 0x000fe200078efcff */
[----:B------:R-:W-:Y:S01]  /*2c50*/  @!P4 IMAD.IADD R156, R156, 0x1, -R2 ;  /* 0x000000019c9cc824 */ /* 0x000fe200078e0a02 */
[----:B------:R-:W-:Y:S02]  /*2c60*/  IADD3 R9, -R9, RZ, RZ ;  /* 0x000000ff09097210 */ /* 0x000fe40007ffe1ff */
[----:B------:R-:W-:Y:S02]  /*2c70*/  IABS R168, R13 ;  /* 0x0000000d00a87213 */ /* 0x000fe40000000000 */
[C---:B------:R-:W-:Y:S01]  /*2c80*/  ISETP.GT.U32.AND P4, PT, R2.reuse, R156, PT ;  /* 0x0000009c0200720c */ /* 0x040fe20003f84070 */
[----:B------:R-:W-:Y:S01]  /*2c90*/  IMAD R162, R2, R9, R162 ;  /* 0x0000000902a27224 */ /* 0x000fe200078e02a2 */
[----:B------:R-:W-:Y:S01]  /*2ca0*/  @!P5 IADD3 R158, R158, -R2, RZ ;  /* 0x800000029e9ed210 */ /* 0x000fe20007ffe0ff */
[----:B------:R-:W-:Y:S01]  /*2cb0*/  IMAD.HI.U32 R11, R3, R168, RZ ;  /* 0x000000a8030b7227 */ /* 0x000fe200078e00ff */
[----:B------:R-:W-:-:S02]  /*2cc0*/  ISETP.GT.U32.AND P0, PT, R2, R160, PT ;  /* 0x000000a00200720c */ /* 0x000fc40003f04070 */
[----:B------:R-:W-:Y:S01]  /*2cd0*/  ISETP.GT.U32.AND P5, PT, R2, R158, PT ;  /* 0x0000009e0200720c */ /* 0x000fe20003fa4070 */
[----:B------:R-:W-:Y:S02]  /*2ce0*/  IMAD.MOV R11, RZ, RZ, -R11 ;  /* 0x000000ffff0b7224 */ /* 0x000fe400078e0a0b */
[----:B------:R-:W-:-:S04]  /*2cf0*/  IMAD.HI.U32 R9, R3, R164, RZ ;  /* 0x000000a403097227 */ /* 0x000fc800078e00ff */
[----:B------:R-:W-:Y:S01]  /*2d00*/  @!P4 IMAD.IADD R156, R156, 0x1, -R2 ;  /* 0x000000019c9cc824 */ /* 0x000fe200078e0a02 */
[C---:B------:R-:W-:Y:S01]  /*2d10*/  ISETP.GT.U32.AND P4, PT, R2.reuse, R162, PT ;  /* 0x000000a20200720c */ /* 0x040fe20003f84070 */
[----:B------:R-:W-:Y:S02]  /*2d20*/  IMAD R168, R2, R11, R168 ;  /* 0x0000000b02a87224 */ /* 0x000fe400078e02a8 */
[----:B------:R-:W-:Y:S02]  /*2d30*/  @!P0 IMAD.IADD R160, R160, 0x1, -R2 ;  /* 0x00000001a0a08824 */ /* 0x000fe400078e0a02 */
[----:B------:R-:W-:Y:S01]  /*2d40*/  @!P5 IADD3 R158, R158, -R2, RZ ;  /* 0x800000029e9ed210 */ /* 0x000fe20007ffe0ff */
[----:B------:R-:W-:Y:S01]  /*2d50*/  IMAD.MOV R9, RZ, RZ, -R9 ;  /* 0x000000ffff097224 */ /* 0x000fe200078e0a09 */
[C---:B------:R-:W-:Y:S01]  /*2d60*/  ISETP.GT.U32.AND P5, PT, R2.reuse, R168, PT ;  /* 0x000000a80200720c */ /* 0x040fe20003fa4070 */
[----:B------:R-:W-:Y:S01]  /*2d70*/  IMAD.HI.U32 R11, R3, R172, RZ ;  /* 0x000000ac030b7227 */ /* 0x000fe200078e00ff */
[----:B------:R-:W-:-:S02]  /*2d80*/  ISETP.GT.U32.AND P0, PT, R2, R160, PT ;  /* 0x000000a00200720c */ /* 0x000fc40003f04070 */
[----:B------:R-:W-:Y:S01]  /*2d90*/  @!P1 IADD3 R158, -R158, RZ, RZ ;  /* 0x000000ff9e9e9210 */ /* 0x000fe20007ffe1ff */
[----:B------:R-:W-:Y:S01]  /*2da0*/  IMAD R164, R2, R9, R164 ;  /* 0x0000000902a47224 */ /* 0x000fe200078e02a4 */
[----:B------:R-:W-:Y:S01]  /*2db0*/  ISETP.GE.AND P1, PT, R14, RZ, PT ;  /* 0x000000ff0e00720c */ /* 0x000fe20003f26270 */
[----:B------:R-:W-:Y:S01]  /*2dc0*/  @!P4 IMAD.IADD R162, R162, 0x1, -R2 ;  /* 0x00000001a2a2c824 */ /* 0x000fe200078e0a02 */
[----:B------:R-:W-:Y:S01]  /*2dd0*/  LOP3.LUT R14, R5, 0x72, RZ, 0xfc, !PT ;  /* 0x00000072050e7812 */ /* 0x000fe200078efcff */
[----:B------:R-:W-:-:S03]  /*2de0*/  IMAD.HI.U32 R9, R3, R170, RZ ;  /* 0x000000aa03097227 */ /* 0x000fc600078e00ff */
[----:B------:R-:W-:Y:S01]  /*2df0*/  ISETP.GT.U32.AND P4, PT, R2, R162, PT ;  /* 0x000000a20200720c */ /* 0x000fe20003f84070 */
[--C-:B------:R-:W-:Y:S01]  /*2e00*/  @!P5 IMAD.IADD R168, R168, 0x1, -R2.reuse ;  /* 0x00000001a8a8d824 */ /* 0x100fe200078e0a02 */
[----:B------:R-:W-:Y:S01]  /*2e10*/  IABS R180, R14 ;  /* 0x0000000e00b47213 */ /* 0x000fe20000000000 */
[----:B------:R-:W-:Y:S02]  /*2e20*/  IMAD.MOV R9, RZ, RZ, -R9 ;  /* 0x000000ffff097224 */ /* 0x000fe400078e0a09 */
[----:B------:R-:W-:Y:S01]  /*2e30*/  @!P0 IMAD.IADD R160, R160, 0x1, -R2 ;  /* 0x00000001a0a08824 */ /* 0x000fe200078e0a02 */
[C---:B------:R-:W-:Y:S01]  /*2e40*/  ISETP.GT.U32.AND P5, PT, R2.reuse, R168, PT ;  /* 0x000000a80200720c */ /* 0x040fe20003fa4070 */
[C---:B------:R-:W-:Y:S01]  /*2e50*/  IMAD R170, R2.reuse, R9, R170 ;  /* 0x0000000902aa7224 */ /* 0x040fe200078e02aa */
[----:B------:R-:W-:Y:S01]  /*2e60*/  ISETP.GT.U32.AND P0, PT, R2, R164, PT ;  /* 0x000000a40200720c */ /* 0x000fe20003f04070 */
[----:B------:R-:W-:-:S04]  /*2e70*/  IMAD.HI.U32 R9, R3, R174, RZ ;  /* 0x000000ae03097227 */ /* 0x000fc800078e00ff */
[----:B------:R-:W-:Y:S02]  /*2e80*/  IMAD.MOV R11, RZ, RZ, -R11 ;  /* 0x000000ffff0b7224 */ /* 0x000fe400078e0a0b */
[----:B------:R-:W-:Y:S02]  /*2e90*/  IMAD.MOV R9, RZ, RZ, -R9 ;  /* 0x000000ffff097224 */ /* 0x000fe400078e0a09 */
[----:B------:R-:W-:Y:S02]  /*2ea0*/  IMAD R172, R2, R11, R172 ;  /* 0x0000000b02ac7224 */ /* 0x000fe400078e02ac */
[----:B------:R-:W-:Y:S01]  /*2eb0*/  @!P4 IMAD.IADD R162, R162, 0x1, -R2 ;  /* 0x00000001a2a2c824 */ /* 0x000fe200078e0a02 */
[C---:B------:R-:W-:Y:S01]  /*2ec0*/  ISETP.GT.U32.AND P4, PT, R2.reuse, R170, PT ;  /* 0x000000aa0200720c */ /* 0x040fe20003f84070 */
[----:B------:R-:W-:Y:S01]  /*2ed0*/  IMAD R174, R2, R9, R174 ;  /* 0x0000000902ae7224 */ /* 0x000fe200078e02ae */
[----:B------:R-:W-:Y:S01]  /*2ee0*/  @!P0 IADD3 R164, R164, -R2, RZ ;  /* 0x80000002a4a48210 */ /* 0x000fe20007ffe0ff */
[----:B------:R-:W-:Y:S01]  /*2ef0*/  @!P6 IMAD.MOV R162, RZ, RZ, -R162 ;  /* 0x000000ffffa2e224 */ /* 0x000fe200078e0aa2 */
[----:B------:R-:W-:Y:S01]  /*2f00*/  ISETP.GT.U32.AND P6, PT, R2, R172, PT ;  /* 0x000000ac0200720c */ /* 0x000fe20003fc4070 */
[----:B------:R-:W-:Y:S01]  /*2f10*/  @!P5 IMAD.IADD R168, R168, 0x1, -R2 ;  /* 0x00000001a8a8d824 */ /* 0x000fe200078e0a02 */
[----:B------:R-:W-:Y:S01]  /*2f20*/  ISETP.GT.U32.AND P5, PT, R2, R174, PT ;  /* 0x000000ae0200720c */ /* 0x000fe20003fa4070 */
[----:B------:R-:W-:Y:S01]  /*2f30*/  @!P2 IMAD.MOV R156, RZ, RZ, -R156 ;  /* 0x000000ffff9ca224 */ /* 0x000fe200078e0a9c */
[----:B------:R-:W-:Y:S01]  /*2f40*/  ISETP.GE.AND P2, PT, R12, RZ, PT ;  /* 0x000000ff0c00720c */ /* 0x000fe20003f46270 */
[----:B------:R-:W-:Y:S01]  /*2f50*/  VIADD R12, R4, 0x6e ;  /* 0x0000006e040c7836 */ /* 0x000fe20000000000 */
[----:B------:R-:W-:Y:S01]  /*2f60*/  ISETP.GE.AND P0, PT, R13, RZ, PT ;  /* 0x000000ff0d00720c */ /* 0x000fe20003f06270 */
[----:B------:R-:W-:Y:S01]  /*2f70*/  @!P3 IMAD.MOV R160, RZ, RZ, -R160 ;  /* 0x000000ffffa0b224 */ /* 0x000fe200078e0aa0 */
[----:B------:R-:W-:-:S02]  /*2f80*/  LOP3.LUT R13, R5, 0x70, RZ, 0xfc, !PT ;  /* 0x00000070050d7812 */ /* 0x000fc400078efcff */
[----:B------:R-:W-:Y:S02]  /*2f90*/  IABS R176, R12 ;  /* 0x0000000c00b07213 */ /* 0x000fe40000000000 */
[----:B------:R-:W-:Y:S01]  /*2fa0*/  ISETP.GT.U32.AND P3, PT, R2, R164, PT ;  /* 0x000000a40200720c */ /* 0x000fe20003f64070 */
[--C-:B------:R-:W-:Y:S01]  /*2fb0*/  @!P6 IMAD.IADD R172, R172, 0x1, -R2.reuse ;  /* 0x00000001acace824 */ /* 0x100fe200078e0a02 */
[----:B------:R-:W-:Y:S01]  /*2fc0*/  @!P4 IADD3 R170, R170, -R2, RZ ;  /* 0x80000002aaaac210 */ /* 0x000fe20007ffe0ff */
[----:B------:R-:W-:Y:S01]  /*2fd0*/  IMAD.HI.U32 R9, R3, R176, RZ ;  /* 0x000000b003097227 */ /* 0x000fe200078e00ff */
[----:B------:R-:W-:Y:S02]  /*2fe0*/  IABS R178, R13 ;  /* 0x0000000d00b27213 */ /* 0x000fe40000000000 */
[----:B------:R-:W-:Y:S01]  /*2ff0*/  ISETP.GT.U32.AND P6, PT, R2, R170, PT ;  /* 0x000000aa0200720c */ /* 0x000fe20003fc4070 */
[----:B------:R-:W-:Y:S01]  /*3000*/  @!P5 IMAD.IADD R174, R174, 0x1, -R2 ;  /* 0x00000001aeaed824 */ /* 0x000fe200078e0a02 */
[----:B------:R-:W-:Y:S01]  /*3010*/  ISETP.GE.AND P4, PT, R17, RZ, PT ;  /* 0x000000ff1100720c */ /* 0x000fe20003f86270 */
[----:B------:R-:W-:Y:S01]  /*3020*/  IMAD.MOV R11, RZ, RZ, -R9 ;  /* 0x000000ffff0b7224 */ /* 0x000fe200078e0a09 */
[----:B------:R-:W-:Y:S01]  /*3030*/  LOP3.LUT R17, R5, 0x86, RZ, 0xfc, !PT ;  /* 0x0000008605117812 */ /* 0x000fe200078efcff */
[----:B------:R-:W-:Y:S01]  /*3040*/  IMAD.HI.U32 R9, R3, R178, RZ ;  /* 0x000000b203097227 */ /* 0x000fe200078e00ff */
[----:B------:R-:W-:-:S02]  /*3050*/  ISETP.GT.U32.AND P5, PT, R2, R174, PT ;  /* 0x000000ae0200720c */ /* 0x000fc40003fa4070 */
[----:B------:R-:W-:Y:S01]  /*3060*/  IABS R200, R17 ;  /* 0x0000001100c87213 */ /* 0x000fe20000000000 */
[----:B------:R-:W-:Y:S01]  /*3070*/  @!P3 IMAD.IADD R164, R164, 0x1, -R2 ;  /* 0x00000001a4a4b824 */ /* 0x000fe200078e0a02 */
[----:B------:R-:W-:Y:S01]  /*3080*/  IADD3 R9, -R9, RZ, RZ ;  /* 0x000000ff09097210 */ /* 0x000fe20007ffe1ff */
[----:B------:R-:W-:Y:S01]  /*3090*/  IMAD R176, R2, R11, R176 ;  /* 0x0000000b02b07224 */ /* 0x000fe200078e02b0 */
[----:B------:R-:W-:Y:S01]  /*30a0*/  ISETP.GE.AND P3, PT, R16, RZ, PT ;  /* 0x000000ff1000720c */ /* 0x000fe20003f66270 */
[----:B------:R-:W-:Y:S01]  /*30b0*/  @!P2 IMAD.MOV R164, RZ, RZ, -R164 ;  /* 0x000000ffffa4a224 */ /* 0x000fe200078e0aa4 */
[----:B------:R-:W-:Y:S01]  /*30c0*/  ISETP.GT.U32.AND P2, PT, R2, R172, PT ;  /* 0x000000ac0200720c */ /* 0x000fe20003f44070 */
[----:B------:R-:W-:Y:S01]  /*30d0*/  @!P6 IMAD.IADD R170, R170, 0x1, -R2 ;  /* 0x00000001aaaae824 */ /* 0x000fe200078e0a02 */
[C---:B------:R-:W-:Y:S01]  /*30e0*/  ISETP.GT.U32.AND P6, PT, R2.reuse, R176, PT ;  /* 0x000000b00200720c */ /* 0x040fe20003fc4070 */
[----:B------:R-:W-:Y:S01]  /*30f0*/  IMAD R178, R2, R9, R178 ;  /* 0x0000000902b27224 */ /* 0x000fe200078e02b2 */
[----:B------:R-:W-:Y:S01]  /*3100*/  LOP3.LUT R16, R5, 0x74, RZ, 0xfc, !PT ;  /* 0x0000007405107812 */ /* 0x000fe200078efcff */
[----:B------:R-:W-:-:S02]  /*3110*/  @!P5 IMAD.IADD R174, R174, 0x1, -R2 ;  /* 0x00000001aeaed824 */ /* 0x000fc400078e0a02 */
[C---:B------:R-:W-:Y:S01]  /*3120*/  IMAD.HI.U32 R9, R3.reuse, R180, RZ ;  /* 0x000000b403097227 */ /* 0x040fe200078e00ff */
[----:B------:R-:W-:Y:S02]  /*3130*/  ISETP.GT.U32.AND P5, PT, R2, R178, PT ;  /* 0x000000b20200720c */ /* 0x000fe40003fa4070 */
[----:B------:R-:W-:Y:S01]  /*3140*/  IABS R182, R16 ;  /* 0x0000001000b67213 */ /* 0x000fe20000000000 */
[----:B------:R-:W-:Y:S02]  /*3150*/  @!P0 IMAD.MOV R168, RZ, RZ, -R168 ;  /* 0x000000ffffa88224 */ /* 0x000fe400078e0aa8 */
[--C-:B------:R-:W-:Y:S01]  /*3160*/  @!P2 IMAD.IADD R172, R172, 0x1, -R2.reuse ;  /* 0x00000001acaca824 */ /* 0x100fe200078e0a02 */
[----:B------:R-:W-:Y:S01]  /*3170*/  ISETP.GE.AND P2, PT, R12, RZ, PT ;  /* 0x000000ff0c00720c */ /* 0x000fe20003f46270 */
[----:B------:R-:W-:Y:S01]  /*3180*/  IMAD.HI.U32 R11, R3, R182, RZ ;  /* 0x000000b6030b7227 */ /* 0x000fe200078e00ff */
[----:B------:R-:W-:Y:S02]  /*3190*/  LOP3.LUT R12, R5, 0x76, RZ, 0xfc, !PT ;  /* 0x00000076050c7812 */ /* 0x000fe400078efcff */
[----:B------:R-:W-:Y:S01]  /*31a0*/  @!P3 IADD3 R172, -R172, RZ, RZ ;  /* 0x000000ffacacb210 */ /* 0x000fe20007ffe1ff */
[--C-:B------:R-:W-:Y:S01]  /*31b0*/  @!P6 IMAD.IADD R176, R176, 0x1, -R2.reuse ;  /* 0x00000001b0b0e824 */ /* 0x100fe200078e0a02 */
[----:B------:R-:W-:Y:S01]  /*31c0*/  IADD3 R11, -R11, RZ, RZ ;  /* 0x000000ff0b0b7210 */ /* 0x000fe20007ffe1ff */
[----:B------:R-:W-:Y:S01]  /*31d0*/  @!P5 IMAD.IADD R178, R178, 0x1, -R2 ;  /* 0x00000001b2b2d824 */ /* 0x000fe200078e0a02 */
[----:B------:R-:W-:Y:S01]  /*31e0*/  ISETP.GE.AND P6, PT, R13, RZ, PT ;  /* 0x000000ff0d00720c */ /* 0x000fe20003fc6270 */
[----:B------:R-:W-:Y:S01]  /*31f0*/  IMAD.MOV R9, RZ, RZ, -R9 ;  /* 0x000000ffff097224 */ /* 0x000fe200078e0a09 */
[----:B------:R-:W-:Y:S01]  /*3200*/  IABS R186, R12 ;  /* 0x0000000c00ba7213 */ /* 0x000fe20000000000 */
[C---:B------:R-:W-:Y:S01]  /*3210*/  IMAD R182, R2.reuse, R11, R182 ;  /* 0x0000000b02b67224 */ /* 0x040fe200078e02b6 */
[C---:B------:R-:W-:Y:S01]  /*3220*/  ISETP.GT.U32.AND P0, PT, R2.reuse, R176, PT ;  /* 0x000000b00200720c */ /* 0x040fe20003f04070 */
[----:B------:R-:W-:Y:S01]  /*3230*/  @!P1 IMAD.MOV R170, RZ, RZ, -R170 ;  /* 0x000000ffffaa9224 */ /* 0x000fe200078e0aaa */
[----:B------:R-:W-:Y:S01]  /*3240*/  LOP3.LUT R13, R5, 0x78, RZ, 0xfc, !PT ;  /* 0x00000078050d7812 */ /* 0x000fe200078efcff */
[C---:B------:R-:W-:Y:S01]  /*3250*/  IMAD R180, R2.reuse, R9, R180 ;  /* 0x0000000902b47224 */ /* 0x040fe200078e02b4 */
[----:B------:R-:W-:Y:S01]  /*3260*/  ISETP.GT.U32.AND P1, PT, R2, R178, PT ;  /* 0x000000b20200720c */ /* 0x000fe20003f24070 */
[----:B------:R-:W-:Y:S01]  /*3270*/  IMAD.HI.U32 R9, R3, R186, RZ ;  /* 0x000000ba03097227 */ /* 0x000fe200078e00ff */
[----:B------:R-:W-:-:S02]  /*3280*/  IABS R184, R13 ;  /* 0x0000000d00b87213 */ /* 0x000fc40000000000 */
[C---:B------:R-:W-:Y:S01]  /*3290*/  ISETP.GT.U32.AND P3, PT, R2.reuse, R182, PT ;  /* 0x000000b60200720c */ /* 0x040fe20003f64070 */
[----:B------:R-:W-:Y:S01]  /*32a0*/  IMAD.MOV R9, RZ, RZ, -R9 ;  /* 0x000000ffff097224 */ /* 0x000fe200078e0a09 */
[----:B------:R-:W-:Y:S01]  /*32b0*/  ISETP.GT.U32.AND P5, PT, R2, R180, PT ;  /* 0x000000b40200720c */ /* 0x000fe20003fa4070 */
[----:B------:R-:W-:-:S04]  /*32c0*/  IMAD.HI.U32 R11, R3, R184, RZ ;  /* 0x000000b8030b7227 */ /* 0x000fc800078e00ff */
[----:B------:R-:W-:Y:S01]  /*32d0*/  @!P0 IMAD.IADD R176, R176, 0x1, -R2 ;  /* 0x00000001b0b08824 */ /* 0x000fe200078e0a02 */
[----:B------:R-:W-:Y:S01]  /*32e0*/  ISETP.GE.AND P0, PT, R16, RZ, PT ;  /* 0x000000ff1000720c */ /* 0x000fe20003f06270 */
[----:B------:R-:W-:Y:S01]  /*32f0*/  IMAD R186, R2, R9, R186 ;  /* 0x0000000902ba7224 */ /* 0x000fe200078e02ba */
[----:B------:R-:W-:Y:S01]  /*3300*/  @!P1 IADD3 R178, R178, -R2, RZ ;  /* 0x80000002b2b29210 */ /* 0x000fe20007ffe0ff */
[----:B------:R-:W-:Y:S01]  /*3310*/  IMAD.MOV R11, RZ, RZ, -R11 ;  /* 0x000000ffff0b7224 */ /* 0x000fe200078e0a0b */
[----:B------:R-:W-:Y:S01]  /*3320*/  ISETP.GE.AND P1, PT, R12, RZ, PT ;  /* 0x000000ff0c00720c */ /* 0x000fe20003f26270 */
[----:B------:R-:W-:Y:S01]  /*3330*/  @!P2 IMAD.MOV R176, RZ, RZ, -R176 ;  /* 0x000000ffffb0a224 */ /* 0x000fe200078e0ab0 */
[C---:B------:R-:W-:Y:S01]  /*3340*/  ISETP.GT.U32.AND P2, PT, R2.reuse, R186, PT ;  /* 0x000000ba0200720c */ /* 0x040fe20003f44070 */
[----:B------:R-:W-:Y:S01]  /*3350*/  IMAD R184, R2, R11, R184 ;  /* 0x0000000b02b87224 */ /* 0x000fe200078e02b8 */
[C---:B------:R-:W-:Y:S01]  /*3360*/  LOP3.LUT R11, R5.reuse, 0x7a, RZ, 0xfc, !PT ;  /* 0x0000007a050b7812 */ /* 0x040fe200078efcff */
[----:B------:R-:W-:Y:S01]  /*3370*/  @!P3 IMAD.IADD R182, R182, 0x1, -R2 ;  /* 0x00000001b6b6b824 */ /* 0x000fe200078e0a02 */
[----:B------:R-:W-:Y:S01]  /*3380*/  LOP3.LUT R12, R5, 0x7c, RZ, 0xfc, !PT ;  /* 0x0000007c050c7812 */ /* 0x000fe200078efcff */
[----:B------:R-:W-:Y:S01]  /*3390*/  @!P6 IMAD.MOV R178, RZ, RZ, -R178 ;  /* 0x000000ffffb2e224 */ /* 0x000fe200078e0ab2 */
[----:B------:R-:W-:Y:S01]  /*33a0*/  ISETP.GT.U32.AND P6, PT, R2, R184, PT ;  /* 0x000000b80200720c */ /* 0x000fe20003fc4070 */
[----:B------:R-:W-:Y:S01]  /*33b0*/  @!P5 IMAD.IADD R180, R180, 0x1, -R2 ;  /* 0x00000001b4b4d824 */ /* 0x000fe200078e0a02 */
[----:B------:R-:W-:Y:S01]  /*33c0*/  ISETP.GT.U32.AND P3, PT, R2, R182, PT ;  /* 0x000000b60200720c */ /* 0x000fe20003f64070 */
[----:B------:R-:W-:Y:S01]  /*33d0*/  @!P4 IMAD.MOV R174, RZ, RZ, -R174 ;  /* 0x000000ffffaec224 */ /* 0x000fe200078e0aae */
[----:B------:R-:W-:-:S02]  /*33e0*/  IABS R188, R11 ;  /* 0x0000000b00bc7213 */ /* 0x000fc40000000000 */
[----:B------:R-:W-:Y:S01]  /*33f0*/  ISETP.GT.U32.AND P5, PT, R2, R180, PT ;  /* 0x000000b40200720c */ /* 0x000fe20003fa4070 */
[--C-:B------:R-:W-:Y:S01]  /*3400*/  @!P2 IMAD.IADD R186, R186, 0x1, -R2.reuse ;  /* 0x00000001babaa824 */ /* 0x100fe200078e0a02 */
[----:B------:R-:W-:Y:S01]  /*3410*/  IABS R190, R12 ;  /* 0x0000000c00be7213 */ /* 0x000fe20000000000 */
[----:B------:R-:W-:Y:S01]  /*3420*/  IMAD.HI.U32 R9, R3, R188, RZ ;  /* 0x000000bc03097227 */ /* 0x000fe200078e00ff */
[----:B------:R-:W-:Y:S02]  /*3430*/  ISETP.GE.AND P4, PT, R14, RZ, PT ;  /* 0x000000ff0e00720c */ /* 0x000fe40003f86270 */
[----:B------:R-:W-:Y:S01]  /*3440*/  ISETP.GT.U32.AND P2, PT, R2, R186, PT ;  /* 0x000000ba0200720c */ /* 0x000fe20003f44070 */
[----:B------:R-:W-:Y:S01]  /*3450*/  IMAD.MOV R9, RZ, RZ, -R9 ;  /* 0x000000ffff097224 */ /* 0x000fe200078e0a09 */
[----:B------:R-:W-:Y:S01]  /*3460*/  @!P6 IADD3 R184, R184, -R2, RZ ;  /* 0x80000002b8b8e210 */ /* 0x000fe20007ffe0ff */
[----:B------:R-:W-:Y:S01]  /*3470*/  @!P3 IMAD.IADD R182, R182, 0x1, -R2 ;  /* 0x00000001b6b6b824 */ /* 0x000fe200078e0a02 */
[----:B------:R-:W-:Y:S01]  /*3480*/  ISETP.GE.AND P3, PT, R11, RZ, PT ;  /* 0x000000ff0b00720c */ /* 0x000fe20003f66270 */
[----:B------:R-:W-:Y:S01]  /*3490*/  IMAD.HI.U32 R11, R3, R190, RZ ;  /* 0x000000be030b7227 */ /* 0x000fe200078e00ff */
[----:B------:R-:W-:-:S02]  /*34a0*/  ISETP.GT.U32.AND P6, PT, R2, R184, PT ;  /* 0x000000b80200720c */ /* 0x000fc40003fc4070 */
[----:B------:R-:W-:Y:S01]  /*34b0*/  @!P5 IADD3 R180, R180, -R2, RZ ;  /* 0x80000002b4b4d210 */ /* 0x000fe20007ffe0ff */
[----:B------:R-:W-:Y:S01]  /*34c0*/  IMAD.MOV R11, RZ, RZ, -R11 ;  /* 0x000000ffff0b7224 */ /* 0x000fe200078e0a0b */
[----:B------:R-:W-:Y:S01]  /*34d0*/  ISETP.GE.AND P5, PT, R13, RZ, PT ;  /* 0x000000ff0d00720c */ /* 0x000fe20003fa6270 */
[----:B------:R-:W-:Y:S01]  /*34e0*/  IMAD R188, R2, R9, R188 ;  /* 0x0000000902bc7224 */ /* 0x000fe200078e02bc */
[C---:B------:R-:W-:Y:S01]  /*34f0*/  LOP3.LUT R16, R5.reuse, 0x84, RZ, 0xfc, !PT ;  /* 0x0000008405107812 */ /* 0x040fe200078efcff */
[----:B------:R-:W-:Y:S01]  /*3500*/  VIADD R13, R4, 0x7e ;  /* 0x0000007e040d7836 */ /* 0x000fe20000000000 */
[----:B------:R-:W-:Y:S01]  /*3510*/  LOP3.LUT R14, R5, 0x82, RZ, 0xfc, !PT ;  /* 0x00000082050e7812 */ /* 0x000fe200078efcff */
[----:B------:R-:W-:Y:S01]  /*3520*/  IMAD R190, R2, R11, R190 ;  /* 0x0000000b02be7224 */ /* 0x000fe200078e02be */
[----:B------:R-:W-:Y:S01]  /*3530*/  IABS R198, R16 ;  /* 0x0000001000c67213 */ /* 0x000fe20000000000 */
[----:B------:R-:W-:Y:S01]  /*3540*/  @!P2 IMAD.IADD R186, R186, 0x1, -R2 ;  /* 0x00000001babaa824 */ /* 0x000fe200078e0a02 */
[----:B------:R-:W-:Y:S01]  /*3550*/  ISETP.GT.U32.AND P2, PT, R2, R188, PT ;  /* 0x000000bc0200720c */ /* 0x000fe20003f44070 */
[----:B------:R-:W-:Y:S01]  /*3560*/  @!P4 IMAD.MOV R180, RZ, RZ, -R180 ;  /* 0x000000ffffb4c224 */ /* 0x000fe200078e0ab4 */
[----:B------:R-:W-:Y:S01]  /*3570*/  IABS R194, R13 ;  /* 0x0000000d00c27213 */ /* 0x000fe20000000000 */
[----:B------:R-:W-:Y:S01]  /*3580*/  @!P1 IMAD.MOV R186, RZ, RZ, -R186 ;  /* 0x000000ffffba9224 */ /* 0x000fe200078e0aba */
[----:B------:R-:W-:-:S02]  /*3590*/  @!P6 IADD3 R184, R184, -R2, RZ ;  /* 0x80000002b8b8e210 */ /* 0x000fc40007ffe0ff */
[----:B------:R-:W-:Y:S01]  /*35a0*/  ISETP.GT.U32.AND P6, PT, R2, R190, PT ;  /* 0x000000be0200720c */ /* 0x000fe20003fc4070 */
[----:B------:R-:W-:Y:S01]  /*35b0*/  IMAD.HI.U32 R9, R3, R194, RZ ;  /* 0x000000c203097227 */ /* 0x000fe200078e00ff */
[----:B------:R-:W-:Y:S02]  /*35c0*/  ISETP.GE.AND P4, PT, R12, RZ, PT ;  /* 0x000000ff0c00720c */ /* 0x000fe40003f86270 */
[----:B------:R-:W-:Y:S01]  /*35d0*/  LOP3.LUT R12, R5, 0x80, RZ, 0xfc, !PT ;  /* 0x00000080050c7812 */ /* 0x000fe200078efcff */
[----:B------:R-:W-:Y:S01]  /*35e0*/  IMAD.MOV R9, RZ, RZ, -R9 ;  /* 0x000000ffff097224 */ /* 0x000fe200078e0a09 */
[----:B------:R-:W-:Y:S01]  /*35f0*/  IABS R196, R14 ;  /* 0x0000000e00c47213 */ /* 0x000fe20000000000 */
[----:B------:R-:W-:Y:S01]  /*3600*/  @!P2 IMAD.IADD R188, R188, 0x1, -R2 ;  /* 0x00000001bcbca824 */ /* 0x000fe200078e0a02 */
[----:B------:R-:W-:Y:S01]  /*3610*/  IABS R192, R12 ;  /* 0x0000000c00c07213 */ /* 0x000fe20000000000 */
[----:B------:R-:W-:Y:S01]  /*3620*/  IMAD R194, R2, R9, R194 ;  /* 0x0000000902c27224 */ /* 0x000fe200078e02c2 */
[----:B------:R-:W-:Y:S01]  /*3630*/  @!P0 IADD3 R182, -R182, RZ, RZ ;  /* 0x000000ffb6b68210 */ /* 0x000fe20007ffe1ff */
[----:B------:R-:W-:Y:S01]  /*3640*/  IMAD.HI.U32 R11, R3, R196, RZ ;  /* 0x000000c4030b7227 */ /* 0x000fe200078e00ff */
[----:B------:R-:W-:-:S02]  /*3650*/  ISETP.GE.AND P0, PT, R13, RZ, PT ;  /* 0x000000ff0d00720c */ /* 0x000fc40003f06270 */
[----:B------:R-:W-:Y:S01]  /*3660*/  ISETP.GT.U32.AND P2, PT, R2, R194, PT ;  /* 0x000000c20200720c */ /* 0x000fe20003f44070 */
[----:B------:R-:W-:Y:S01]  /*3670*/  @!P6 IMAD.IADD R190, R190, 0x1, -R2 ;  /* 0x00000001bebee824 */ /* 0x000fe200078e0a02 */
[----:B------:R-:W-:Y:S01]  /*3680*/  ISETP.GT.U32.AND P6, PT, R2, R188, PT ;  /* 0x000000bc0200720c */ /* 0x000fe20003fc4070 */
[----:B------:R-:W-:-:S04]  /*3690*/  IMAD.HI.U32 R9, R3, R192, RZ ;  /* 0x000000c003097227 */ /* 0x000fc800078e00ff */
[----:B------:R-:W-:Y:S02]  /*36a0*/  IMAD.MOV R9, RZ, RZ, -R9 ;  /* 0x000000ffff097224 */ /* 0x000fe400078e0a09 */
[----:B------:R-:W-:Y:S02]  /*36b0*/  IMAD.MOV R11, RZ, RZ, -R11 ;  /* 0x000000ffff0b7224 */ /* 0x000fe400078e0a0b */
[----:B------:R-:W-:Y:S02]  /*36c0*/  IMAD R192, R2, R9, R192 ;  /* 0x0000000902c07224 */ /* 0x000fe400078e02c0 */
[----:B------:R-:W-:-:S04]  /*36d0*/  IMAD.HI.U32 R9, R3, R198, RZ ;  /* 0x000000c603097227 */ /* 0x000fc800078e00ff */
[--C-:B------:R-:W-:Y:S01]  /*36e0*/  @!P6 IMAD.IADD R188, R188, 0x1, -R2.reuse ;  /* 0x00000001bcbce824 */ /* 0x100fe200078e0a02 */
[----:B------:R-:W-:Y:S01]  /*36f0*/  ISETP.GT.U32.AND P6, PT, R2, R192, PT ;  /* 0x000000c00200720c */ /* 0x000fe20003fc4070 */
[----:B------:R-:W-:Y:S01]  /*3700*/  @!P2 IMAD.IADD R194, R194, 0x1, -R2 ;  /* 0x00000001c2c2a824 */ /* 0x000fe200078e0a02 */
[C---:B------:R-:W-:Y:S01]  /*3710*/  ISETP.GT.U32.AND P2, PT, R2.reuse, R190, PT ;  /* 0x000000be0200720c */ /* 0x040fe20003f44070 */
[C---:B------:R-:W-:Y:S01]  /*3720*/  IMAD R196, R2.reuse, R11, R196 ;  /* 0x0000000b02c47224 */ /* 0x040fe200078e02c4 */
[----:B------:R-:W-:Y:S01]  /*3730*/  IADD3 R9, -R9, RZ, RZ ;  /* 0x000000ff09097210 */ /* 0x000fe20007ffe1ff */
[----:B------:R-:W-:Y:S01]  /*3740*/  @!P3 IMAD.MOV R188, RZ, RZ, -R188 ;  /* 0x000000ffffbcb224 */ /* 0x000fe200078e0abc */
[C---:B------:R-:W-:Y:S01]  /*3750*/  ISETP.GT.U32.AND P1, PT, R2.reuse, R194, PT ;  /* 0x000000c20200720c */ /* 0x040fe20003f24070 */
[----:B------:R-:W-:Y:S01]  /*3760*/  IMAD.HI.U32 R11, R3, R200, RZ ;  /* 0x000000c8030b7227 */ /* 0x000fe200078e00ff */
[----:B------:R-:W-:-:S03]  /*3770*/  ISETP.GT.U32.AND P3, PT, R2, R196, PT ;  /* 0x000000c40200720c */ /* 0x000fc60003f64070 */
[----:B------:R-:W-:Y:S02]  /*3780*/  IMAD R198, R2, R9, R198 ;  /* 0x0000000902c67224 */ /* 0x000fe400078e02c6 */
[----:B------:R-:W-:Y:S01]  /*3790*/  @!P6 IADD3 R192, R192, -R2, RZ ;  /* 0x80000002c0c0e210 */ /* 0x000fe20007ffe0ff */
[----:B------:R-:W-:Y:S02]  /*37a0*/  IMAD.MOV R11, RZ, RZ, -R11 ;  /* 0x000000ffff0b7224 */ /* 0x000fe400078e0a0b */
[----:B------:R-:W-:Y:S01]  /*37b0*/  ISETP.GT.U32.AND P6, PT, R2, R198, PT ;  /* 0x000000c60200720c */ /* 0x000fe20003fc4070 */
[----:B------:R-:W-:Y:S01]  /*37c0*/  @!P2 IMAD.IADD R190, R190, 0x1, -R2 ;  /* 0x00000001bebea824 */ /* 0x000fe200078e0a02 */
[----:B------:R-:W-:Y:S01]  /*37d0*/  ISETP.GE.AND P2, PT, R14, RZ, PT ;  /* 0x000000ff0e00720c */ /* 0x000fe20003f46270 */
[C---:B------:R-:W-:Y:S01]  /*37e0*/  IMAD R200, R2.reuse, R11, R200 ;  /* 0x0000000b02c87224 */ /* 0x040fe200078e02c8 */
[----:B------:R-:W-:Y:S01]  /*37f0*/  LOP3.LUT R14, R5, 0x88, RZ, 0xfc, !PT ;  /* 0x00000088050e7812 */ /* 0x000fe200078efcff */
[----:B------:R-:W-:Y:S01]  /*3800*/  @!P4 IMAD.MOV R190, RZ, RZ, -R190 ;  /* 0x000000ffffbec224 */ /* 0x000fe200078e0abe */
[----:B------:R-:W-:Y:S01]  /*3810*/  ISETP.GT.U32.AND P4, PT, R2, R192, PT ;  /* 0x000000c00200720c */ /* 0x000fe20003f84070 */
[----:B------:R-:W-:Y:S01]  /*3820*/  @!P3 IMAD.IADD R196, R196, 0x1, -R2 ;  /* 0x00000001c4c4b824 */ /* 0x000fe200078e0a02 */
[----:B------:R-:W-:Y:S01]  /*3830*/  IABS R202, R14 ;  /* 0x0000000e00ca7213 */ /* 0x000fe20000000000 */
[----:B------:R-:W-:-:S03]  /*3840*/  IMAD.HI.U32 R11, R3, R206, RZ ;  /* 0x000000ce030b7227 */ /* 0x000fc600078e00ff */
[----:B------:R-:W-:Y:S01]  /*3850*/  ISETP.GT.U32.AND P3, PT, R2, R196, PT ;  /* 0x000000c40200720c */ /* 0x000fe20003f64070 */
[----:B------:R-:W-:Y:S01]  /*3860*/  @!P6 IMAD.IADD R198, R198, 0x1, -R2 ;  /* 0x00000001c6c6e824 */ /* 0x000fe200078e0a02 */
[----:B------:R-:W-:Y:S01]  /*3870*/  IADD3 R11, -R11, RZ, RZ ;  /* 0x000000ff0b0b7210 */ /* 0x000fe20007ffe1ff */
[----:B------:R-:W-:-:S03]  /*3880*/  IMAD.HI.U32 R9, R3, R202, RZ ;  /* 0x000000ca03097227 */ /* 0x000fc600078e00ff */
[----:B------:R-:W-:Y:S01]  /*3890*/  ISETP.GT.U32.AND P6, PT, R2, R198, PT ;  /* 0x000000c60200720c */ /* 0x000fe20003fc4070 */
[--C-:B------:R-:W-:Y:S01]  /*38a0*/  @!P4 IMAD.IADD R192, R192, 0x1, -R2.reuse ;  /* 0x00000001c0c0c824 */ /* 0x100fe200078e0a02 */
[----:B------:R-:W-:Y:S01]  /*38b0*/  ISETP.GT.U32.AND P4, PT, R2, R200, PT ;  /* 0x000000c80200720c */ /* 0x000fe20003f84070 */
[----:B------:R-:W-:Y:S01]  /*38c0*/  @!P1 IMAD.IADD R194, R194, 0x1, -R2 ;  /* 0x00000001c2c29824 */ /* 0x000fe200078e0a02 */
[----:B------:R-:W-:Y:S01]  /*38d0*/  IADD3 R9, -R9, RZ, RZ ;  /* 0x000000ff09097210 */ /* 0x000fe20007ffe1ff */
[----:B------:R-:W-:Y:S01]  /*38e0*/  @!P5 IMAD.MOV R184, RZ, RZ, -R184 ;  /* 0x000000ffffb8d224 */ /* 0x000fe200078e0ab8 */
[----:B------:R-:W-:Y:S01]  /*38f0*/  ISETP.GE.AND P1, PT, R16, RZ, PT ;  /* 0x000000ff1000720c */ /* 0x000fe20003f26270 */
[----:B------:R-:W-:Y:S01]  /*3900*/  @!P3 IMAD.IADD R196, R196, 0x1, -R2 ;  /* 0x00000001c4c4b824 */ /* 0x000fe200078e0a02 */
[----:B------:R-:W-:Y:S01]  /*3910*/  ISETP.GE.AND P5, PT, R12, RZ, PT ;  /* 0x000000ff0c00720c */ /* 0x000fe20003fa6270 */
[C---:B------:R-:W-:Y:S01]  /*3920*/  IMAD R202, R2.reuse, R9, R202 ;  /* 0x0000000902ca7224 */ /* 0x040fe200078e02ca */
[----:B------:R-:W-:Y:S01]  /*3930*/  LOP3.LUT R16, R5, 0x8a, RZ, 0xfc, !PT ;  /* 0x0000008a05107812 */ /* 0x000fe200078efcff */
[----:B------:R-:W-:Y:S01]  /*3940*/  IMAD R206, R2, R11, R206 ;  /* 0x0000000b02ce7224 */ /* 0x000fe200078e02ce */
[----:B------:R-:W-:Y:S01]  /*3950*/  ISETP.GE.AND P3, PT, R17, RZ, PT ;  /* 0x000000ff1100720c */ /* 0x000fe20003f66270 */
[--C-:B------:R-:W-:Y:S01]  /*3960*/  @!P6 IMAD.IADD R198, R198, 0x1, -R2.reuse ;  /* 0x00000001c6c6e824 */ /* 0x100fe200078e0a02 */
[----:B------:R-:W-:Y:S01]  /*3970*/  ISETP.GT.U32.AND P6, PT, R2, R202, PT ;  /* 0x000000ca0200720c */ /* 0x000fe20003fc4070 */
[----:B------:R-:W-:Y:S01]  /*3980*/  @!P4 IMAD.IADD R200, R200, 0x1, -R2 ;  /* 0x00000001c8c8c824 */ /* 0x000fe200078e0a02 */
[----:B------:R-:W-:Y:S01]  /*3990*/  IABS R204, R16 ;  /* 0x0000001000cc7213 */ /* 0x000fe20000000000 */
[----:B------:R-:W-:Y:S01]  /*39a0*/  @!P0 IMAD.MOV R194, RZ, RZ, -R194 ;  /* 0x000000ffffc28224 */ /* 0x000fe200078e0ac2 */
[----:B------:R-:W-:Y:S01]  /*39b0*/  ISETP.GE.AND P4, PT, R14, RZ, PT ;  /* 0x000000ff0e00720c */ /* 0x000fe20003f86270 */
[----:B------:R-:W-:Y:S01]  /*39c0*/  @!P2 IMAD.MOV R196, RZ, RZ, -R196 ;  /* 0x000000ffffc4a224 */ /* 0x000fe200078e0ac4 */
[C---:B------:R-:W-:Y:S01]  /*39d0*/  ISETP.GT.U32.AND P0, PT, R2.reuse, R200, PT ;  /* 0x000000c80200720c */ /* 0x040fe20003f04070 */
[----:B------:R-:W-:Y:S01]  /*39e0*/  IMAD.HI.U32 R12, R3, R208, RZ ;  /* 0x000000d0030c7227 */ /* 0x000fe200078e00ff */
[----:B------:R-:W-:-:S02]  /*39f0*/  ISETP.GT.U32.AND P2, PT, R2, R206, PT ;  /* 0x000000ce0200720c */ /* 0x000fc40003f44070 */
[----:B------:R-:W-:Y:S01]  /*3a00*/  @!P5 IADD3 R192, -R192, RZ, RZ ;  /* 0x000000ffc0c0d210 */ /* 0x000fe20007ffe1ff */
[----:B------:R-:W-:Y:S01]  /*3a10*/  IMAD.MOV R13, RZ, RZ, -R12 ;  /* 0x000000ffff0d7224 */ /* 0x000fe200078e0a0c */
[----:B------:R-:W-:Y:S01]  /*3a20*/  LOP3.LUT R12, R5, 0x90, RZ, 0xfc, !PT ;  /* 0x00000090050c7812 */ /* 0x000fe200078efcff */
[----:B------:R-:W-:Y:S01]  /*3a30*/  IMAD.HI.U32 R9, R3, R204, RZ ;  /* 0x000000cc03097227 */ /* 0x000fe200078e00ff */
[C---:B------:R-:W-:Y:S02]  /*3a40*/  LOP3.LUT R14, R5.reuse, 0x94, RZ, 0xfc, !PT ;  /* 0x00000094050e7812 */ /* 0x040fe400078efcff */
[----:B------:R-:W-:Y:S01]  /*3a50*/  IABS R210, R12 ;  /* 0x0000000c00d27213 */ /* 0x000fe20000000000 */
[----:B------:R-:W-:Y:S01]  /*3a60*/  @!P6 IMAD.IADD R202, R202, 0x1, -R2 ;  /* 0x00000001cacae824 */ /* 0x000fe200078e0a02 */
        /* <DEDUP_REMOVED lines=9> */
[----:B------:R-:W-:Y:S01]  /*3b00*/  @!P2 IMAD.IADD R206, R206, 0x1, -R2 ;  /* 0x00000001cecea824 */ /* 0x000fe200078e0a02 */
[----:B------:R-:W-:Y:S01]  /*3b10*/  @!P3 IADD3 R200, -R200, RZ, RZ ;  /* 0x000000ffc8c8b210 */ /* 0x000fe20007ffe1ff */
[----:B------:R-:W-:Y:S01]  /*3b20*/  IMAD.HI.U32 R9, R3, R210, RZ ;  /* 0x000000d203097227 */ /* 0x000fe200078e00ff */
[----:B------:R-:W-:-:S02]  /*3b30*/  ISETP.GT.U32.AND P6, PT, R2, R204, PT ;  /* 0x000000cc0200720c */ /* 0x000fc40003fc4070 */
[C---:B------:R-:W-:Y:S01]  /*3b40*/  ISETP.GT.U32.AND P3, PT, R2.reuse, R206, PT ;  /* 0x000000ce0200720c */ /* 0x040fe20003f64070 */
[----:B------:R-:W-:Y:S01]  /*3b50*/  IMAD.MOV R11, RZ, RZ, -R9 ;  /* 0x000000ffff0b7224 */ /* 0x000fe200078e0a09 */
[----:B------:R-:W-:Y:S01]  /*3b60*/  ISETP.GT.U32.AND P0, PT, R2, R208, PT ;  /* 0x000000d00200720c */ /* 0x000fe20003f04070 */
[----:B------:R-:W-:Y:S01]  /*3b70*/  IMAD.HI.U32 R9, R3, R212, RZ ;  /* 0x000000d403097227 */ /* 0x000fe200078e00ff */
[----:B------:R-:W-:Y:S02]  /*3b80*/  IABS R232, R17 ;  /* 0x0000001100e87213 */ /* 0x000fe40000000000 */
[----:B------:R-:W-:Y:S01]  /*3b90*/  @!P5 IADD3 R202, R202, -R2, RZ ;  /* 0x80000002cacad210 */ /* 0x000fe20007ffe0ff */
[----:B------:R-:W-:Y:S01]  /*3ba0*/  IMAD.MOV R9, RZ, RZ, -R9 ;  /* 0x000000ffff097224 */ /* 0x000fe200078e0a09 */
[----:B------:R-:W-:Y:S01]  /*3bb0*/  ISETP.GE.AND P5, PT, R18, RZ, PT ;  /* 0x000000ff1200720c */ /* 0x000fe20003fa6270 */
[C---:B------:R-:W-:Y:S01]  /*3bc0*/  IMAD R210, R2.reuse, R11, R210 ;  /* 0x0000000b02d27224 */ /* 0x040fe200078e02d2 */
[----:B------:R-:W-:Y:S01]  /*3bd0*/  LOP3.LUT R18, R5, 0xa8, RZ, 0xfc, !PT ;  /* 0x000000a805127812 */ /* 0x000fe200078efcff */
[----:B------:R-:W-:-:S02]  /*3be0*/  IMAD R212, R2, R9, R212 ;  /* 0x0000000902d47224 */ /* 0x000fc400078e02d4 */
[----:B------:R-:W-:Y:S01]  /*3bf0*/  @!P4 IMAD.MOV R202, RZ, RZ, -R202 ;  /* 0x000000ffffcac224 */ /* 0x000fe200078e0aca */
[----:B------:R-:W-:Y:S01]  /*3c00*/  ISETP.GT.U32.AND P4, PT, R2, R210, PT ;  /* 0x000000d20200720c */ /* 0x000fe20003f84070 */
[----:B------:R-:W-:Y:S01]  /*3c10*/  @!P3 IMAD.IADD R206, R206, 0x1, -R2 ;  /* 0x00000001ceceb824 */ /* 0x000fe200078e0a02 */
[----:B------:R-:W-:Y:S01]  /*3c20*/  ISETP.GT.U32.AND P3, PT, R2, R212, PT ;  /* 0x000000d40200720c */ /* 0x000fe20003f64070 */
[----:B------:R-:W-:Y:S01]  /*3c30*/  @!P1 IMAD.MOV R198, RZ, RZ, -R198 ;  /* 0x000000ffffc69224 */ /* 0x000fe200078e0ac6 */
[----:B------:R-:W-:Y:S01]  /*3c40*/  ISETP.GE.AND P1, PT, R16, RZ, PT ;  /* 0x000000ff1000720c */ /* 0x000fe20003f26270 */
[--C-:B------:R-:W-:Y:S01]  /*3c50*/  @!P6 IMAD.IADD R204, R204, 0x1, -R2.reuse ;  /* 0x00000001cccce824 */ /* 0x100fe200078e0a02 */
[----:B------:R-:W-:Y:S01]  /*3c60*/  LOP3.LUT R16, R5, 0x96, RZ, 0xfc, !PT ;  /* 0x0000009605107812 */ /* 0x000fe200078efcff */
[----:B------:R-:W-:Y:S01]  /*3c70*/  @!P0 IMAD.IADD R208, R208, 0x1, -R2 ;  /* 0x00000001d0d08824 */ /* 0x000fe200078e0a02 */
[----:B------:R-:W-:Y:S01]  /*3c80*/  @!P5 IADD3 R206, -R206, RZ, RZ ;  /* 0x000000ffceced210 */ /* 0x000fe20007ffe1ff */
[----:B------:R-:W-:Y:S01]  /*3c90*/  IMAD.HI.U32 R9, R3, R218, RZ ;  /* 0x000000da03097227 */ /* 0x000fe200078e00ff */
[----:B------:R-:W-:-:S02]  /*3ca0*/  ISETP.GT.U32.AND P2, PT, R2, R204, PT ;  /* 0x000000cc0200720c */ /* 0x000fc40003f44070 */
[----:B------:R-:W-:Y:S01]  /*3cb0*/  IABS R214, R16 ;  /* 0x0000001000d67213 */ /* 0x000fe20000000000 */
[----:B------:R-:W-:Y:S01]  /*3cc0*/  IMAD.MOV R9, RZ, RZ, -R9 ;  /* 0x000000ffff097224 */ /* 0x000fe200078e0a09 */
[----:B------:R-:W-:Y:S01]  /*3cd0*/  @!P4 IADD3 R210, R210, -R2, RZ ;  /* 0x80000002d2d2c210 */ /* 0x000fe20007ffe0ff */
[--C-:B------:R-:W-:Y:S01]  /*3ce0*/  @!P3 IMAD.IADD R212, R212, 0x1, -R2.reuse ;  /* 0x00000001d4d4b824 */ /* 0x100fe200078e0a02 */
[C---:B------:R-:W-:Y:S01]  /*3cf0*/  ISETP.GT.U32.AND P0, PT, R2.reuse, R208, PT ;  /* 0x000000d00200720c */ /* 0x040fe20003f04070 */
[----:B------:R-:W-:Y:S01]  /*3d00*/  IMAD.HI.U32 R11, R3, R214, RZ ;  /* 0x000000d6030b7227 */ /* 0x000fe200078e00ff */
[----:B------:R-:W-:Y:S02]  /*3d10*/  ISETP.GT.U32.AND P3, PT, R2, R210, PT ;  /* 0x000000d20200720c */ /* 0x000fe40003f64070 */
[----:B------:R-:W-:Y:S01]  /*3d20*/  ISETP.GE.AND P6, PT, R19, RZ, PT ;  /* 0x000000ff1300720c */ /* 0x000fe20003fc6270 */
[----:B------:R-:W-:Y:S01]  /*3d30*/  IMAD.MOV R11, RZ, RZ, -R11 ;  /* 0x000000ffff0b7224 */ /* 0x000fe200078e0a0b */
[----:B------:R-:W-:Y:S01]  /*3d40*/  ISETP.GE.AND P4, PT, R14, RZ, PT ;  /* 0x000000ff0e00720c */ /* 0x000fe20003f86270 */
[----:B------:R-:W-:Y:S01]  /*3d50*/  @!P2 IMAD.IADD R204, R204, 0x1, -R2 ;  /* 0x00000001cccca824 */ /* 0x000fe200078e0a02 */
[----:B------:R-:W-:Y:S01]  /*3d60*/  ISETP.GE.AND P2, PT, R12, RZ, PT ;  /* 0x000000ff0c00720c */ /* 0x000fe20003f46270 */
[C---:B------:R-:W-:Y:S01]  /*3d70*/  IMAD R214, R2.reuse, R11, R214 ;  /* 0x0000000b02d67224 */ /* 0x040fe200078e02d6 */
[----:B------:R-:W-:Y:S01]  /*3d80*/  LOP3.LUT R12, R5, 0x98, RZ, 0xfc, !PT ;  /* 0x00000098050c7812 */ /* 0x000fe200078efcff */
[----:B------:R-:W-:Y:S01]  /*3d90*/  IMAD R218, R2, R9, R218 ;  /* 0x0000000902da7224 */ /* 0x000fe200078e02da */
[----:B------:R-:W-:Y:S01]  /*3da0*/  IADD3 R14, R4, 0x9e, RZ ;  /* 0x0000009e040e7810 */ /* 0x000fe20007ffe0ff */
[----:B------:R-:W-:Y:S01]  /*3db0*/  @!P1 IMAD.MOV R204, RZ, RZ, -R204 ;  /* 0x000000ffffcc9224 */ /* 0x000fe200078e0acc */
[----:B------:R-:W-:Y:S01]  /*3dc0*/  IABS R216, R12 ;  /* 0x0000000c00d87213 */ /* 0x000fe20000000000 */
[--C-:B------:R-:W-:Y:S01]  /*3dd0*/  @!P3 IMAD.IADD R210, R210, 0x1, -R2.reuse ;  /* 0x00000001d2d2b824 */ /* 0x100fe200078e0a02 */
[----:B------:R-:W-:Y:S01]  /*3de0*/  ISETP.GT.U32.AND P3, PT, R2, R214, PT ;  /* 0x000000d60200720c */ /* 0x000fe20003f64070 */
[----:B------:R-:W-:Y:S01]  /*3df0*/  @!P0 IMAD.IADD R208, R208, 0x1, -R2 ;  /* 0x00000001d0d08824 */ /* 0x000fe200078e0a02 */
[C---:B------:R-:W-:Y:S01]  /*3e00*/  ISETP.GT.U32.AND P1, PT, R2.reuse, R212, PT ;  /* 0x000000d40200720c */ /* 0x040fe20003f24070 */
[----:B------:R-:W-:Y:S01]  /*3e10*/  IMAD.HI.U32 R9, R3, R216, RZ ;  /* 0x000000d803097227 */ /* 0x000fe200078e00ff */
[----:B------:R-:W-:-:S02]  /*3e20*/  ISETP.GT.U32.AND P5, PT, R2, R218, PT ;  /* 0x000000da0200720c */ /* 0x000fc40003fa4070 */
[----:B------:R-:W-:Y:S01]  /*3e30*/  ISETP.GE.AND P0, PT, R13, RZ, PT ;  /* 0x000000ff0d00720c */ /* 0x000fe20003f06270 */
[----:B------:R-:W-:Y:S01]  /*3e40*/  IMAD.MOV R9, RZ, RZ, -R9 ;  /* 0x000000ffff097224 */ /* 0x000fe200078e0a09 */
[C---:B------:R-:W-:Y:S01]  /*3e50*/  LOP3.LUT R13, R5.reuse, 0x9c, RZ, 0xfc, !PT ;  /* 0x0000009c050d7812 */ /* 0x040fe200078efcff */
[----:B------:R-:W-:Y:S01]  /*3e60*/  @!P6 IMAD.MOV R208, RZ, RZ, -R208 ;  /* 0x000000ffffd0e224 */ /* 0x000fe200078e0ad0 */
[----:B------:R-:W-:Y:S01]  /*3e70*/  ISETP.GE.AND P6, PT, R16, RZ, PT ;  /* 0x000000ff1000720c */ /* 0x000fe20003fc6270 */
[----:B------:R-:W-:Y:S01]  /*3e80*/  IMAD R216, R2, R9, R216 ;  /* 0x0000000902d87224 */ /* 0x000fe200078e02d8 */
[----:B------:R-:W-:Y:S01]  /*3e90*/  LOP3.LUT R9, R5, 0x9a, RZ, 0xfc, !PT ;  /* 0x0000009a05097812 */ /* 0x000fe200078efcff */
[--C-:B------:R-:W-:Y:S01]  /*3ea0*/  @!P3 IMAD.IADD R214, R214, 0x1, -R2.reuse ;  /* 0x00000001d6d6b824 */ /* 0x100fe200078e0a02 */
[----:B------:R-:W-:Y:S01]  /*3eb0*/  IABS R226, R13 ;  /* 0x0000000d00e27213 */ /* 0x000fe20000000000 */
[--C-:B------:R-:W-:Y:S01]  /*3ec0*/  @!P1 IMAD.IADD R212, R212, 0x1, -R2.reuse ;  /* 0x00000001d4d49824 */ /* 0x100fe200078e0a02 */
[----:B------:R-:W-:Y:S01]  /*3ed0*/  IABS R220, R9 ;  /* 0x0000000900dc7213 */ /* 0x000fe20000000000 */
[----:B------:R-:W-:Y:S01]  /*3ee0*/  @!P5 IMAD.IADD R218, R218, 0x1, -R2 ;  /* 0x00000001dadad824 */ /* 0x000fe200078e0a02 */
[C---:B------:R-:W-:Y:S01]  /*3ef0*/  ISETP.GT.U32.AND P3, PT, R2.reuse, R214, PT ;  /* 0x000000d60200720c */ /* 0x040fe20003f64070 */
[----:B------:R-:W-:Y:S01]  /*3f00*/  @!P0 IMAD.MOV R212, RZ, RZ, -R212 ;  /* 0x000000ffffd48224 */ /* 0x000fe200078e0ad4 */
[----:B------:R-:W-:Y:S01]  /*3f10*/  ISETP.GE.AND P5, PT, R9, RZ, PT ;  /* 0x000000ff0900720c */ /* 0x000fe20003fa6270 */
[----:B------:R-:W-:Y:S01]  /*3f20*/  IMAD.HI.U32 R9, R3, R220, RZ ;  /* 0x000000dc03097227 */ /* 0x000fe200078e00ff */
[----:B------:R-:W-:-:S02]  /*3f30*/  ISETP.GT.U32.AND P0, PT, R2, R216, PT ;  /* 0x000000d80200720c */ /* 0x000fc40003f04070 */
[----:B------:R-:W-:Y:S01]  /*3f40*/  IABS R230, R14 ;  /* 0x0000000e00e67213 */ /* 0x000fe20000000000 */
[----:B------:R-:W-:Y:S01]  /*3f50*/  IMAD.MOV R9, RZ, RZ, -R9 ;  /* 0x000000ffff097224 */ /* 0x000fe200078e0a09 */
[----:B------:R-:W-:Y:S01]  /*3f60*/  ISETP.GE.AND P1, PT, R12, RZ, PT ;  /* 0x000000ff0c00720c */ /* 0x000fe20003f26270 */
[----:B------:R-:W-:Y:S01]  /*3f70*/  @!P2 IMAD.MOV R210, RZ, RZ, -R210 ;  /* 0x000000ffffd2a224 */ /* 0x000fe200078e0ad2 */
[C---:B------:R-:W-:Y:S01]  /*3f80*/  ISETP.GT.U32.AND P2, PT, R2.reuse, R218, PT ;  /* 0x000000da0200720c */ /* 0x040fe20003f44070 */
[----:B------:R-:W-:Y:S01]  /*3f90*/  IMAD R220, R2, R9, R220 ;  /* 0x0000000902dc7224 */ /* 0x000fe200078e02dc */
[----:B------:R-:W-:Y:S01]  /*3fa0*/  LOP3.LUT R9, R5, 0xa0, RZ, 0xfc, !PT ;  /* 0x000000a005097812 */ /* 0x000fe200078efcff */
[----:B------:R-:W-:Y:S01]  /*3fb0*/  @!P3 IMAD.IADD R214, R214, 0x1, -R2 ;  /* 0x00000001d6d6b824 */ /* 0x000fe200078e0a02 */
[----:B------:R-:W-:Y:S01]  /*3fc0*/  ISETP.GE.AND P3, PT, R14, RZ, PT ;  /* 0x000000ff0e00720c */ /* 0x000fe20003f66270 */
[----:B------:R-:W-:Y:S01]  /*3fd0*/  IMAD.HI.U32 R11, R3, R226, RZ ;  /* 0x000000e2030b7227 */ /* 0x000fe200078e00ff */
[----:B------:R-:W-:-:S02]  /*3fe0*/  IABS R222, R9 ;  /* 0x0000000900de7213 */ /* 0x000fc40000000000 */
[----:B------:R-:W-:Y:S01]  /*3ff0*/  @!P0 IADD3 R216, R216, -R2, RZ ;  /* 0x80000002d8d88210 */ /* 0x000fe20007ffe0ff */
[----:B------:R-:W-:Y:S01]  /*4000*/  @!P6 IMAD.MOV R214, RZ, RZ, -R214 ;  /* 0x000000ffffd6e224 */ /* 0x000fe200078e0ad6 */
[C---:B------:R-:W-:Y:S01]  /*4010*/  ISETP.GT.U32.AND P6, PT, R2.reuse, R220, PT ;  /* 0x000000dc0200720c */ /* 0x040fe20003fc4070 */
[----:B------:R-:W-:Y:S01]  /*4020*/  IMAD.MOV R11, RZ, RZ, -R11 ;  /* 0x000000ffff0b7224 */ /* 0x000fe200078e0a0b */
[----:B------:R-:W-:Y:S01]  /*4030*/  ISETP.GT.U32.AND P0, PT, R2, R216, PT ;  /* 0x000000d80200720c */ /* 0x000fe20003f04070 */
[----:B------:R-:W-:Y:S01]  /*4040*/  IMAD.HI.U32 R12, R3, R230, RZ ;  /* 0x000000e6030c7227 */ /* 0x000fe200078e00ff */
[----:B------:R-:W-:Y:S02]  /*4050*/  @!P2 IADD3 R218, R218, -R2, RZ ;  /* 0x80000002dadaa210 */ /* 0x000fe40007ffe0ff */
[----:B------:R-:W-:Y:S01]  /*4060*/  ISETP.GE.AND P2, PT, R13, RZ, PT ;  /* 0x000000ff0d00720c */ /* 0x000fe20003f46270 */
[----:B------:R-:W-:Y:S01]  /*4070*/  IMAD R226, R2, R11, R226 ;  /* 0x0000000b02e27224 */ /* 0x000fe200078e02e2 */
[----:B------:R-:W-:Y:S01]  /*4080*/  LOP3.LUT R14, R5, 0xa2, RZ, 0xfc, !PT ;  /* 0x000000a2050e7812 */ /* 0x000fe200078efcff */
[----:B------:R-:W-:Y:S01]  /*4090*/  @!P4 IMAD.MOV R218, RZ, RZ, -R218 ;  /* 0x000000ffffdac224 */ /* 0x000fe200078e0ada */
[----:B------:R-:W-:Y:S01]  /*40a0*/  ISETP.GE.AND P4, PT, R9, RZ, PT ;  /* 0x000000ff0900720c */ /* 0x000fe20003f86270 */
[----:B------:R-:W-:Y:S01]  /*40b0*/  IMAD.MOV R13, RZ, RZ, -R12 ;  /* 0x000000ffff0d7224 */ /* 0x000fe200078e0a0c */
[----:B------:R-:W-:Y:S01]  /*40c0*/  LOP3.LUT R16, R5, 0xa4, RZ, 0xfc, !PT ;  /* 0x000000a405107812 */ /* 0x000fe200078efcff */
[--C-:B------:R-:W-:Y:S01]  /*40d0*/  @!P6 IMAD.IADD R220, R220, 0x1, -R2.reuse ;  /* 0x00000001dcdce824 */ /* 0x100fe200078e0a02 */
[----:B------:R-:W-:Y:S01]  /*40e0*/  IABS R228, R14 ;  /* 0x0000000e00e47213 */ /* 0x000fe20000000000 */
[----:B------:R-:W-:Y:S01]  /*40f0*/  @!P0 IMAD.IADD R216, R216, 0x1, -R2 ;  /* 0x00000001d8d88824 */ /* 0x000fe200078e0a02 */
[C---:B------:R-:W-:Y:S01]  /*4100*/  ISETP.GT.U32.AND P0, PT, R2.reuse, R226, PT ;  /* 0x000000e20200720c */ /* 0x040fe20003f04070 */
[----:B------:R-:W-:Y:S01]  /*4110*/  IMAD.HI.U32 R9, R3, R222, RZ ;  /* 0x000000de03097227 */ /* 0x000fe200078e00ff */
[----:B------:R-:W-:-:S02]  /*4120*/  ISETP.GT.U32.AND P6, PT, R2, R220, PT ;  /* 0x000000dc0200720c */ /* 0x000fc40003fc4070 */
[----:B------:R-:W-:Y:S01]  /*4130*/  IABS R224, R16 ;  /* 0x0000001000e07213 */ /* 0x000fe20000000000 */
[C---:B------:R-:W-:Y:S01]  /*4140*/  IMAD R230, R2.reuse, R13, R230 ;  /* 0x0000000d02e67224 */ /* 0x040fe200078e02e6 */
[----:B------:R-:W-:Y:S01]  /*4150*/  IABS R234, R18 ;  /* 0x0000001200ea7213 */ /* 0x000fe20000000000 */
[----:B------:R-:W-:Y:S02]  /*4160*/  IMAD.MOV R9, RZ, RZ, -R9 ;  /* 0x000000ffff097224 */ /* 0x000fe400078e0a09 */
[----:B------:R-:W-:Y:S01]  /*4170*/  @!P1 IMAD.MOV R216, RZ, RZ, -R216 ;  /* 0x000000ffffd89224 */ /* 0x000fe200078e0ad8 */
[C---:B------:R-:W-:Y:S01]  /*4180*/  ISETP.GT.U32.AND P1, PT, R2.reuse, R230, PT ;  /* 0x000000e60200720c */ /* 0x040fe20003f24070 */
[----:B------:R-:W-:Y:S02]  /*4190*/  IMAD R222, R2, R9, R222 ;  /* 0x0000000902de7224 */ /* 0x000fe400078e02de */
[----:B------:R-:W-:Y:S01]  /*41a0*/  @!P0 IADD3 R226, R226, -R2, RZ ;  /* 0x80000002e2e28210 */ /* 0x000fe20007ffe0ff */
[----:B------:R-:W-:Y:S01]  /*41b0*/  IMAD.HI.U32 R11, R3, R228, RZ ;  /* 0x000000e4030b7227 */ /* 0x000fe200078e00ff */
[----:B------:R-:W-:-:S02]  /*41c0*/  @!P6 IADD3 R220, R220, -R2, RZ ;  /* 0x80000002dcdce210 */ /* 0x000fc40007ffe0ff */
[C---:B------:R-:W-:Y:S01]  /*41d0*/  ISETP.GT.U32.AND P6, PT, R2.reuse, R222, PT ;  /* 0x000000de0200720c */ /* 0x040fe20003fc4070 */
[----:B------:R-:W-:Y:S01]  /*41e0*/  IMAD.HI.U32 R12, R3, R224, RZ ;  /* 0x000000e0030c7227 */ /* 0x000fe200078e00ff */
[----:B------:R-:W-:-:S03]  /*41f0*/  ISETP.GT.U32.AND P0, PT, R2, R226, PT ;  /* 0x000000e20200720c */ /* 0x000fc60003f04070 */
[----:B------:R-:W-:Y:S02]  /*4200*/  IMAD.MOV R11, RZ, RZ, -R11 ;  /* 0x000000ffff0b7224 */ /* 0x000fe400078e0a0b */
[----:B------:R-:W-:Y:S02]  /*4210*/  @!P1 IMAD.IADD R230, R230, 0x1, -R2 ;  /* 0x00000001e6e69824 */ /* 0x000fe400078e0a02 */
[----:B------:R-:W-:Y:S01]  /*4220*/  IMAD.MOV R13, RZ, RZ, -R12 ;  /* 0x000000ffff0d7224 */ /* 0x000fe200078e0a0c */
[----:B------:R-:W-:Y:S01]  /*4230*/  LOP3.LUT R12, R5, 0xaa, RZ, 0xfc, !PT ;  /* 0x000000aa050c7812 */ /* 0x000fe200078efcff */
[----:B------:R-:W-:Y:S02]  /*4240*/  IMAD R228, R2, R11, R228 ;  /* 0x0000000b02e47224 */ /* 0x000fe400078e02e4 */
[----:B------:R-:W-:Y:S01]  /*4250*/  @!P6 IADD3 R222, R222, -R2, RZ ;  /* 0x80000002dedee210 */ /* 0x000fe20007ffe0ff */
[----:B------:R-:W-:Y:S01]  /*4260*/  IMAD.HI.U32 R9, R3, R232, RZ ;  /* 0x000000e803097227 */ /* 0x000fe200078e00ff */
[----:B------:R-:W-:-:S02]  /*4270*/  ISETP.GT.U32.AND P6, PT, R2, R230, PT ;  /* 0x000000e60200720c */ /* 0x000fc40003fc4070 */
[----:B------:R-:W-:Y:S01]  /*4280*/  IABS R236, R12 ;  /* 0x0000000c00ec7213 */ /* 0x000fe20000000000 */
[----:B------:R-:W-:Y:S01]  /*4290*/  IMAD R224, R2, R13, R224 ;  /* 0x0000000d02e07224 */ /* 0x000fe200078e02e0 */
[----:B------:R-:W-:Y:S01]  /*42a0*/  LOP3.LUT R13, R5, 0xac, RZ, 0xfc, !PT ;  /* 0x000000ac050d7812 */ /* 0x000fe200078efcff */
[----:B------:R-:W-:Y:S01]  /*42b0*/  @!P0 IMAD.IADD R226, R226, 0x1, -R2 ;  /* 0x00000001e2e28824 */ /* 0x000fe200078e0a02 */
[C---:B------:R-:W-:Y:S01]  /*42c0*/  ISETP.GT.U32.AND P0, PT, R2.reuse, R228, PT ;  /* 0x000000e40200720c */ /* 0x040fe20003f04070 */
[----:B------:R-:W-:Y:S01]  /*42d0*/  IMAD.MOV R9, RZ, RZ, -R9 ;  /* 0x000000ffff097224 */ /* 0x000fe200078e0a09 */
[----:B------:R-:W-:Y:S01]  /*42e0*/  ISETP.GT.U32.AND P1, PT, R2, R224, PT ;  /* 0x000000e00200720c */ /* 0x000fe20003f24070 */
[C---:B------:R-:W-:Y:S01]  /*42f0*/  IMAD.HI.U32 R11, R3.reuse, R234, RZ ;  /* 0x000000ea030b7227 */ /* 0x040fe200078e00ff */
[----:B------:R-:W-:Y:S02]  /*4300*/  IABS R238, R13 ;  /* 0x0000000d00ee7213 */ /* 0x000fe40000000000 */
[----:B------:R-:W-:Y:S01]  /*4310*/  @!P2 IADD3 R226, -R226, RZ, RZ ;  /* 0x000000ffe2e2a210 */ /* 0x000fe20007ffe1ff */
[----:B------:R-:W-:Y:S01]  /*4320*/  IMAD R232, R2, R9, R232 ;  /* 0x0000000902e87224 */ /* 0x000fe200078e02e8 */
[----:B------:R-:W-:Y:S01]  /*4330*/  @!P6 IADD3 R230, R230, -R2, RZ ;  /* 0x80000002e6e6e210 */ /* 0x000fe20007ffe0ff */
[----:B------:R-:W-:-:S03]  /*4340*/  IMAD.HI.U32 R9, R3, R236, RZ ;  /* 0x000000ec03097227 */ /* 0x000fc600078e00ff */
[----:B------:R-:W-:Y:S01]  /*4350*/  ISETP.GT.U32.AND P6, PT, R2, R232, PT ;  /* 0x000000e80200720c */ /* 0x000fe20003fc4070 */
[--C-:B------:R-:W-:Y:S01]  /*4360*/  @!P0 IMAD.IADD R228, R228, 0x1, -R2.reuse ;  /* 0x00000001e4e48824 */ /* 0x100fe200078e0a02 */
[----:B------:R-:W-:Y:S01]  /*4370*/  ISETP.GT.U32.AND P0, PT, R2, R222, PT ;  /* 0x000000de0200720c */ /* 0x000fe20003f04070 */
[----:B------:R-:W-:Y:S02]  /*4380*/  VIADD R19, R4, 0xae ;  /* 0x000000ae04137836 */ /* 0x000fe40000000000 */
[----:B------:R-:W-:Y:S01]  /*4390*/  @!P1 IMAD.IADD R224, R224, 0x1, -R2 ;  /* 0x00000001e0e09824 */ /* 0x000fe200078e0a02 */
[C---:B------:R-:W-:Y:S01]  /*43a0*/  ISETP.GT.U32.AND P1, PT, R2.reuse, R228, PT ;  /* 0x000000e40200720c */ /* 0x040fe20003f24070 */
[----:B------:R-:W-:Y:S01]  /*43b0*/  IMAD.MOV R11, RZ, RZ, -R11 ;  /* 0x000000ffff0b7224 */ /* 0x000fe200078e0a0b */
[----:B------:R-:W-:Y:S01]  /*43c0*/  IABS R248, R19 ;  /* 0x0000001300f87213 */ /* 0x000fe20000000000 */
[----:B------:R-:W-:Y:S02]  /*43d0*/  IMAD.MOV R9, RZ, RZ, -R9 ;  /* 0x000000ffff097224 */ /* 0x000fe400078e0a09 */
[----:B------:R-:W-:Y:S01]  /*43e0*/  @!P5 IMAD.MOV R220, RZ, RZ, -R220 ;  /* 0x000000ffffdcd224 */ /* 0x000fe200078e0adc */
[C---:B------:R-:W-:Y:S01]  /*43f0*/  ISETP.GT.U32.AND P5, PT, R2.reuse, R224, PT ;  /* 0x000000e00200720c */ /* 0x040fe20003fa4070 */
[----:B------:R-:W-:Y:S01]  /*4400*/  IMAD R234, R2, R11, R234 ;  /* 0x0000000b02ea7224 */ /* 0x000fe200078e02ea */
[----:B------:R-:W-:Y:S01]  /*4410*/  @!P6 IADD3 R232, R232, -R2, RZ ;  /* 0x80000002e8e8e210 */ /* 0x000fe20007ffe0ff */
[----:B------:R-:W-:Y:S01]  /*4420*/  IMAD R236, R2, R9, R236 ;  /* 0x0000000902ec7224 */ /* 0x000fe200078e02ec */
[----:B------:R-:W-:Y:S01]  /*4430*/  ISETP.GE.AND P6, PT, R16, RZ, PT ;  /* 0x000000ff1000720c */ /* 0x000fe20003fc6270 */
[----:B------:R-:W-:Y:S01]  /*4440*/  IMAD.HI.U32 R9, R3, R238, RZ ;  /* 0x000000ee03097227 */ /* 0x000fe200078e00ff */
[----:B------:R-:W-:-:S02]  /*4450*/  ISETP.GT.U32.AND P2, PT, R2, R232, PT ;  /* 0x000000e80200720c */ /* 0x000fc40003f44070 */
[----:B------:R-:W-:Y:S01]  /*4460*/  LOP3.LUT R16, R5, 0xba, RZ, 0xfc, !PT ;  /* 0x000000ba05107812 */ /* 0x000fe200078efcff */
[----:B------:R-:W-:-:S04]  /*4470*/  IMAD.HI.U32 R11, R3, R248, RZ ;  /* 0x000000f8030b7227 */ /* 0x000fc800078e00ff */
[----:B------:R-:W-:Y:S01]  /*4480*/  @!P0 IMAD.IADD R222, R222, 0x1, -R2 ;  /* 0x00000001dede8824 */ /* 0x000fe200078e0a02 */
[C---:B------:R-:W-:Y:S01]  /*4490*/  ISETP.GT.U32.AND P0, PT, R2.reuse, R234, PT ;  /* 0x000000ea0200720c */ /* 0x040fe20003f04070 */
[----:B------:R-:W-:Y:S02]  /*44a0*/  IMAD.MOV R9, RZ, RZ, -R9 ;  /* 0x000000ffff097224 */ /* 0x000fe400078e0a09 */
[----:B------:R-:W-:Y:S02]  /*44b0*/  IMAD.MOV R11, RZ, RZ, -R11 ;  /* 0x000000ffff0b7224 */ /* 0x000fe400078e0a0b */
[----:B------:R-:W-:Y:S01]  /*44c0*/  IMAD R238, R2, R9, R238 ;  /* 0x0000000902ee7224 */ /* 0x000fe200078e02ee */
[----:B------:R-:W-:Y:S01]  /*44d0*/  @!P2 IADD3 R232, R232, -R2, RZ ;  /* 0x80000002e8e8a210 */ /* 0x000fe20007ffe0ff */
[----:B------:R-:W-:Y:S01]  /*44e0*/  @!P5 IMAD.IADD R224, R224, 0x1, -R2 ;  /* 0x00000001e0e0d824 */ /* 0x000fe200078e0a02 */
[C---:B------:R-:W-:Y:S01]  /*44f0*/  ISETP.GT.U32.AND P5, PT, R2.reuse, R236, PT ;  /* 0x000000ec0200720c */ /* 0x040fe20003fa4070 */
[----:B------:R-:W-:Y:S01]  /*4500*/  IMAD R248, R2, R11, R248 ;  /* 0x0000000b02f87224 */ /* 0x000fe200078e02f8 */
[----:B------:R-:W-:Y:S01]  /*4510*/  ISETP.GE.AND P2, PT, R12, RZ, PT ;  /* 0x000000ff0c00720c */ /* 0x000fe20003f46270 */
[----:B------:R-:W-:Y:S01]  /*4520*/  @!P1 IMAD.IADD R228, R228, 0x1, -R2 ;  /* 0x00000001e4e49824 */ /* 0x000fe200078e0a02 */
[----:B------:R-:W-:Y:S01]  /*4530*/  ISETP.GE.AND P1, PT, R14, RZ, PT ;  /* 0x000000ff0e00720c */ /* 0x000fe20003f26270 */
[----:B------:R-:W-:Y:S01]  /*4540*/  @!P4 IMAD.MOV R222, RZ, RZ, -R222 ;  /* 0x000000ffffdec224 */ /* 0x000fe200078e0ade */
[----:B------:R-:W-:Y:S01]  /*4550*/  ISETP.GT.U32.AND P4, PT, R2, R238, PT ;  /* 0x000000ee0200720c */ /* 0x000fe20003f84070 */
[----:B------:R-:W-:Y:S01]  /*4560*/  @!P6 IMAD.MOV R224, RZ, RZ, -R224 ;  /* 0x000000ffffe0e224 */ /* 0x000fe200078e0ae0 */
[----:B------:R-:W-:Y:S01]  /*4570*/  LOP3.LUT R14, R5, 0xb0, RZ, 0xfc, !PT ;  /* 0x000000b0050e7812 */ /* 0x000fe200078efcff */
[----:B------:R-:W-:Y:S01]  /*4580*/  @!P0 IMAD.IADD R234, R234, 0x1, -R2 ;  /* 0x00000001eaea8824 */ /* 0x000fe200078e0a02 */
[----:B------:R-:W-:Y:S01]  /*4590*/  ISETP.GT.U32.AND P6, PT, R2, R248, PT ;  /* 0x000000f80200720c */ /* 0x000fe20003fc4070 */
[----:B------:R-:W-:Y:S01]  /*45a0*/  @!P3 IMAD.MOV R230, RZ, RZ, -R230 ;  /* 0x000000ffffe6b224 */ /* 0x000fe200078e0ae6 */
[----:B------:R-:W-:Y:S01]  /*45b0*/  ISETP.GE.AND P0, PT, R17, RZ, PT ;  /* 0x000000ff1100720c */ /* 0x000fe20003f06270 */
[----:B------:R-:W-:Y:S01]  /*45c0*/  @!P5 IMAD.IADD R236, R236, 0x1, -R2 ;  /* 0x00000001ececd824 */ /* 0x000fe200078e0a02 */
[----:B------:R-:W-:-:S02]  /*45d0*/  IABS R250, R14 ;  /* 0x0000000e00fa7213 */ /* 0x000fc40000000000 */
[----:B------:R-:W-:Y:S01]  /*45e0*/  ISETP.GT.U32.AND P3, PT, R2, R234, PT ;  /* 0x000000ea0200720c */ /* 0x000fe20003f64070 */
[----:B------:R-:W-:Y:S01]  /*45f0*/  @!P1 IMAD.MOV R228, RZ, RZ, -R228 ;  /* 0x000000ffffe49224 */ /* 0x000fe200078e0ae4 */
[----:B------:R-:W-:Y:S01]  /*4600*/  ISETP.GE.AND P1, PT, R18, RZ, PT ;  /* 0x000000ff1200720c */ /* 0x000fe20003f26270 */
[----:B------:R-:W-:Y:S01]  /*4610*/  IMAD.HI.U32 R9, R3, R250, RZ ;  /* 0x000000fa03097227 */ /* 0x000fe200078e00ff */
[----:B------:R-:W-:Y:S02]  /*4620*/  ISETP.GT.U32.AND P5, PT, R2, R236, PT ;  /* 0x000000ec0200720c */ /* 0x000fe40003fa4070 */
[C---:B------:R-:W-:Y:S01]  /*4630*/  LOP3.LUT R12, R5.reuse, 0xb6, RZ, 0xfc, !PT ;  /* 0x000000b6050c7812 */ /* 0x040fe200078efcff */
[----:B------:R-:W-:Y:S01]  /*4640*/  @!P4 IMAD.IADD R238, R238, 0x1, -R2 ;  /* 0x00000001eeeec824 */ /* 0x000fe200078e0a02 */
[----:B------:R-:W-:Y:S01]  /*4650*/  @!P6 IADD3 R248, R248, -R2, RZ ;  /* 0x80000002f8f8e210 */ /* 0x000fe20007ffe0ff */
[----:B------:R-:W-:Y:S01]  /*4660*/  IMAD.MOV R9, RZ, RZ, -R9 ;  /* 0x000000ffff097224 */ /* 0x000fe200078e0a09 */
[C---:B------:R-:W-:Y:S01]  /*4670*/  LOP3.LUT R11, R5.reuse, 0xb4, RZ, 0xfc, !PT ;  /* 0x000000b4050b7812 */ /* 0x040fe200078efcff */
[----:B------:R-:W-:Y:S01]  /*4680*/  @!P0 IMAD.MOV R232, RZ, RZ, -R232 ;  /* 0x000000ffffe88224 */ /* 0x000fe200078e0ae8 */
[C---:B------:R-:W-:Y:S01]  /*4690*/  ISETP.GT.U32.AND P6, PT, R2.reuse, R238, PT ;  /* 0x000000ee0200720c */ /* 0x040fe20003fc4070 */
[C---:B------:R-:W-:Y:S01]  /*46a0*/  IMAD R250, R2.reuse, R9, R250 ;  /* 0x0000000902fa7224 */ /* 0x040fe200078e02fa */
[----:B------:R-:W-:Y:S01]  /*46b0*/  ISETP.GT.U32.AND P0, PT, R2, R248, PT ;  /* 0x000000f80200720c */ /* 0x000fe20003f04070 */
[--C-:B------:R-:W-:Y:S01]  /*46c0*/  @!P3 IMAD.IADD R234, R234, 0x1, -R2.reuse ;  /* 0x00000001eaeab824 */ /* 0x100fe200078e0a02 */
[----:B------:R-:W-:Y:S01]  /*46d0*/  LOP3.LUT R9, R5, 0xb2, RZ, 0xfc, !PT ;  /* 0x000000b205097812 */ /* 0x000fe200078efcff */
[----:B------:R-:W-:Y:S01]  /*46e0*/  @!P5 IMAD.IADD R236, R236, 0x1, -R2 ;  /* 0x00000001ececd824 */ /* 0x000fe200078e0a02 */
[----:B------:R-:W-:Y:S01]  /*46f0*/  ISETP.GE.AND P3, PT, R13, RZ, PT ;  /* 0x000000ff0d00720c */ /* 0x000fe20003f66270 */
[----:B------:R-:W-:Y:S01]  /*4700*/  @!P1 IMAD.MOV R234, RZ, RZ, -R234 ;  /* 0x000000ffffea9224 */ /* 0x000fe200078e0aea */
[----:B------:R-:W-:Y:S01]  /*4710*/  IABS R95, R9 ;  /* 0x00000009005f7213 */ /* 0x000fe20000000000 */
[----:B------:R-:W-:Y:S01]  /*4720*/  @!P2 IMAD.MOV R236, RZ, RZ, -R236 ;  /* 0x000000ffffeca224 */ /* 0x000fe200078e0aec */
[----:B------:R-:W-:-:S02]  /*4730*/  ISETP.GE.AND P1, PT, R9, RZ, PT ;  /* 0x000000ff0900720c */ /* 0x000fc40003f26270 */
[----:B------:R-:W-:Y:S01]  /*4740*/  ISETP.GE.AND P4, PT, R14, RZ, PT ;  /* 0x000000ff0e00720c */ /* 0x000fe20003f86270 */
[----:B------:R-:W-:Y:S01]  /*4750*/  IMAD.HI.U32 R9, R3, R95, RZ ;  /* 0x0000005f03097227 */ /* 0x000fe200078e00ff */
[----:B------:R-:W-:Y:S02]  /*4760*/  IABS R113, R12 ;  /* 0x0000000c00717213 */ /* 0x000fe40000000000 */
[----:B------:R-:W-:Y:S01]  /*4770*/  LOP3.LUT R14, R5, 0xb8, RZ, 0xfc, !PT ;  /* 0x000000b8050e7812 */ /* 0x000fe200078efcff */
[----:B------:R-:W-:Y:S01]  /*4780*/  @!P6 IMAD.IADD R238, R238, 0x1, -R2 ;  /* 0x00000001eeeee824 */ /* 0x000fe200078e0a02 */
[----:B------:R-:W-:Y:S01]  /*4790*/  ISETP.GE.AND P6, PT, R12, RZ, PT ;  /* 0x000000ff0c00720c */ /* 0x000fe20003fc6270 */
[----:B------:R-:W-:Y:S01]  /*47a0*/  IMAD.MOV R12, RZ, RZ, -R9 ;  /* 0x000000ffff0c7224 */ /* 0x000fe200078e0a09 */
[----:B------:R-:W-:Y:S01]  /*47b0*/  @!P0 IADD3 R248, R248, -R2, RZ ;  /* 0x80000002f8f88210 */ /* 0x000fe20007ffe0ff */
[----:B------:R-:W-:Y:S01]  /*47c0*/  IMAD.HI.U32 R9, R3, R113, RZ ;  /* 0x0000007103097227 */ /* 0x000fe200078e00ff */
[----:B------:R-:W-:-:S02]  /*47d0*/  ISETP.GT.U32.AND P0, PT, R2, R250, PT ;  /* 0x000000fa0200720c */ /* 0x000fc40003f04070 */
[----:B------:R-:W-:Y:S01]  /*47e0*/  IABS R17, R11 ;  /* 0x0000000b00117213 */ /* 0x000fe20000000000 */
[C---:B------:R-:W-:Y:S01]  /*47f0*/  IMAD R95, R2.reuse, R12, R95 ;  /* 0x0000000c025f7224 */ /* 0x040fe200078e025f */
[----:B------:R-:W-:Y:S01]  /*4800*/  IABS R69, R14 ;  /* 0x0000000e00457213 */ /* 0x000fe20000000000 */
[----:B------:R-:W-:Y:S01]  /*4810*/  IMAD.MOV R12, RZ, RZ, -R9 ;  /* 0x000000ffff0c7224 */ /* 0x000fe200078e0a09 */
[----:B------:R-:W-:Y:S01]  /*4820*/  ISETP.GE.AND P5, PT, R19, RZ, PT ;  /* 0x000000ff1300720c */ /* 0x000fe20003fa6270 */
[----:B------:R-:W-:Y:S01]  /*4830*/  @!P3 IMAD.MOV R238, RZ, RZ, -R238 ;  /* 0x000000ffffeeb224 */ /* 0x000fe200078e0aee */
[----:B------:R-:W-:Y:S01]  /*4840*/  ISETP.GE.AND P2, PT, R11, RZ, PT ;  /* 0x000000ff0b00720c */ /* 0x000fe20003f46270 */
[C---:B------:R-:W-:Y:S01]  /*4850*/  IMAD.HI.U32 R11, R3.reuse, R17, RZ ;  /* 0x00000011030b7227 */ /* 0x040fe200078e00ff */
[----:B------:R-:W-:Y:S02]  /*4860*/  ISETP.GT.U32.AND P3, PT, R2, R95, PT ;  /* 0x0000005f0200720c */ /* 0x000fe40003f64070 */
[----:B------:R-:W-:Y:S01]  /*4870*/  IABS R13, R16 ;  /* 0x00000010000d7213 */ /* 0x000fe20000000000 */
[----:B------:R-:W-:Y:S01]  /*4880*/  IMAD.HI.U32 R9, R3, R69, RZ ;  /* 0x0000004503097227 */ /* 0x000fe200078e00ff */
[----:B------:R-:W-:-:S02]  /*4890*/  LOP3.LUT R18, R5, 0xc0, RZ, 0xfc, !PT ;  /* 0x000000c005127812 */ /* 0x000fc400078efcff */
[----:B------:R-:W-:Y:S01]  /*48a0*/  LOP3.LUT R19, R5, 0xc2, RZ, 0xfc, !PT ;  /* 0x000000c205137812 */ /* 0x000fe200078efcff */
[----:B------:R-:W-:Y:S01]  /*48b0*/  IMAD.MOV R11, RZ, RZ, -R11 ;  /* 0x000000ffff0b7224 */ /* 0x000fe200078e0a0b */
[----:B------:R-:W-:Y:S01]  /*48c0*/  IADD3 R9, -R9, RZ, RZ ;  /* 0x000000ff09097210 */ /* 0x000fe20007ffe1ff */
[----:B------:R-:W-:Y:S01]  /*48d0*/  @!P0 IMAD.IADD R250, R250, 0x1, -R2 ;  /* 0x00000001fafa8824 */ /* 0x000fe200078e0a02 */
[----:B------:R-:W-:Y:S01]  /*48e0*/  IABS R53, R18 ;  /* 0x0000001200357213 */ /* 0x000fe20000000000 */
[C---:B------:R-:W-:Y:S01]  /*48f0*/  IMAD R17, R2.reuse, R11, R17 ;  /* 0x0000000b02117224 */ /* 0x040fe200078e0211 */
[----:B------:R-:W-:Y:S01]  /*4900*/  IABS R57, R19 ;  /* 0x0000001300397213 */ /* 0x000fe20000000000 */
[----:B------:R-:W-:Y:S01]  /*4910*/  @!P5 IMAD.MOV R248, RZ, RZ, -R248 ;  /* 0x000000fffff8d224 */ /* 0x000fe200078e0af8 */
[C---:B------:R-:W-:Y:S01]  /*4920*/  ISETP.GT.U32.AND P0, PT, R2.reuse, R250, PT ;  /* 0x000000fa0200720c */ /* 0x040fe20003f04070 */
[C---:B------:R-:W-:Y:S01]  /*4930*/  IMAD R69, R2.reuse, R9, R69 ;  /* 0x0000000902457224 */ /* 0x040fe200078e0245 */
[----:B------:R-:W-:Y:S01]  /*4940*/  ISETP.GT.U32.AND P5, PT, R2, R17, PT ;  /* 0x000000110200720c */ /* 0x000fe20003fa4070 */
[----:B------:R-:W-:-:S02]  /*4950*/  @!P3 IMAD.IADD R95, R95, 0x1, -R2 ;  /* 0x000000015f5fb824 */ /* 0x000fc400078e0a02 */
[C---:B------:R-:W-:Y:S01]  /*4960*/  IMAD R113, R2.reuse, R12, R113 ;  /* 0x0000000c02717224 */ /* 0x040fe200078e0271 */
[----:B------:R-:W-:Y:S01]  /*4970*/  ISETP.GT.U32.AND P3, PT, R2, R69, PT ;  /* 0x000000450200720c */ /* 0x000fe20003f64070 */
[----:B------:R-:W-:Y:S01]  /*4980*/  IMAD.HI.U32 R11, R3, R13, RZ ;  /* 0x0000000d030b7227 */ /* 0x000fe200078e00ff */
[----:B------:R-:W-:-:S03]  /*4990*/  LOP3.LUT R12, R5, 0xbc, RZ, 0xfc, !PT ;  /* 0x000000bc050c7812 */ /* 0x000fc600078efcff */
[----:B------:R-:W-:Y:S01]  /*49a0*/  IMAD.MOV R11, RZ, RZ, -R11 ;  /* 0x000000ffff0b7224 */ /* 0x000fe200078e0a0b */
[----:B------:R-:W-:Y:S01]  /*49b0*/  IABS R51, R12 ;  /* 0x0000000c00337213 */ /* 0x000fe20000000000 */
[--C-:B------:R-:W-:Y:S01]  /*49c0*/  @!P0 IMAD.IADD R250, R250, 0x1, -R2.reuse ;  /* 0x00000001fafa8824 */ /* 0x100fe200078e0a02 */
[C---:B------:R-:W-:Y:S01]  /*49d0*/  ISETP.GT.U32.AND P0, PT, R2.reuse, R113, PT ;  /* 0x000000710200720c */ /* 0x040fe20003f04070 */
[----:B------:R-:W-:Y:S01]  /*49e0*/  IMAD R9, R2, R11, R13 ;  /* 0x0000000b02097224 */ /* 0x000fe200078e020d */
[----:B------:R-:W-:Y:S01]  /*49f0*/  IADD3 R13, R4, 0xbe, RZ ;  /* 0x000000be040d7810 */ /* 0x000fe20007ffe0ff */
[--C-:B------:R-:W-:Y:S01]  /*4a00*/  @!P5 IMAD.IADD R17, R17, 0x1, -R2.reuse ;  /* 0x000000011111d824 */ /* 0x100fe200078e0a02 */
[----:B------:R-:W-:Y:S01]  /*4a10*/  @!P4 IADD3 R250, -R250, RZ, RZ ;  /* 0x000000fffafac210 */ /* 0x000fe20007ffe1ff */
[----:B------:R-:W-:Y:S01]  /*4a20*/  IMAD.HI.U32 R11, R3, R51, RZ ;  /* 0x00000033030b7227 */ /* 0x000fe200078e00ff */
[----:B------:R-:W-:Y:S02]  /*4a30*/  IABS R99, R13 ;  /* 0x0000000d00637213 */ /* 0x000fe40000000000 */
[C---:B------:R-:W-:Y:S01]  /*4a40*/  ISETP.GT.U32.AND P4, PT, R2.reuse, R17, PT ;  /* 0x000000110200720c */ /* 0x040fe20003f84070 */
[----:B------:R-:W-:Y:S01]  /*4a50*/  @!P3 IMAD.IADD R69, R69, 0x1, -R2 ;  /* 0x000000014545b824 */ /* 0x000fe200078e0a02 */
[----:B------:R-:W-:Y:S01]  /*4a60*/  ISETP.GT.U32.AND P5, PT, R2, R95, PT ;  /* 0x0000005f0200720c */ /* 0x000fe20003fa4070 */
[----:B------:R-:W-:-:S02]  /*4a70*/  IMAD.MOV R11, RZ, RZ, -R11 ;  /* 0x000000ffff0b7224 */ /* 0x000fc400078e0a0b */
[----:B------:R-:W-:Y:S01]  /*4a80*/  @!P0 IMAD.IADD R113, R113, 0x1, -R2 ;  /* 0x0000000171718824 */ /* 0x000fe200078e0a02 */
[C---:B------:R-:W-:Y:S01]  /*4a90*/  ISETP.GT.U32.AND P3, PT, R2.reuse, R69, PT ;  /* 0x000000450200720c */ /* 0x040fe20003f64070 */
[C---:B------:R-:W-:Y:S02]  /*4aa0*/  IMAD R51, R2.reuse, R11, R51 ;  /* 0x0000000b02337224 */ /* 0x040fe400078e0233 */
[----:B------:R-:W-:Y:S01]  /*4ab0*/  IMAD.HI.U32 R11, R3, R99, RZ ;  /* 0x00000063030b7227 */ /* 0x000fe200078e00ff */
[----:B------:R-:W-:-:S03]  /*4ac0*/  ISETP.GT.U32.AND P0, PT, R2, R113, PT ;  /* 0x000000710200720c */ /* 0x000fc60003f04070 */
[----:B------:R-:W-:Y:S02]  /*4ad0*/  IMAD.MOV R11, RZ, RZ, -R11 ;  /* 0x000000ffff0b7224 */ /* 0x000fe400078e0a0b */
[--C-:B------:R-:W-:Y:S01]  /*4ae0*/  @!P4 IMAD.IADD R17, R17, 0x1, -R2.reuse ;  /* 0x000000011111c824 */ /* 0x100fe200078e0a02 */
[C---:B------:R-:W-:Y:S01]  /*4af0*/  ISETP.GT.U32.AND P4, PT, R2.reuse, R51, PT ;  /* 0x000000330200720c */ /* 0x040fe20003f84070 */
[C---:B------:R-:W-:Y:S02]  /*4b00*/  IMAD R99, R2.reuse, R11, R99 ;  /* 0x0000000b02637224 */ /* 0x040fe400078e0263 */
[--C-:B------:R-:W-:Y:S02]  /*4b10*/  @!P3 IMAD.IADD R69, R69, 0x1, -R2.reuse ;  /* 0x000000014545b824 */ /* 0x100fe400078e0a02 */
[----:B------:R-:W-:Y:S01]  /*4b20*/  IMAD.HI.U32 R11, R3, R53, RZ ;  /* 0x00000035030b7227 */ /* 0x000fe200078e00ff */
[----:B------:R-:W-:Y:S02]  /*4b30*/  ISETP.GT.U32.AND P3, PT, R2, R99, PT ;  /* 0x000000630200720c */ /* 0x000fe40003f64070 */
[----:B------:R-:W-:Y:S01]  /*4b40*/  @!P0 IADD3 R113, R113, -R2, RZ ;  /* 0x8000000271718210 */ /* 0x000fe20007ffe0ff */
[----:B------:R-:W-:Y:S01]  /*4b50*/  IMAD.MOV R11, RZ, RZ, -R11 ;  /* 0x000000ffff0b7224 */ /* 0x000fe200078e0a0b */
[----:B------:R-:W-:Y:S01]  /*4b60*/  ISETP.GE.AND P0, PT, R14, RZ, PT ;  /* 0x000000ff0e00720c */ /* 0x000fe20003f06270 */
[--C-:B------:R-:W-:Y:S01]  /*4b70*/  @!P5 IMAD.IADD R95, R95, 0x1, -R2.reuse ;  /* 0x000000015f5fd824 */ /* 0x100fe200078e0a02 */
[----:B------:R-:W-:Y:S01]  /*4b80*/  ISETP.GT.U32.AND P5, PT, R2, R9, PT ;  /* 0x000000090200720c */ /* 0x000fe20003fa4070 */
[----:B------:R-:W-:Y:S01]  /*4b90*/  @!P4 IMAD.IADD R51, R51, 0x1, -R2 ;  /* 0x000000013333c824 */ /* 0x000fe200078e0a02 */
[----:B------:R-:W-:Y:S01]  /*4ba0*/  ISETP.GE.AND P4, PT, R12, RZ, PT ;  /* 0x000000ff0c00720c */ /* 0x000fe20003f86270 */
[----:B------:R-:W-:Y:S01]  /*4bb0*/  IMAD R53, R2, R11, R53 ;  /* 0x0000000b02357224 */ /* 0x000fe200078e0235 */
[----:B------:R-:W-:Y:S01]  /*4bc0*/  LOP3.LUT R14, R5, 0xc4, RZ, 0xfc, !PT ;  /* 0x000000c4050e7812 */ /* 0x000fe200078efcff */
[----:B------:R-:W-:-:S02]  /*4bd0*/  IMAD.HI.U32 R11, R3, R57, RZ ;  /* 0x00000039030b7227 */ /* 0x000fc400078e00ff */
[----:B------:R-:W-:Y:S02]  /*4be0*/  @!P3 IADD3 R99, R99, -R2, RZ ;  /* 0x800000026363b210 */ /* 0x000fe40007ffe0ff */
[C---:B------:R-:W-:Y:S01]  /*4bf0*/  ISETP.GT.U32.AND P3, PT, R2.reuse, R51, PT ;  /* 0x000000330200720c */ /* 0x040fe20003f64070 */
[----:B------:R-:W-:Y:S01]  /*4c00*/  IMAD.MOV R12, RZ, RZ, -R11 ;  /* 0x000000ffff0c7224 */ /* 0x000fe200078e0a0b */
[----:B------:R-:W-:Y:S01]  /*4c10*/  IABS R59, R14 ;  /* 0x0000000e003b7213 */ /* 0x000fe20000000000 */
[----:B------:R-:W-:Y:S01]  /*4c20*/  @!P1 IMAD.MOV R95, RZ, RZ, -R95 ;  /* 0x000000ffff5f9224 */ /* 0x000fe200078e0a5f */
[----:B------:R-:W-:Y:S01]  /*4c30*/  @!P0 IADD3 R69, -R69, RZ, RZ ;  /* 0x000000ff45458210 */ /* 0x000fe20007ffe1ff */
[----:B------:R-:W-:Y:S01]  /*4c40*/  IMAD R57, R2, R12, R57 ;  /* 0x0000000c02397224 */ /* 0x000fe200078e0239 */
[----:B------:R-:W-:Y:S01]  /*4c50*/  ISETP.GE.AND P0, PT, R13, RZ, PT ;  /* 0x000000ff0d00720c */ /* 0x000fe20003f06270 */
[----:B------:R-:W-:Y:S01]  /*4c60*/  @!P5 IMAD.IADD R9, R9, 0x1, -R2 ;  /* 0x000000010909d824 */ /* 0x000fe200078e0a02 */
[----:B------:R-:W-:Y:S01]  /*4c70*/  ISETP.GE.AND P5, PT, R16, RZ, PT ;  /* 0x000000ff1000720c */ /* 0x000fe20003fa6270 */
[----:B------:R-:W-:Y:S01]  /*4c80*/  @!P6 IMAD.MOV R113, RZ, RZ, -R113 ;  /* 0x000000ffff71e224 */ /* 0x000fe200078e0a71 */
[C---:B------:R-:W-:Y:S01]  /*4c90*/  ISETP.GT.U32.AND P6, PT, R2.reuse, R53, PT ;  /* 0x000000350200720c */ /* 0x040fe20003fc4070 */
[----:B------:R-:W-:Y:S01]  /*4ca0*/  IMAD.HI.U32 R11, R3, R59, RZ ;  /* 0x0000003b030b7227 */ /* 0x000fe200078e00ff */
[----:B------:R-:W-:-:S02]  /*4cb0*/  ISETP.GT.U32.AND P1, PT, R2, R9, PT ;  /* 0x000000090200720c */ /* 0x000fc40003f24070 */
[----:B------:R-:W-:Y:S01]  /*4cc0*/  LOP3.LUT R12, R5, 0xc8, RZ, 0xfc, !PT ;  /* 0x000000c8050c7812 */ /* 0x000fe200078efcff */
[--C-:B------:R-:W-:Y:S01]  /*4cd0*/  @!P3 IMAD.IADD R51, R51, 0x1, -R2.reuse ;  /* 0x000000013333b824 */ /* 0x100fe200078e0a02 */
[C---:B------:R-:W-:Y:S01]  /*4ce0*/  ISETP.GT.U32.AND P3, PT, R2.reuse, R57, PT ;  /* 0x000000390200720c */ /* 0x040fe20003f64070 */
[----:B------:R-:W-:Y:S01]  /*4cf0*/  @!P2 IMAD.MOV R17, RZ, RZ, -R17 ;  /* 0x000000ffff11a224 */ /* 0x000fe200078e0a11 */
[C---:B------:R-:W-:Y:S01]  /*4d00*/  ISETP.GT.U32.AND P2, PT, R2.reuse, R99, PT ;  /* 0x000000630200720c */ /* 0x040fe20003f44070 */
[----:B------:R-:W-:Y:S01]  /*4d10*/  IMAD.MOV R11, RZ, RZ, -R11 ;  /* 0x000000ffff0b7224 */ /* 0x000fe200078e0a0b */
[----:B------:R-:W-:Y:S01]  /*4d20*/  IABS R48, R12 ;  /* 0x0000000c00307213 */ /* 0x000fe20000000000 */
[----:B------:R-:W-:Y:S01]  /*4d30*/  @!P4 IMAD.MOV R51, RZ, RZ, -R51 ;  /* 0x000000ffff33c224 */ /* 0x000fe200078e0a33 */
[----:B------:R-:W-:Y:S01]  /*4d40*/  LOP3.LUT R13, R5, 0xca, RZ, 0xfc, !PT ;  /* 0x000000ca050d7812 */ /* 0x000fe200078efcff */
[----:B------:R-:W-:Y:S01]  /*4d50*/  IMAD R59, R2, R11, R59 ;  /* 0x0000000b023b7224 */ /* 0x000fe200078e023b */
[----:B------:R-:W-:Y:S01]  /*4d60*/  @!P6 IADD3 R53, R53, -R2, RZ ;  /* 0x800000023535e210 */ /* 0x000fe20007ffe0ff */
[--C-:B------:R-:W-:Y:S01]  /*4d70*/  @!P1 IMAD.IADD R9, R9, 0x1, -R2.reuse ;  /* 0x0000000109099824 */ /* 0x100fe200078e0a02 */
[----:B------:R-:W-:Y:S01]  /*4d80*/  LOP3.LUT R11, R5, 0xc6, RZ, 0xfc, !PT ;  /* 0x000000c6050b7812 */ /* 0x000fe200078efcff */
[----:B------:R-:W-:Y:S01]  /*4d90*/  VIADD R16, R4, 0xce ;  /* 0x000000ce04107836 */ /* 0x000fe20000000000 */
[----:B------:R-:W-:Y:S01]  /*4da0*/  ISETP.GE.AND P1, PT, R18, RZ, PT ;  /* 0x000000ff1200720c */ /* 0x000fe20003f26270 */
[--C-:B------:R-:W-:Y:S01]  /*4db0*/  @!P3 IMAD.IADD R57, R57, 0x1, -R2.reuse ;  /* 0x000000013939b824 */ /* 0x100fe200078e0a02 */
[----:B------:R-:W-:Y:S01]  /*4dc0*/  IABS R107, R11 ;  /* 0x0000000b006b7213 */ /* 0x000fe20000000000 */
[----:B------:R-:W-:Y:S01]  /*4dd0*/  @!P5 IMAD.MOV R9, RZ, RZ, -R9 ;  /* 0x000000ffff09d224 */ /* 0x000fe200078e0a09 */
[C---:B------:R-:W-:Y:S01]  /*4de0*/  ISETP.GT.U32.AND P5, PT, R2.reuse, R53, PT ;  /* 0x000000350200720c */ /* 0x040fe20003fa4070 */
[----:B------:R-:W-:Y:S01]  /*4df0*/  @!P2 IMAD.IADD R99, R99, 0x1, -R2 ;  /* 0x000000016363a824 */ /* 0x000fe200078e0a02 */
[----:B------:R-:W-:-:S02]  /*4e00*/  ISETP.GT.U32.AND P3, PT, R2, R57, PT ;  /* 0x000000390200720c */ /* 0x000fc40003f64070 */
[----:B------:R-:W-:Y:S01]  /*4e10*/  ISETP.GE.AND P4, PT, R11, RZ, PT ;  /* 0x000000ff0b00720c */ /* 0x000fe20003f86270 */
[----:B------:R-:W-:Y:S01]  /*4e20*/  @!P0 IMAD.MOV R99, RZ, RZ, -R99 ;  /* 0x000000ffff638224 */ /* 0x000fe200078e0a63 */
[----:B------:R-:W-:Y:S01]  /*4e30*/  ISETP.GE.AND P2, PT, R19, RZ, PT ;  /* 0x000000ff1300720c */ /* 0x000fe20003f46270 */
[C---:B------:R-:W-:Y:S01]  /*4e40*/  IMAD.HI.U32 R11, R3.reuse, R107, RZ ;  /* 0x0000006b030b7227 */ /* 0x040fe200078e00ff */
[----:B------:R-:W-:Y:S02]  /*4e50*/  ISETP.GE.AND P0, PT, R12, RZ, PT ;  /* 0x000000ff0c00720c */ /* 0x000fe40003f06270 */
[----:B------:R-:W-:Y:S01]  /*4e60*/  ISETP.GE.AND P6, PT, R14, RZ, PT ;  /* 0x000000ff0e00720c */ /* 0x000fe20003fc6270 */
[----:B------:R-:W-:Y:S01]  /*4e70*/  IMAD.HI.U32 R12, R3, R48, RZ ;  /* 0x00000030030c7227 */ /* 0x000fe200078e00ff */
[----:B------:R-:W-:Y:S02]  /*4e80*/  LOP3.LUT R14, R5, 0xcc, RZ, 0xfc, !PT ;  /* 0x000000cc050e7812 */ /* 0x000fe400078efcff */
[----:B------:R-:W-:Y:S01]  /*4e90*/  @!P5 IADD3 R53, R53, -R2, RZ ;  /* 0x800000023535d210 */ /* 0x000fe20007ffe0ff */
[----:B------:R-:W-:Y:S01]  /*4ea0*/  @!P3 IMAD.IADD R57, R57, 0x1, -R2 ;  /* 0x000000013939b824 */ /* 0x000fe200078e0a02 */
[C---:B------:R-:W-:Y:S01]  /*4eb0*/  ISETP.GT.U32.AND P3, PT, R2.reuse, R59, PT ;  /* 0x0000003b0200720c */ /* 0x040fe20003f64070 */
[----:B------:R-:W-:Y:S01]  /*4ec0*/  IMAD.MOV R11, RZ, RZ, -R11 ;  /* 0x000000ffff0b7224 */ /* 0x000fe200078e0a0b */
[----:B------:R-:W-:Y:S01]  /*4ed0*/  IABS R106, R14 ;  /* 0x0000000e006a7213 */ /* 0x000fe20000000000 */
[----:B------:R-:W-:Y:S01]  /*4ee0*/  IMAD.MOV R19, RZ, RZ, -R12 ;  /* 0x000000ffff137224 */ /* 0x000fe200078e0a0c */
[----:B------:R-:W-:Y:S01]  /*4ef0*/  @!P2 IADD3 R57, -R57, RZ, RZ ;  /* 0x000000ff3939a210 */ /* 0x000fe20007ffe1ff */
[C---:B------:R-:W-:Y:S01]  /*4f00*/  IMAD R107, R2.reuse, R11, R107 ;  /* 0x0000000b026b7224 */ /* 0x040fe200078e026b */
[----:B------:R-:W-:Y:S01]  /*4f10*/  LOP3.LUT R18, R5, 0xd0, RZ, 0xfc, !PT ;  /* 0x000000d005127812 */ /* 0x000fe200078efcff */
[C---:B------:R-:W-:Y:S01]  /*4f20*/  IMAD R48, R2.reuse, R19, R48 ;  /* 0x0000001302307224 */ /* 0x040fe200078e0230 */
[----:B------:R-:W-:Y:S01]  /*4f30*/  IABS R84, R13 ;  /* 0x0000000d00547213 */ /* 0x000fe20000000000 */
[----:B------:R-:W-:Y:S01]  /*4f40*/  @!P1 IMAD.MOV R53, RZ, RZ, -R53 ;  /* 0x000000ffff359224 */ /* 0x000fe200078e0a35 */
[C---:B------:R-:W-:Y:S01]  /*4f50*/  ISETP.GT.U32.AND P1, PT, R2.reuse, R107, PT ;  /* 0x0000006b0200720c */ /* 0x040fe20003f24070 */
[----:B------:R-:W-:Y:S01]  /*4f60*/  IMAD.HI.U32 R11, R3, R106, RZ ;  /* 0x0000006a030b7227 */ /* 0x000fe200078e00ff */
[----:B------:R-:W-:-:S02]  /*4f70*/  ISETP.GT.U32.AND P2, PT, R2, R48, PT ;  /* 0x000000300200720c */ /* 0x000fc40003f44070 */
[----:B------:R-:W-:Y:S01]  /*4f80*/  IABS R44, R18 ;  /* 0x00000012002c7213 */ /* 0x000fe20000000000 */
[----:B------:R-:W-:Y:S01]  /*4f90*/  @!P3 IMAD.IADD R59, R59, 0x1, -R2 ;  /* 0x000000013b3bb824 */ /* 0x000fe200078e0a02 */
[----:B------:R-:W-:Y:S01]  /*4fa0*/  ISETP.GE.AND P5, PT, R13, RZ, PT ;  /* 0x000000ff0d00720c */ /* 0x000fe20003fa6270 */
[----:B------:R-:W-:Y:S01]  /*4fb0*/  IMAD.MOV R11, RZ, RZ, -R11 ;  /* 0x000000ffff0b7224 */ /* 0x000fe200078e0a0b */
[----:B------:R-:W-:Y:S01]  /*4fc0*/  LOP3.LUT R19, R5, 0xd2, RZ, 0xfc, !PT ;  /* 0x000000d205137812 */ /* 0x000fe200078efcff */
[----:B------:R-:W-:Y:S01]  /*4fd0*/  IMAD.HI.U32 R13, R3, R84, RZ ;  /* 0x00000054030d7227 */ /* 0x000fe200078e00ff */
[C---:B------:R-:W-:Y:S02]  /*4fe0*/  ISETP.GT.U32.AND P3, PT, R2.reuse, R59, PT ;  /* 0x0000003b0200720c */ /* 0x040fe40003f64070 */
[----:B------:R-:W-:Y:S01]  /*4ff0*/  IABS R46, R16 ;  /* 0x00000010002e7213 */ /* 0x000fe20000000000 */
[----:B------:R-:W-:Y:S01]  /*5000*/  IMAD R106, R2, R11, R106 ;  /* 0x0000000b026a7224 */ /* 0x000fe200078e026a */
[----:B------:R-:W-:Y:S01]  /*5010*/  IADD3 R13, -R13, RZ, RZ ;  /* 0x000000ff0d0d7210 */ /* 0x000fe20007ffe1ff */
[--C-:B------:R-:W-:Y:S01]  /*5020*/  @!P1 IMAD.IADD R107, R107, 0x1, -R2.reuse ;  /* 0x000000016b6b9824 */ /* 0x100fe200078e0a02 */
[----:B------:R-:W-:Y:S01]  /*5030*/  IABS R58, R19 ;  /* 0x00000013003a7213 */ /* 0x000fe20000000000 */
[----:B------:R-:W-:-:S02]  /*5040*/  @!P2 IMAD.IADD R48, R48, 0x1, -R2 ;  /* 0x000000013030a824 */ /* 0x000fc400078e0a02 */
[----:B------:R-:W-:Y:S01]  /*5050*/  IMAD.HI.U32 R11, R3, R44, RZ ;  /* 0x0000002c030b7227 */ /* 0x000fe200078e00ff */
[C---:B------:R-:W-:Y:S02]  /*5060*/  ISETP.GT.U32.AND P1, PT, R2.reuse, R107, PT ;  /* 0x0000006b0200720c */ /* 0x040fe40003f24070 */
[C---:B------:R-:W-:Y:S01]  /*5070*/  ISETP.GT.U32.AND P2, PT, R2.reuse, R48, PT ;  /* 0x000000300200720c */ /* 0x040fe20003f44070 */
[----:B------:R-:W-:Y:S02]  /*5080*/  @!P3 IMAD.IADD R59, R59, 0x1, -R2 ;  /* 0x000000013b3bb824 */ /* 0x000fe400078e0a02 */
[----:B------:R-:W-:Y:S02]  /*5090*/  IMAD.MOV R11, RZ, RZ, -R11 ;  /* 0x000000ffff0b7224 */ /* 0x000fe400078e0a0b */
[----:B------:R-:W-:Y:S01]  /*50a0*/  IMAD.HI.U32 R12, R3, R46, RZ ;  /* 0x0000002e030c7227 */ /* 0x000fe200078e00ff */
[----:B------:R-:W-:Y:S02]  /*50b0*/  @!P6 IADD3 R59, -R59, RZ, RZ ;  /* 0x000000ff3b3be210 */ /* 0x000fe40007ffe1ff */
[C---:B------:R-:W-:Y:S01]  /*50c0*/  ISETP.GT.U32.AND P6, PT, R2.reuse, R106, PT ;  /* 0x0000006a0200720c */ /* 0x040fe20003fc4070 */
[----:B------:R-:W-:-:S02]  /*50d0*/  IMAD R44, R2, R11, R44 ;  /* 0x0000000b022c7224 */ /* 0x000fc400078e022c */
[--C-:B------:R-:W-:Y:S02]  /*50e0*/  @!P1 IMAD.IADD R107, R107, 0x1, -R2.reuse ;  /* 0x000000016b6b9824 */ /* 0x100fe400078e0a02 */
[----:B------:R-:W-:Y:S01]  /*50f0*/  @!P2 IMAD.IADD R48, R48, 0x1, -R2 ;  /* 0x000000013030a824 */ /* 0x000fe200078e0a02 */
[C---:B------:R-:W-:Y:S01]  /*5100*/  ISETP.GT.U32.AND P2, PT, R2.reuse, R44, PT ;  /* 0x0000002c0200720c */ /* 0x040fe20003f44070 */
[----:B------:R-:W-:Y:S01]  /*5110*/  IMAD R84, R2, R13, R84 ;  /* 0x0000000d02547224 */ /* 0x000fe200078e0254 */
[----:B------:R-:W-:Y:S01]  /*5120*/  @!P4 IADD3 R107, -R107, RZ, RZ ;  /* 0x000000ff6b6bc210 */ /* 0x000fe20007ffe1ff */
[----:B------:R-:W-:Y:S01]  /*5130*/  IMAD.HI.U32 R11, R3, R58, RZ ;  /* 0x0000003a030b7227 */ /* 0x000fe200078e00ff */
[----:B------:R-:W-:Y:S02]  /*5140*/  ISETP.GE.AND P4, PT, R14, RZ, PT ;  /* 0x000000ff0e00720c */ /* 0x000fe40003f86270 */
[----:B------:R-:W-:Y:S01]  /*5150*/  ISETP.GT.U32.AND P3, PT, R2, R84, PT ;  /* 0x000000540200720c */ /* 0x000fe20003f64070 */
[----:B------:R-:W-:-:S02]  /*5160*/  @!P6 IMAD.IADD R106, R106, 0x1, -R2 ;  /* 0x000000016a6ae824 */ /* 0x000fc400078e0a02 */
[----:B------:R-:W-:Y:S02]  /*5170*/  IMAD.MOV R13, RZ, RZ, -R12 ;  /* 0x000000ffff0d7224 */ /* 0x000fe400078e0a0c */
[----:B------:R-:W-:Y:S01]  /*5180*/  IMAD.HI.U32 R12, R3, R42, RZ ;  /* 0x0000002a030c7227 */ /* 0x000fe200078e00ff */
[----:B------:R-:W-:Y:S02]  /*5190*/  ISETP.GT.U32.AND P6, PT, R2, R106, PT ;  /* 0x0000006a0200720c */ /* 0x000fe40003fc4070 */
[----:B------:R-:W-:Y:S01]  /*51a0*/  @!P2 IADD3 R44, R44, -R2, RZ ;  /* 0x800000022c2ca210 */ /* 0x000fe20007ffe0ff */
[----:B------:R-:W-:Y:S02]  /*51b0*/  IMAD.MOV R11, RZ, RZ, -R11 ;  /* 0x000000ffff0b7224 */ /* 0x000fe400078e0a0b */
[----:B------:R-:W-:Y:S02]  /*51c0*/  IMAD R46, R2, R13, R46 ;  /* 0x0000000d022e7224 */ /* 0x000fe400078e022e */
[----:B------:R-:W-:-:S02]  /*51d0*/  IMAD.MOV R13, RZ, RZ, -R12 ;  /* 0x000000ffff0d7224 */ /* 0x000fc400078e0a0c */
[C---:B------:R-:W-:Y:S01]  /*51e0*/  IMAD R58, R2.reuse, R11, R58 ;  /* 0x0000000b023a7224 */ /* 0x040fe200078e023a */
[C---:B------:R-:W-:Y:S01]  /*51f0*/  ISETP.GT.U32.AND P1, PT, R2.reuse, R46, PT ;  /* 0x0000002e0200720c */ /* 0x040fe20003f24070 */
[----:B------:R-:W-:Y:S01]  /*5200*/  IMAD R42, R2, R13, R42 ;  /* 0x0000000d022a7224 */ /* 0x000fe200078e022a */
[----:B------:R-:W-:Y:S01]  /*5210*/  LOP3.LUT R11, R5, 0xd6, RZ, 0xfc, !PT ;  /* 0x000000d6050b7812 */ /* 0x000fe200078efcff */
[----:B------:R-:W-:Y:S01]  /*5220*/  @!P6 IMAD.IADD R106, R106, 0x1, -R2 ;  /* 0x000000016a6ae824 */ /* 0x000fe200078e0a02 */
[C---:B------:R-:W-:Y:S01]  /*5230*/  ISETP.GT.U32.AND P6, PT, R2.reuse, R58, PT ;  /* 0x0000003a0200720c */ /* 0x040fe20003fc4070 */
[----:B------:R-:W-:Y:S01]  /*5240*/  @!P0 IMAD.MOV R48, RZ, RZ, -R48 ;  /* 0x000000ffff308224 */ /* 0x000fe200078e0a30 */
[C---:B------:R-:W-:Y:S01]  /*5250*/  ISETP.GT.U32.AND P0, PT, R2.reuse, R44, PT ;  /* 0x0000002c0200720c */ /* 0x040fe20003f04070 */
[----:B------:R-:W-:Y:S01]  /*5260*/  @!P4 IMAD.MOV R106, RZ, RZ, -R106 ;  /* 0x000000ffff6ac224 */ /* 0x000fe200078e0a6a */
[----:B------:R-:W-:Y:S01]  /*5270*/  ISETP.GT.U32.AND P4, PT, R2, R42, PT ;  /* 0x0000002a0200720c */ /* 0x000fe20003f84070 */
[----:B------:R-:W-:Y:S01]  /*5280*/  @!P3 IMAD.IADD R84, R84, 0x1, -R2 ;  /* 0x000000015454b824 */ /* 0x000fe200078e0a02 */
[----:B------:R-:W-:-:S02]  /*5290*/  IABS R72, R11 ;  /* 0x0000000b00487213 */ /* 0x000fc40000000000 */
[----:B------:R-:W-:Y:S01]  /*52a0*/  LOP3.LUT R13, R5, 0xd8, RZ, 0xfc, !PT ;  /* 0x000000d8050d7812 */ /* 0x000fe200078efcff */
[--C-:B------:R-:W-:Y:S01]  /*52b0*/  @!P1 IMAD.IADD R46, R46, 0x1, -R2.reuse ;  /* 0x000000012e2e9824 */ /* 0x100fe200078e0a02 */
[----:B------:R-:W-:Y:S02]  /*52c0*/  ISETP.GT.U32.AND P3, PT, R2, R84, PT ;  /* 0x000000540200720c */ /* 0x000fe40003f64070 */
[----:B------:R-:W-:Y:S01]  /*52d0*/  IABS R38, R13 ;  /* 0x0000000d00267213 */ /* 0x000fe20000000000 */
[--C-:B------:R-:W-:Y:S01]  /*52e0*/  @!P6 IMAD.IADD R58, R58, 0x1, -R2.reuse ;  /* 0x000000013a3ae824 */ /* 0x100fe200078e0a02 */
[----:B------:R-:W-:Y:S01]  /*52f0*/  ISETP.GT.U32.AND P2, PT, R2, R46, PT ;  /* 0x0000002e0200720c */ /* 0x000fe20003f44070 */
[----:B------:R-:W-:Y:S01]  /*5300*/  @!P0 IMAD.IADD R44, R44, 0x1, -R2 ;  /* 0x000000012c2c8824 */ /* 0x000fe200078e0a02 */
[----:B------:R-:W-:Y:S01]  /*5310*/  ISETP.GE.AND P0, PT, R11, RZ, PT ;  /* 0x000000ff0b00720c */ /* 0x000fe20003f06270 */
[----:B------:R-:W-:Y:S01]  /*5320*/  IMAD.HI.U32 R11, R3, R72, RZ ;  /* 0x00000048030b7227 */ /* 0x000fe200078e00ff */
[----:B------:R-:W-:-:S02]  /*5330*/  @!P4 IADD3 R42, R42, -R2, RZ ;  /* 0x800000022a2ac210 */ /* 0x000fc40007ffe0ff */
[----:B------:R-:W-:Y:S01]  /*5340*/  ISETP.GT.U32.AND P4, PT, R2, R58, PT ;  /* 0x0000003a0200720c */ /* 0x000fe20003f84070 */
[----:B------:R-:W-:Y:S01]  /*5350*/  IMAD.MOV R11, RZ, RZ, -R11 ;  /* 0x000000ffff0b7224 */ /* 0x000fe200078e0a0b */
[----:B------:R-:W-:Y:S01]  /*5360*/  ISETP.GE.AND P6, PT, R13, RZ, PT ;  /* 0x000000ff0d00720c */ /* 0x000fe20003fc6270 */
[----:B------:R-:W-:Y:S01]  /*5370*/  @!P3 IMAD.IADD R84, R84, 0x1, -R2 ;  /* 0x000000015454b824 */ /* 0x000fe200078e0a02 */
[----:B------:R-:W-:Y:S01]  /*5380*/  ISETP.GE.AND P3, PT, R16, RZ, PT ;  /* 0x000000ff1000720c */ /* 0x000fe20003f66270 */
[----:B------:R-:W-:Y:S01]  /*5390*/  IMAD R72, R2, R11, R72 ;  /* 0x0000000b02487224 */ /* 0x000fe200078e0248 */
[----:B------:R-:W-:Y:S01]  /*53a0*/  ISETP.GE.AND P1, PT, R18, RZ, PT ;  /* 0x000000ff1200720c */ /* 0x000fe20003f26270 */
[----:B------:R-:W-:Y:S01]  /*53b0*/  IMAD.HI.U32 R12, R3, R38, RZ ;  /* 0x00000026030c7227 */ /* 0x000fe200078e00ff */
[----:B------:R-:W-:Y:S02]  /*53c0*/  @!P2 IADD3 R46, R46, -R2, RZ ;  /* 0x800000022e2ea210 */ /* 0x000fe40007ffe0ff */
[----:B------:R-:W-:Y:S01]  /*53d0*/  ISETP.GE.AND P2, PT, R20, RZ, PT ;  /* 0x000000ff1400720c */ /* 0x000fe20003f46270 */
[----:B------:R-:W-:Y:S01]  /*53e0*/  @!P5 IMAD.MOV R84, RZ, RZ, -R84 ;  /* 0x000000ffff54d224 */ /* 0x000fe200078e0a54 */
[----:B------:R-:W-:Y:S01]  /*53f0*/  ISETP.GE.AND P5, PT, R19, RZ, PT ;  /* 0x000000ff1300720c */ /* 0x000fe20003fa6270 */
[----:B------:R-:W-:Y:S01]  /*5400*/  @!P4 IMAD.IADD R58, R58, 0x1, -R2 ;  /* 0x000000013a3ac824 */ /* 0x000fe200078e0a02 */
[C---:B------:R-:W-:Y:S01]  /*5410*/  ISETP.GT.U32.AND P4, PT, R2.reuse, R72, PT ;  /* 0x000000480200720c */ /* 0x040fe20003f84070 */
[----:B------:R-:W-:Y:S01]  /*5420*/  IMAD.MOV R13, RZ, RZ, -R12 ;  /* 0x000000ffff0d7224 */ /* 0x000fe200078e0a0c */
[C---:B------:R-:W-:Y:S01]  /*5430*/  LOP3.LUT R12, R5.reuse, 0xdc, RZ, 0xfc, !PT ;  /* 0x000000dc050c7812 */ /* 0x040fe200078efcff */
[----:B------:R-:W-:Y:S01]  /*5440*/  @!P3 IMAD.MOV R46, RZ, RZ, -R46 ;  /* 0x000000ffff2eb224 */ /* 0x000fe200078e0a2e */
[C---:B------:R-:W-:Y:S01]  /*5450*/  ISETP.GT.U32.AND P3, PT, R2.reuse, R42, PT ;  /* 0x0000002a0200720c */ /* 0x040fe20003f64070 */
[----:B------:R-:W-:Y:S01]  /*5460*/  IMAD R38, R2, R13, R38 ;  /* 0x0000000d02267224 */ /* 0x000fe200078e0226 */
[----:B------:R-:W-:Y:S01]  /*5470*/  IABS R40, R12 ;  /* 0x0000000c00287213 */ /* 0x000fe20000000000 */
[----:B------:R-:W-:Y:S01]  /*5480*/  VIADD R13, R4, 0xde ;  /* 0x000000de040d7836 */ /* 0x000fe20000000000 */
[C---:B------:R-:W-:Y:S01]  /*5490*/  LOP3.LUT R11, R5.reuse, 0xda, RZ, 0xfc, !PT ;  /* 0x000000da050b7812 */ /* 0x040fe200078efcff */
[----:B------:R-:W-:Y:S01]  /*54a0*/  @!P1 IMAD.MOV R44, RZ, RZ, -R44 ;  /* 0x000000ffff2c9224 */ /* 0x000fe200078e0a2c */
[----:B------:R-:W-:Y:S01]  /*54b0*/  LOP3.LUT R20, R5, 0xe2, RZ, 0xfc, !PT ;  /* 0x000000e205147812 */ /* 0x000fe200078efcff */
[----:B------:R-:W-:Y:S01]  /*54c0*/  @!P5 IMAD.MOV R58, RZ, RZ, -R58 ;  /* 0x000000ffff3ad224 */ /* 0x000fe200078e0a3a */
[----:B------:R-:W-:Y:S01]  /*54d0*/  ISETP.GE.AND P5, PT, R13, RZ, PT ;  /* 0x000000ff0d00720c */ /* 0x000fe20003fa6270 */
[----:B------:R-:W-:Y:S01]  /*54e0*/  @!P4 IMAD.IADD R72, R72, 0x1, -R2 ;  /* 0x000000014848c824 */ /* 0x000fe200078e0a02 */
[----:B------:R-:W-:Y:S01]  /*54f0*/  IABS R36, R13 ;  /* 0x0000000d00247213 */ /* 0x000fe20000000000 */
[----:B------:R-:W-:Y:S01]  /*5500*/  IMAD.HI.U32 R4, R3, R28, RZ ;  /* 0x0000001c03047227 */ /* 0x000fe200078e00ff */
[----:B------:R-:W-:-:S02]  /*5510*/  IABS R56, R11 ;  /* 0x0000000b00387213 */ /* 0x000fc40000000000 */
[----:B------:R-:W-:Y:S01]  /*5520*/  ISETP.GT.U32.AND P4, PT, R2, R72, PT ;  /* 0x000000480200720c */ /* 0x000fe20003f84070 */
[C---:B------:R-:W-:Y:S01]  /*5530*/  IMAD.HI.U32 R16, R3.reuse, R30, RZ ;  /* 0x0000001e03107227 */ /* 0x040fe200078e00ff */
[----:B------:R-:W-:Y:S02]  /*5540*/  @!P3 IADD3 R42, R42, -R2, RZ ;  /* 0x800000022a2ab210 */ /* 0x000fe40007ffe0ff */
[----:B------:R-:W-:Y:S01]  /*5550*/  ISETP.GE.AND P3, PT, R12, RZ, PT ;  /* 0x000000ff0c00720c */ /* 0x000fe20003f66270 */
[----:B------:R-:W-:Y:S01]  /*5560*/  IMAD.HI.U32 R12, R3, R40, RZ ;  /* 0x00000028030c7227 */ /* 0x000fe200078e00ff */
[----:B------:R-:W-:Y:S02]  /*5570*/  ISETP.GE.AND P1, PT, R11, RZ, PT ;  /* 0x000000ff0b00720c */ /* 0x000fe40003f26270 */
[----:B------:R-:W-:Y:S01]  /*5580*/  IABS R34, R20 ;  /* 0x0000001400227213 */ /* 0x000fe20000000000 */
[----:B------:R-:W-:Y:S01]  /*5590*/  @!P2 IMAD.MOV R42, RZ, RZ, -R42 ;  /* 0x000000ffff2aa224 */ /* 0x000fe200078e0a2a */
[----:B------:R-:W-:Y:S01]  /*55a0*/  IADD3 R13, -R12, RZ, RZ ;  /* 0x000000ff0c0d7210 */ /* 0x000fe20007ffe1ff */
[----:B------:R-:W-:Y:S01]  /*55b0*/  IMAD.HI.U32 R11, R3, R56, RZ ;  /* 0x00000038030b7227 */ /* 0x000fe200078e00ff */
[----:B------:R-:W-:-:S02]  /*55c0*/  ISETP.GT.U32.AND P2, PT, R2, R38, PT ;  /* 0x000000260200720c */ /* 0x000fc40003f44070 */
[----:B------:R-:W-:Y:S01]  /*55d0*/  LOP3.LUT R18, R5, 0xe0, RZ, 0xfc, !PT ;  /* 0x000000e005127812 */ /* 0x000fe200078efcff */
[----:B------:R-:W-:Y:S02]  /*55e0*/  IMAD R40, R2, R13, R40 ;  /* 0x0000000d02287224 */ /* 0x000fe400078e0228 */
[----:B------:R-:W-:Y:S01]  /*55f0*/  @!P4 IMAD.IADD R72, R72, 0x1, -R2 ;  /* 0x000000014848c824 */ /* 0x000fe200078e0a02 */
[----:B------:R-:W-:Y:S01]  /*5600*/  IABS R14, R18 ;  /* 0x00000012000e7213 */ /* 0x000fe20000000000 */
[----:B------:R-:W-:Y:S02]  /*5610*/  IMAD.MOV R11, RZ, RZ, -R11 ;  /* 0x000000ffff0b7224 */ /* 0x000fe400078e0a0b */
[----:B------:R-:W-:Y:S01]  /*5620*/  @!P0 IMAD.MOV R72, RZ, RZ, -R72 ;  /* 0x000000ffff488224 */ /* 0x000fe200078e0a48 */
[C---:B------:R-:W-:Y:S01]  /*5630*/  ISETP.GT.U32.AND P0, PT, R2.reuse, R40, PT ;  /* 0x000000280200720c */ /* 0x040fe20003f04070 */
[----:B------:R-:W-:Y:S02]  /*5640*/  IMAD R56, R2, R11, R56 ;  /* 0x0000000b02387224 */ /* 0x000fe400078e0238 */
[----:B------:R-:W-:-:S02]  /*5650*/  @!P2 IMAD.IADD R38, R38, 0x1, -R2 ;  /* 0x000000012626a824 */ /* 0x000fc400078e0a02 */
[C---:B------:R-:W-:Y:S01]  /*5660*/  IMAD.HI.U32 R11, R3.reuse, R36, RZ ;  /* 0x00000024030b7227 */ /* 0x040fe200078e00ff */
[C---:B------:R-:W-:Y:S02]  /*5670*/  ISETP.GT.U32.AND P4, PT, R2.reuse, R56, PT ;  /* 0x000000380200720c */ /* 0x040fe40003f84070 */
[----:B------:R-:W-:Y:S01]  /*5680*/  ISETP.GT.U32.AND P2, PT, R2, R38, PT ;  /* 0x000000260200720c */ /* 0x000fe20003f44070 */
[----:B------:R-:W-:Y:S02]  /*5690*/  IMAD.MOV R13, RZ, RZ, -R11 ;  /* 0x000000ffff0d7224 */ /* 0x000fe400078e0a0b */
[----:B------:R-:W-:-:S04]  /*56a0*/  IMAD.HI.U32 R11, R3, R34, RZ ;  /* 0x00000022030b7227 */ /* 0x000fc800078e00ff */
[----:B------:R-:W-:Y:S02]  /*56b0*/  @!P0 IMAD.IADD R40, R40, 0x1, -R2 ;  /* 0x0000000128288824 */ /* 0x000fe400078e0a02 */
[C---:B------:R-:W-:Y:S01]  /*56c0*/  IMAD R36, R2.reuse, R13, R36 ;  /* 0x0000000d02247224 */ /* 0x040fe200078e0224 */
[----:B------:R-:W-:Y:S01]  /*56d0*/  IADD3 R13, -R11, RZ, RZ ;  /* 0x000000ff0b0d7210 */ /* 0x000fe20007ffe1ff */
[----:B------:R-:W-:Y:S01]  /*56e0*/  IMAD.HI.U32 R12, R3, R14, RZ ;  /* 0x0000000e030c7227 */ /* 0x000fe200078e00ff */
[----:B------:R-:W-:-:S03]  /*56f0*/  ISETP.GT.U32.AND P0, PT, R2, R40, PT ;  /* 0x000000280200720c */ /* 0x000fc60003f04070 */
[----:B------:R-:W-:Y:S01]  /*5700*/  @!P2 IMAD.IADD R38, R38, 0x1, -R2 ;  /* 0x000000012626a824 */ /* 0x000fe200078e0a02 */
[C---:B------:R-:W-:Y:S01]  /*5710*/  ISETP.GT.U32.AND P2, PT, R2.reuse, R36, PT ;  /* 0x000000240200720c */ /* 0x040fe20003f44070 */
[----:B------:R-:W-:Y:S02]  /*5720*/  IMAD R34, R2, R13, R34 ;  /* 0x0000000d02227224 */ /* 0x000fe400078e0222 */
[----:B------:R-:W-:Y:S02]  /*5730*/  @!P4 IMAD.IADD R56, R56, 0x1, -R2 ;  /* 0x000000013838c824 */ /* 0x000fe400078e0a02 */
[----:B------:R-:W-:Y:S02]  /*5740*/  IMAD.MOV R19, RZ, RZ, -R12 ;  /* 0x000000ffff137224 */ /* 0x000fe400078e0a0c */
[----:B------:R-:W-:Y:S01]  /*5750*/  @!P6 IMAD.MOV R38, RZ, RZ, -R38 ;  /* 0x000000ffff26e224 */ /* 0x000fe200078e0a26 */
[----:B------:R-:W-:Y:S01]  /*5760*/  ISETP.GT.U32.AND P4, PT, R2, R56, PT ;  /* 0x000000380200720c */ /* 0x000fe20003f84070 */
[----:B------:R-:W-:Y:S01]  /*5770*/  @!P0 IMAD.IADD R40, R40, 0x1, -R2 ;  /* 0x0000000128288824 */ /* 0x000fe200078e0a02 */
[C---:B------:R-:W-:Y:S01]  /*5780*/  ISETP.GT.U32.AND P0, PT, R2.reuse, R34, PT ;  /* 0x000000220200720c */ /* 0x040fe20003f04070 */
[----:B------:R-:W-:Y:S01]  /*5790*/  IMAD R11, R2, R19, R14 ;  /* 0x00000013020b7224 */ /* 0x000fe200078e020e */
[----:B------:R-:W-:Y:S01]  /*57a0*/  IABS R14, R22 ;  /* 0x00000016000e7213 */ /* 0x000fe20000000000 */
[----:B------:R-:W-:Y:S01]  /*57b0*/  IMAD.MOV R21, RZ, RZ, -R16 ;  /* 0x000000ffff157224 */ /* 0x000fe200078e0a10 */
[----:B------:R-:W-:Y:S01]  /*57c0*/  @!P2 IADD3 R36, R36, -R2, RZ ;  /* 0x800000022424a210 */ /* 0x000fe20007ffe0ff */
[----:B------:R-:W-:Y:S01]  /*57d0*/  @!P3 IMAD.MOV R40, RZ, RZ, -R40 ;  /* 0x000000ffff28b224 */ /* 0x000fe200078e0a28 */
[----:B------:R-:W-:Y:S01]  /*57e0*/  IABS R16, R25 ;  /* 0x0000001900107213 */ /* 0x000fe20000000000 */
[----:B------:R-:W-:Y:S01]  /*57f0*/  IMAD.HI.U32 R12, R3, R14, RZ ;  /* 0x0000000e030c7227 */ /* 0x000fe200078e00ff */
[----:B------:R-:W-:-:S03]  /*5800*/  ISETP.GT.U32.AND P2, PT, R2, R36, PT ;  /* 0x000000240200720c */ /* 0x000fc60003f44070 */
[----:B------:R-:W-:Y:S02]  /*5810*/  IMAD.MOV R13, RZ, RZ, -R12 ;  /* 0x000000ffff0d7224 */ /* 0x000fe400078e0a0c */
[----:B------:R-:W-:Y:S01]  /*5820*/  @!P4 IMAD.IADD R56, R56, 0x1, -R2 ;  /* 0x000000013838c824 */ /* 0x000fe200078e0a02 */
[----:B------:R-:W-:Y:S01]  /*5830*/  @!P0 IADD3 R34, R34, -R2, RZ ;  /* 0x8000000222228210 */ /* 0x000fe20007ffe0ff */
[C---:B------:R-:W-:Y:S01]  /*5840*/  IMAD R14, R2.reuse, R13, R14 ;  /* 0x0000000d020e7224 */ /* 0x040fe200078e020e */
[C---:B------:R-:W-:Y:S01]  /*5850*/  ISETP.GT.U32.AND P4, PT, R2.reuse, R11, PT ;  /* 0x0000000b0200720c */ /* 0x040fe20003f84070 */
[----:B------:R-:W-:Y:S01]  /*5860*/  IMAD.HI.U32 R13, R3, R104, RZ ;  /* 0x00000068030d7227 */ /* 0x000fe200078e00ff */
[----:B------:R-:W-:-:S03]  /*5870*/  ISETP.GT.U32.AND P6, PT, R2, R34, PT ;  /* 0x000000220200720c */ /* 0x000fc60003fc4070 */
[----:B------:R-:W-:Y:S01]  /*5880*/  @!P2 IMAD.IADD R36, R36, 0x1, -R2 ;  /* 0x000000012424a824 */ /* 0x000fe200078e0a02 */
[----:B------:R-:W-:Y:S01]  /*5890*/  IADD3 R13, -R13, RZ, RZ ;  /* 0x000000ff0d0d7210 */ /* 0x000fe20007ffe1ff */
[----:B------:R-:W-:Y:S01]  /*58a0*/  IMAD.HI.U32 R12, R3, R32, RZ ;  /* 0x00000020030c7227 */ /* 0x000fe200078e00ff */
[----:B------:R-:W-:-:S03]  /*58b0*/  ISETP.GT.U32.AND P2, PT, R2, R14, PT ;  /* 0x0000000e0200720c */ /* 0x000fc60003f44070 */
[----:B------:R-:W-:Y:S02]  /*58c0*/  IMAD R104, R2, R13, R104 ;  /* 0x0000000d02687224 */ /* 0x000fe400078e0268 */
[--C-:B------:R-:W-:Y:S01]  /*58d0*/  @!P4 IMAD.IADD R11, R11, 0x1, -R2.reuse ;  /* 0x000000010b0bc824 */ /* 0x100fe200078e0a02 */
[----:B------:R-:W-:Y:S01]  /*58e0*/  ISETP.GE.AND P4, PT, R18, RZ, PT ;  /* 0x000000ff1200720c */ /* 0x000fe20003f86270 */
[----:B------:R-:W-:Y:S01]  /*58f0*/  @!P6 IMAD.IADD R34, R34, 0x1, -R2 ;  /* 0x000000012222e824 */ /* 0x000fe200078e0a02 */
[C---:B------:R-:W-:Y:S01]  /*5900*/  ISETP.GT.U32.AND P6, PT, R2.reuse, R104, PT ;  /* 0x000000680200720c */ /* 0x040fe20003fc4070 */
[----:B------:R-:W-:Y:S01]  /*5910*/  IMAD.MOV R13, RZ, RZ, -R4 ;  /* 0x000000ffff0d7224 */ /* 0x000fe200078e0a04 */
[----:B------:R-:W-:Y:S01]  /*5920*/  ISETP.GT.U32.AND P0, PT, R2, R11, PT ;  /* 0x0000000b0200720c */ /* 0x000fe20003f04070 */
[----:B------:R-:W-:Y:S01]  /*5930*/  IMAD.MOV R19, RZ, RZ, -R12 ;  /* 0x000000ffff137224 */ /* 0x000fe200078e0a0c */
[----:B------:R-:W-:Y:S01]  /*5940*/  IABS R18, R35 ;  /* 0x0000002300127213 */ /* 0x000fe20000000000 */
[----:B------:R-:W-:-:S02]  /*5950*/  @!P2 IMAD.IADD R14, R14, 0x1, -R2 ;  /* 0x000000010e0ea824 */ /* 0x000fc400078e0a02 */
[C---:B------:R-:W-:Y:S02]  /*5960*/  IMAD R28, R2.reuse, R13, R28 ;  /* 0x0000000d021c7224 */ /* 0x040fe400078e021c */
[C---:B------:R-:W-:Y:S01]  /*5970*/  IMAD R32, R2.reuse, R19, R32 ;  /* 0x0000001302207224 */ /* 0x040fe200078e0220 */
[----:B------:R-:W-:Y:S01]  /*5980*/  ISETP.GT.U32.AND P2, PT, R2, R14, PT ;  /* 0x0000000e0200720c */ /* 0x000fe20003f44070 */
[----:B------:R-:W-:Y:S02]  /*5990*/  IMAD.HI.U32 R4, R3, R26, RZ ;  /* 0x0000001a03047227 */ /* 0x000fe400078e00ff */
[----:B------:R-:W-:Y:S02]  /*59a0*/  @!P6 IADD3 R104, R104, -R2, RZ ;  /* 0x800000026868e210 */ /* 0x000fe40007ffe0ff */
[----:B------:R-:W-:Y:S01]  /*59b0*/  @!P0 IMAD.IADD R11, R11, 0x1, -R2 ;  /* 0x000000010b0b8824 */ /* 0x000fe200078e0a02 */
[C---:B------:R-:W-:Y:S01]  /*59c0*/  ISETP.GT.U32.AND P6, PT, R2.reuse, R28, PT ;  /* 0x0000001c0200720c */ /* 0x040fe20003fc4070 */
[----:B------:R-:W-:Y:S01]  /*59d0*/  IMAD.MOV R19, RZ, RZ, -R4 ;  /* 0x000000ffff137224 */ /* 0x000fe200078e0a04 */
[C---:B------:R-:W-:Y:S01]  /*59e0*/  ISETP.GT.U32.AND P0, PT, R2.reuse, R32, PT ;  /* 0x000000200200720c */ /* 0x040fe20003f04070 */
[C---:B------:R-:W-:Y:S01]  /*59f0*/  IMAD R30, R2.reuse, R21, R30 ;  /* 0x00000015021e7224 */ /* 0x040fe200078e021e */
[C---:B------:R-:W-:Y:S01]  /*5a00*/  ISETP.GT.U32.AND P3, PT, R2.reuse, R104, PT ;  /* 0x000000680200720c */ /* 0x040fe20003f64070 */
[----:B------:R-:W-:-:S02]  /*5a10*/  IMAD R26, R2, R19, R26 ;  /* 0x00000013021a7224 */ /* 0x000fc400078e021a */
[----:B------:R-:W-:Y:S01]  /*5a20*/  @!P2 IADD3 R14, R14, -R2, RZ ;  /* 0x800000020e0ea210 */ /* 0x000fe20007ffe0ff */
[----:B------:R-:W-:Y:S01]  /*5a30*/  IMAD.HI.U32 R12, R3, R18, RZ ;  /* 0x00000012030c7227 */ /* 0x000fe200078e00ff */
[----:B------:R-:W-:-:S03]  /*5a40*/  ISETP.GT.U32.AND P2, PT, R2, R30, PT ;  /* 0x0000001e0200720c */ /* 0x000fc60003f44070 */
[----:B------:R-:W-:Y:S02]  /*5a50*/  IMAD.MOV R21, RZ, RZ, -R12 ;  /* 0x000000ffff157224 */ /* 0x000fe400078e0a0c */
[--C-:B------:R-:W-:Y:S01]  /*5a60*/  @!P6 IMAD.IADD R28, R28, 0x1, -R2.reuse ;  /* 0x000000011c1ce824 */ /* 0x100fe200078e0a02 */
[----:B------:R-:W-:Y:S01]  /*5a70*/  ISETP.GT.U32.AND P6, PT, R2, R26, PT ;  /* 0x0000001a0200720c */ /* 0x000fe20003fc4070 */
[----:B------:R-:W-:Y:S01]  /*5a80*/  @!P0 IMAD.IADD R32, R32, 0x1, -R2 ;  /* 0x0000000120208824 */ /* 0x000fe200078e0a02 */
[----:B------:R-:W-:Y:S01]  /*5a90*/  ISETP.GE.AND P0, PT, R20, RZ, PT ;  /* 0x000000ff1400720c */ /* 0x000fe20003f06270 */
[----:B------:R-:W-:Y:S01]  /*5aa0*/  @!P1 IMAD.MOV R56, RZ, RZ, -R56 ;  /* 0x000000ffff389224 */ /* 0x000fe200078e0a38 */
[----:B------:R-:W-:Y:S01]  /*5ab0*/  IABS R20, R39 ;  /* 0x0000002700147213 */ /* 0x000fe20000000000 */
[C---:B------:R-:W-:Y:S01]  /*5ac0*/  IMAD R18, R2.reuse, R21, R18 ;  /* 0x0000001502127224 */ /* 0x040fe200078e0212 */
[----:B------:R-:W-:Y:S01]  /*5ad0*/  ISETP.GT.U32.AND P1, PT, R2, R32, PT ;  /* 0x000000200200720c */ /* 0x000fe20003f24070 */
[----:B------:R-:W-:Y:S01]  /*5ae0*/  @!P2 IMAD.IADD R30, R30, 0x1, -R2 ;  /* 0x000000011e1ea824 */ /* 0x000fe200078e0a02 */
[----:B------:R-:W-:Y:S01]  /*5af0*/  ISETP.GE.AND P2, PT, R22, RZ, PT ;  /* 0x000000ff1600720c */ /* 0x000fe20003f46270 */
[----:B------:R-:W-:Y:S01]  /*5b00*/  IMAD.HI.U32 R4, R3, R20, RZ ;  /* 0x0000001403047227 */ /* 0x000fe200078e00ff */
[----:B------:R-:W-:-:S03]  /*5b10*/  IABS R22, R41 ;  /* 0x0000002900167213 */ /* 0x000fc60000000000 */
[----:B------:R-:W-:Y:S01]  /*5b20*/  @!P6 IMAD.IADD R26, R26, 0x1, -R2 ;  /* 0x000000011a1ae824 */ /* 0x000fe200078e0a02 */
[----:B------:R-:W-:Y:S01]  /*5b30*/  IADD3 R19, -R4, RZ, RZ ;  /* 0x000000ff04137210 */ /* 0x000fe20007ffe1ff */
[----:B------:R-:W-:Y:S01]  /*5b40*/  IMAD.HI.U32 R13, R3, R246, RZ ;  /* 0x000000f6030d7227 */ /* 0x000fe200078e00ff */
[----:B------:R-:W-:-:S03]  /*5b50*/  ISETP.GT.U32.AND P6, PT, R2, R18, PT ;  /* 0x000000120200720c */ /* 0x000fc60003fc4070 */
[----:B------:R-:W-:Y:S02]  /*5b60*/  IMAD R20, R2, R19, R20 ;  /* 0x0000001302147224 */ /* 0x000fe400078e0214 */
[----:B------:R-:W-:-:S04]  /*5b70*/  IMAD.HI.U32 R5, R3, R22, RZ ;  /* 0x0000001603057227 */ /* 0x000fc800078e00ff */
[----:B------:R-:W-:Y:S02]  /*5b80*/  IMAD.MOV.U32 R4, RZ, RZ, R11 ;  /* 0x000000ffff047224 */ /* 0x000fe400078e000b */
[----:B------:R-:W-:Y:S01]  /*5b90*/  @!P5 IMAD.MOV R36, RZ, RZ, -R36 ;  /* 0x000000ffff24d224 */ /* 0x000fe200078e0a24 */
[----:B------:R-:W-:Y:S01]  /*5ba0*/  ISETP.GT.U32.AND P5, PT, R2, R30, PT ;  /* 0x0000001e0200720c */ /* 0x000fe20003fa4070 */
[----:B------:R-:W-:Y:S01]  /*5bb0*/  IMAD.MOV R13, RZ, RZ, -R13 ;  /* 0x000000ffff0d7224 */ /* 0x000fe200078e0a0d */
[----:B------:R-:W-:Y:S01]  /*5bc0*/  @!P4 IADD3 R4, -R4, RZ, RZ ;  /* 0x000000ff0404c210 */ /* 0x000fe20007ffe1ff */
[----:B------:R-:W-:Y:S01]  /*5bd0*/  IMAD.HI.U32 R12, R3, R24, RZ ;  /* 0x00000018030c7227 */ /* 0x000fe200078e00ff */
[----:B------:R-:W-:Y:S02]  /*5be0*/  ISETP.GT.U32.AND P4, PT, R2, R28, PT ;  /* 0x0000001c0200720c */ /* 0x000fe40003f84070 */
[----:B------:R-:W-:Y:S01]  /*5bf0*/  @!P6 IADD3 R18, R18, -R2, RZ ;  /* 0x800000021212e210 */ /* 0x000fe20007ffe0ff */
[----:B------:R-:W-:Y:S01]  /*5c00*/  @!P1 IMAD.IADD R32, R32, 0x1, -R2 ;  /* 0x0000000120209824 */ /* 0x000fe200078e0a02 */
[C---:B------:R-:W-:Y:S01]  /*5c10*/  ISETP.GT.U32.AND P1, PT, R2.reuse, R20, PT ;  /* 0x000000140200720c */ /* 0x040fe20003f24070 */
[----:B------:R-:W-:Y:S01]  /*5c20*/  IMAD.MOV R5, RZ, RZ, -R5 ;  /* 0x000000ffff057224 */ /* 0x000fe200078e0a05 */
[C---:B------:R-:W-:Y:S01]  /*5c30*/  ISETP.GT.U32.AND P6, PT, R2.reuse, R18, PT ;  /* 0x000000120200720c */ /* 0x040fe20003fc4070 */
[----:B------:R-:W-:-:S02]  /*5c40*/  IMAD R246, R2, R13, R246 ;  /* 0x0000000d02f67224 */ /* 0x000fc400078e02f6 */
[----:B------:R-:W-:Y:S01]  /*5c50*/  IMAD.MOV R21, RZ, RZ, -R12 ;  /* 0x000000ffff157224 */ /* 0x000fe200078e0a0c */
[----:B------:R-:W-:Y:S01]  /*5c60*/  @!P5 IADD3 R30, R30, -R2, RZ ;  /* 0x800000021e1ed210 */ /* 0x000fe20007ffe0ff */
[----:B------:R-:W-:-:S04]  /*5c70*/  IMAD.HI.U32 R13, R3, R242, RZ ;  /* 0x000000f2030d7227 */ /* 0x000fc800078e00ff */
[C---:B------:R-:W-:Y:S02]  /*5c80*/  IMAD R22, R2.reuse, R5, R22 ;  /* 0x0000000502167224 */ /* 0x040fe400078e0216 */
[----:B------:R-:W-:Y:S01]  /*5c90*/  IMAD R24, R2, R21, R24 ;  /* 0x0000001502187224 */ /* 0x000fe200078e0218 */
[----:B------:R-:W-:Y:S01]  /*5ca0*/  @!P1 IADD3 R20, R20, -R2, RZ ;  /* 0x8000000214149210 */ /* 0x000fe20007ffe0ff */
[----:B------:R-:W-:Y:S01]  /*5cb0*/  IMAD.MOV R13, RZ, RZ, -R13 ;  /* 0x000000ffff0d7224 */ /* 0x000fe200078e0a0d */
[----:B------:R-:W-:Y:S01]  /*5cc0*/  ISETP.GE.AND P1, PT, R31, RZ, PT ;  /* 0x000000ff1f00720c */ /* 0x000fe20003f26270 */
[----:B------:R-:W-:Y:S01]  /*5cd0*/  @!P0 IMAD.MOV R34, RZ, RZ, -R34 ;  /* 0x000000ffff228224 */ /* 0x000fe200078e0a22 */
[----:B------:R-:W-:Y:S01]  /*5ce0*/  ISETP.GT.U32.AND P0, PT, R2, R26, PT ;  /* 0x0000001a0200720c */ /* 0x000fe20003f04070 */
[----:B------:R-:W-:Y:S01]  /*5cf0*/  @!P3 IMAD.IADD R104, R104, 0x1, -R2 ;  /* 0x000000016868b824 */ /* 0x000fe200078e0a02 */
[C---:B------:R-:W-:Y:S01]  /*5d00*/  ISETP.GT.U32.AND P3, PT, R2.reuse, R22, PT ;  /* 0x000000160200720c */ /* 0x040fe20003f64070 */
[----:B------:R-:W-:Y:S01]  /*5d10*/  @!P2 IMAD.MOV R14, RZ, RZ, -R14 ;  /* 0x000000ffff0ea224 */ /* 0x000fe200078e0a0e */
[C---:B------:R-:W-:Y:S01]  /*5d20*/  ISETP.GT.U32.AND P2, PT, R2.reuse, R246, PT ;  /* 0x000000f60200720c */ /* 0x040fe20003f44070 */
[----:B------:R-:W-:Y:S01]  /*5d30*/  IMAD.HI.U32 R3, R3, R16, RZ ;  /* 0x0000001003037227 */ /* 0x000fe200078e00ff */
[----:B------:R-:W-:-:S03]  /*5d40*/  ISETP.GT.U32.AND P5, PT, R2, R24, PT ;  /* 0x000000180200720c */ /* 0x000fc60003fa4070 */
[----:B------:R-:W-:Y:S02]  /*5d50*/  IMAD R242, R2, R13, R242 ;  /* 0x0000000d02f27224 */ /* 0x000fe400078e02f2 */
[----:B------:R-:W-:Y:S02]  /*5d60*/  IMAD.MOV R3, RZ, RZ, -R3 ;  /* 0x000000ffff037224 */ /* 0x000fe400078e0a03 */
[----:B------:R-:W-:Y:S01]  /*5d70*/  @!P4 IMAD.IADD R28, R28, 0x1, -R2 ;  /* 0x000000011c1cc824 */ /* 0x000fe200078e0a02 */
[C---:B------:R-:W-:Y:S01]  /*5d80*/  ISETP.GT.U32.AND P4, PT, R2.reuse, R242, PT ;  /* 0x000000f20200720c */ /* 0x040fe20003f84070 */
[----:B------:R-:W-:Y:S02]  /*5d90*/  IMAD R16, R2, R3, R16 ;  /* 0x0000000302107224 */ /* 0x000fe400078e0210 */
[--C-:B------:R-:W-:Y:S01]  /*5da0*/  @!P0 IMAD.IADD R26, R26, 0x1, -R2.reuse ;  /* 0x000000011a1a8824 */ /* 0x100fe200078e0a02 */
[----:B------:R-:W-:Y:S01]  /*5db0*/  ISETP.GE.AND P0, PT, R27, RZ, PT ;  /* 0x000000ff1b00720c */ /* 0x000fe20003f06270 */
[--C-:B------:R-:W-:Y:S01]  /*5dc0*/  @!P6 IMAD.IADD R18, R18, 0x1, -R2.reuse ;  /* 0x000000011212e824 */ /* 0x100fe200078e0a02 */
[----:B------:R-:W-:Y:S01]  /*5dd0*/  ISETP.GT.U32.AND P6, PT, R2, R16, PT ;  /* 0x000000100200720c */ /* 0x000fe20003fc4070 */
[--C-:B------:R-:W-:Y:S01]  /*5de0*/  @!P3 IMAD.IADD R22, R22, 0x1, -R2.reuse ;  /* 0x000000011616b824 */ /* 0x100fe200078e0a02 */
[----:B------:R-:W-:Y:S01]  /*5df0*/  ISETP.GE.AND P3, PT, R33, RZ, PT ;  /* 0x000000ff2100720c */ /* 0x000fe20003f66270 */
[--C-:B------:R-:W-:Y:S01]  /*5e00*/  @!P2 IMAD.IADD R246, R246, 0x1, -R2.reuse ;  /* 0x00000001f6f6a824 */ /* 0x100fe200078e0a02 */
[----:B------:R-:W-:Y:S01]  /*5e10*/  ISETP.GE.AND P2, PT, R29, RZ, PT ;  /* 0x000000ff1d00720c */ /* 0x000fe20003f46270 */
[----:B------:R-:W-:Y:S01]  /*5e20*/  @!P5 IMAD.IADD R24, R24, 0x1, -R2 ;  /* 0x000000011818d824 */ /* 0x000fe200078e0a02 */
[----:B------:R-:W-:Y:S01]  /*5e30*/  ISETP.GE.AND P5, PT, R23, RZ, PT ;  /* 0x000000ff1700720c */ /* 0x000fe20003fa6270 */
[----:B------:R-:W-:Y:S01]  /*5e40*/  @!P1 IMAD.MOV R30, RZ, RZ, -R30 ;  /* 0x000000ffff1e9224 */ /* 0x000fe200078e0a1e */
[----:B------:R-:W-:Y:S01]  /*5e50*/  ISETP.GT.U32.AND P1, PT, R2, R22, PT ;  /* 0x000000160200720c */ /* 0x000fe20003f24070 */
[----:B------:R-:W-:Y:S01]  /*5e60*/  @!P4 IMAD.IADD R242, R242, 0x1, -R2 ;  /* 0x00000001f2f2c824 */ /* 0x000fe200078e0a02 */
[----:B------:R-:W-:Y:S01]  /*5e70*/  ISETP.GE.AND P4, PT, R35, RZ, PT ;  /* 0x000000ff2300720c */ /* 0x000fe20003f86270 */
[----:B------:R-:W-:Y:S01]  /*5e80*/  @!P0 IMAD.MOV R32, RZ, RZ, -R32 ;  /* 0x000000ffff208224 */ /* 0x000fe200078e0a20 */
[----:B------:R-:W-:Y:S01]  /*5e90*/  ISETP.GT.U32.AND P0, PT, R2, R246, PT ;  /* 0x000000f60200720c */ /* 0x000fe20003f04070 */
[----:B------:R-:W-:Y:S01]  /*5ea0*/  IMAD.SHL.U32 R12, R47, 0x400, RZ ;  /* 0x000004002f0c7824 */ /* 0x000fe200078e00ff */
[----:B------:R-:W-:Y:S01]  /*5eb0*/  @!P6 IADD3 R16, R16, -R2, RZ ;  /* 0x800000021010e210 */ /* 0x000fe20007ffe0ff */
[----:B------:R-:W-:Y:S01]  /*5ec0*/  @!P3 IMAD.MOV R28, RZ, RZ, -R28 ;  /* 0x000000ffff1cb224 */ /* 0x000fe200078e0a1c */
[C---:B------:R-:W-:Y:S01]  /*5ed0*/  ISETP.GT.U32.AND P3, PT, R2.reuse, R24, PT ;  /* 0x000000180200720c */ /* 0x040fe20003f64070 */
[----:B------:R-:W-:Y:S01]  /*5ee0*/  @!P2 IMAD.MOV R104, RZ, RZ, -R104 ;  /* 0x000000ffff68a224 */ /* 0x000fe200078e0a68 */
[----:B------:R-:W-:-:S02]  /*5ef0*/  ISETP.GT.U32.AND P2, PT, R2, R20, PT ;  /* 0x000000140200720c */ /* 0x000fc40003f44070 */
[----:B------:R-:W-:Y:S01]  /*5f00*/  @!P5 IADD3 R26, -R26, RZ, RZ ;  /* 0x000000ff1a1ad210 */ /* 0x000fe20007ffe1ff */
[----:B------:R-:W-:Y:S01]  /*5f10*/  @!P1 IMAD.IADD R22, R22, 0x1, -R2 ;  /* 0x0000000116169824 */ /* 0x000fe200078e0a02 */
[----:B------:R-:W-:Y:S01]  /*5f20*/  ISETP.GT.U32.AND P5, PT, R2, R16, PT ;  /* 0x000000100200720c */ /* 0x000fe20003fa4070 */
[----:B------:R-:W-:Y:S01]  /*5f30*/  @!P4 IMAD.MOV R18, RZ, RZ, -R18 ;  /* 0x000000ffff12c224 */ /* 0x000fe200078e0a12 */
[----:B------:R-:W-:Y:S01]  /*5f40*/  ISETP.GE.AND P1, PT, R43, RZ, PT ;  /* 0x000000ff2b00720c */ /* 0x000fe20003f26270 */
[--C-:B------:R-:W-:Y:S01]  /*5f50*/  @!P0 IMAD.IADD R246, R246, 0x1, -R2.reuse ;  /* 0x00000001f6f68824 */ /* 0x100fe200078e0a02 */
[----:B------:R-:W-:Y:S02]  /*5f60*/  ISETP.GE.AND P4, PT, R37, RZ, PT ;  /* 0x000000ff2500720c */ /* 0x000fe40003f86270 */
[----:B------:R-:W-:Y:S02]  /*5f70*/  ISETP.GE.AND P0, PT, R39, RZ, PT ;  /* 0x000000ff2700720c */ /* 0x000fe40003f06270 */
[----:B------:R-:W-:Y:S01]  /*5f80*/  @!P3 IADD3 R24, R24, -R2, RZ ;  /* 0x800000021818b210 */ /* 0x000fe20007ffe0ff */
[----:B------:R-:W-:Y:S01]  /*5f90*/  @!P2 IMAD.IADD R20, R20, 0x1, -R2 ;  /* 0x000000011414a824 */ /* 0x000fe200078e0a02 */
[----:B------:R-:W-:-:S02]  /*5fa0*/  ISETP.GE.AND P2, PT, R41, RZ, PT ;  /* 0x000000ff2900720c */ /* 0x000fc40003f46270 */
[----:B------:R-:W-:Y:S01]  /*5fb0*/  ISETP.GT.U32.AND P6, PT, R2, R242, PT ;  /* 0x000000f20200720c */ /* 0x000fe20003fc4070 */
[----:B------:R-:W-:Y:S01]  /*5fc0*/  @!P5 IMAD.IADD R16, R16, 0x1, -R2 ;  /* 0x000000011010d824 */ /* 0x000fe200078e0a02 */
[----:B------:R-:W-:Y:S01]  /*5fd0*/  ISETP.GE.AND P5, PT, R7, RZ, PT ;  /* 0x000000ff0700720c */ /* 0x000fe20003fa6270 */
[----:B------:R-:W-:Y:S01]  /*5fe0*/  @!P1 IMAD.MOV R24, RZ, RZ, -R24 ;  /* 0x000000ffff189224 */ /* 0x000fe200078e0a18 */
[----:B------:R-:W-:Y:S01]  /*5ff0*/  ISETP.GE.AND P1, PT, R8, RZ, PT ;  /* 0x000000ff0800720c */ /* 0x000fe20003f26270 */
[----:B------:R-:W-:Y:S01]  /*6000*/  @!P4 IMAD.MOV R246, RZ, RZ, -R246 ;  /* 0x000000fffff6c224 */ /* 0x000fe200078e0af6 */
[----:B------:R-:W-:Y:S01]  /*6010*/  ISETP.NE.AND P4, PT, R167, RZ, PT ;  /* 0x000000ffa700720c */ /* 0x000fe20003f85270 */
[----:B------:R-:W-:Y:S01]  /*6020*/  @!P0 IMAD.MOV R20, RZ, RZ, -R20 ;  /* 0x000000ffff148224 */ /* 0x000fe200078e0a14 */
[----:B------:R-:W-:Y:S01]  /*6030*/  LOP3.LUT R15, R15, 0x8000, R12, 0xf8, !PT ;  /* 0x000080000f0f7812 */ /* 0x000fe200078ef80c */
[----:B--2---:R-:W-:Y:S01]  /*6040*/  IMAD R12, R252, R245, RZ ;  /* 0x000000f5fc0c7224 */ /* 0x004fe200078e02ff */
[----:B------:R-:W-:-:S02]  /*6050*/  LOP3.LUT R167, RZ, R167, RZ, 0x33, !PT ;  /* 0x000000a7ffa77212 */ /* 0x000fc400078e33ff */
[----:B------:R-:W-:Y:S01]  /*6060*/  ISETP.NE.AND P0, PT, R166, RZ, PT ;  /* 0x000000ffa600720c */ /* 0x000fe20003f05270 */
[----:B------:R-:W-:Y:S01]  /*6070*/  @!P6 IMAD.IADD R242, R242, 0x1, -R2 ;  /* 0x00000001f2f2e824 */ /* 0x000fe200078e0a02 */
[----:B------:R-:W-:Y:S01]  /*6080*/  SEL R231, R167, R52, !P4 ;  /* 0x00000034a7e77207 */ /* 0x000fe20006000000 */
[----:B------:R-:W-:Y:S01]  /*6090*/  @!P5 IMAD.MOV R0, RZ, RZ, -R0 ;  /* 0x000000ffff00d224 */ /* 0x000fe200078e0a00 */
[----:B------:R-:W-:Y:S01]  /*60a0*/  @!P2 IADD3 R22, -R22, RZ, RZ ;  /* 0x000000ff1616a210 */ /* 0x000fe20007ffe1ff */
[----:B------:R-:W2:Y:S01]  /*60b0*/  LDC.64 R2, c[0x0][0x230] ;  /* 0x00008c00ff027b82 */ /* 0x000ea20000000a00 */
[----:B------:R-:W-:Y:S02]  /*60c0*/  ISETP.GE.AND P3, PT, R45, RZ, PT ;  /* 0x000000ff2d00720c */ /* 0x000fe40003f66270 */
[----:B------:R-:W-:Y:S01]  /*60d0*/  LEA R166, P2, R12, UR4, 0x2 ;  /* 0x000000040ca67c11 */ /* 0x000fe2000f8410ff */
[----:B------:R-:W-:Y:S01]  /*60e0*/  ULDC UR4, c[0x0][0x240] ;  /* 0x0000900000047ab9 */ /* 0x000fe20000000800 */
[----:B------:R-:W-:Y:S01]  /*60f0*/  ISETP.GE.AND P6, PT, R25, RZ, PT ;  /* 0x000000ff1900720c */ /* 0x000fe20003fc6270 */
[----:B------:R-:W-:Y:S01]  /*6100*/  IMAD R231, R231, UR4, RZ ;  /* 0x00000004e7e77c24 */ /* 0x000fe2000f8e02ff */
[----:B------:R-:W-:-:S02]  /*6110*/  @!P1 IADD3 R10, -R10, RZ, RZ ;  /* 0x000000ff0a0a9210 */ /* 0x000fc40007ffe1ff */
[C---:B------:R-:W-:Y:S02]  /*6120*/  SEL R229, R167.reuse, R50, !P4 ;  /* 0x00000032a7e57207 */ /* 0x040fe40006000000 */
[----:B------:R-:W-:Y:S02]  /*6130*/  SEL R227, R167, R54, !P4 ;  /* 0x00000036a7e37207 */ /* 0x000fe40006000000 */
[C---:B------:R-:W-:Y:S01]  /*6140*/  SEL R241, R240.reuse, R0, !P0 ;  /* 0x00000000f0f17207 */ /* 0x040fe20004000000 */
[----:B------:R-:W-:Y:S01]  /*6150*/  IMAD R229, R229, UR4, RZ ;  /* 0x00000004e5e57c24 */ /* 0x000fe2000f8e02ff */
[----:B------:R-:W-:Y:S01]  /*6160*/  SEL R225, R167, R60, !P4 ;  /* 0x0000003ca7e17207 */ /* 0x000fe20006000000 */
[----:B------:R-:W-:Y:S01]  /*6170*/  IMAD R227, R227, UR4, RZ ;  /* 0x00000004e3e37c24 */ /* 0x000fe2000f8e02ff */
[----:B------:R-:W-:Y:S01]  /*6180*/  SEL R240, R240, R10, !P0 ;  /* 0x0000000af0f07207 */ /* 0x000fe20004000000 */
[----:B------:R-:W-:Y:S01]  /*6190*/  @!P3 IMAD.MOV R242, RZ, RZ, -R242 ;  /* 0x000000fffff2b224 */ /* 0x000fe200078e0af2 */
[----:B------:R-:W-:Y:S01]  /*61a0*/  SEL R219, R167, R64, !P4 ;  /* 0x00000040a7db7207 */ /* 0x000fe20006000000 */
[----:B------:R-:W-:Y:S01]  /*61b0*/  IMAD R225, R225, UR4, RZ ;  /* 0x00000004e1e17c24 */ /* 0x000fe2000f8e02ff */
[----:B------:R-:W-:Y:S01]  /*61c0*/  LEA.HI.X.SX32 R0, R12, UR5, 0x2, P2 ;  /* 0x000000050c007c11 */ /* 0x000fe200090f16ff */
[----:B------:R-:W-:Y:S01]  /*61d0*/  @!P6 IMAD.MOV R16, RZ, RZ, -R16 ;  /* 0x000000ffff10e224 */ /* 0x000fe200078e0a10 */
[----:B-1----:R-:W-:Y:S01]  /*61e0*/  LEA R6, P0, R231, R166, 0x2 ;  /* 0x000000a6e7067211 */ /* 0x002fe200078010ff */
[----:B------:R-:W-:Y:S01]  /*61f0*/  IMAD R219, R219, UR4, RZ ;  /* 0x00000004dbdb7c24 */ /* 0x000fe2000f8e02ff */
[C---:B------:R-:W-:Y:S01]  /*6200*/  SEL R221, R167.reuse, R62, !P4 ;  /* 0x0000003ea7dd7207 */ /* 0x040fe20006000000 */
[----:B--2---:R-:W-:Y:S01]  /*6210*/  VIADD R249, R2, 0xffffffff ;  /* 0xffffffff02f97836 */ /* 0x004fe20000000000 */
[----:B------:R-:W-:-:S02]  /*6220*/  SEL R217, R167, R66, !P4 ;  /* 0x00000042a7d97207 */ /* 0x000fc40006000000 */
[----:B------:R-:W-:Y:S01]  /*6230*/  SEL R215, R167, R68, !P4 ;  /* 0x00000044a7d77207 */ /* 0x000fe20006000000 */
[----:B------:R-:W-:Y:S01]  /*6240*/  IMAD R221, R221, UR4, RZ ;  /* 0x00000004dddd7c24 */ /* 0x000fe2000f8e02ff */
[----:B------:R-:W-:Y:S01]  /*6250*/  LEA.HI.X.SX32 R7, R231, R0, 0x2, P0 ;  /* 0x00000000e7077211 */ /* 0x000fe200000f16ff */
[----:B------:R-:W-:Y:S01]  /*6260*/  IMAD R217, R217, UR4, RZ ;  /* 0x00000004d9d97c24 */ /* 0x000fe2000f8e02ff */
[----:B------:R-:W-:Y:S01]  /*6270*/  SEL R153, R167, R230, !P4 ;  /* 0x000000e6a7997207 */ /* 0x000fe20006000000 */
[----:B------:R-:W-:Y:S01]  /*6280*/  IMAD R215, R215, UR4, RZ ;  /* 0x00000004d7d77c24 */ /* 0x000fe2000f8e02ff */
[C---:B------:R-:W-:Y:S01]  /*6290*/  SEL R213, R167.reuse, R70, !P4 ;  /* 0x00000046a7d57207 */ /* 0x040fe20006000000 */
[----:B------:R1:W-:Y:S01]  /*62a0*/  STL.64 [R1+0x68], R6 ;  /* 0x0000680601007387 */ /* 0x0003e20000100a00 */
[----:B------:R-:W-:Y:S01]  /*62b0*/  SEL R207, R167, R78, !P4 ;  /* 0x0000004ea7cf7207 */ /* 0x000fe20006000000 */
[----:B------:R-:W-:Y:S01]  /*62c0*/  IMAD R153, R153, UR4, RZ ;  /* 0x0000000499997c24 */ /* 0x000fe2000f8e02ff */
[----:B------:R-:W-:Y:S01]  /*62d0*/  LEA R230, P3, R229, R166, 0x2 ;  /* 0x000000a6e5e67211 */ /* 0x000fe200078610ff */
[----:B------:R-:W-:Y:S01]  /*62e0*/  IMAD R213, R213, UR4, RZ ;  /* 0x00000004d5d57c24 */ /* 0x000fe2000f8e02ff */
[----:B------:R-:W-:Y:S01]  /*62f0*/  SEL R211, R167, R74, !P4 ;  /* 0x0000004aa7d37207 */ /* 0x000fe20006000000 */
[----:B------:R-:W-:Y:S01]  /*6300*/  IMAD R207, R207, UR4, RZ ;  /* 0x00000004cfcf7c24 */ /* 0x000fe2000f8e02ff */
[----:B------:R-:W-:-:S02]  /*6310*/  SEL R149, R167, R232, !P4 ;  /* 0x000000e8a7957207 */ /* 0x000fc40006000000 */
[----:B------:R-:W-:Y:S01]  /*6320*/  SEL R133, R167, R238, !P4 ;  /* 0x000000eea7857207 */ /* 0x000fe20006000000 */
[----:B------:R-:W-:Y:S01]  /*6330*/  IMAD R211, R211, UR4, RZ ;  /* 0x00000004d3d37c24 */ /* 0x000fe2000f8e02ff */
[----:B------:R-:W-:Y:S01]  /*6340*/  LEA R232, P2, R227, R166, 0x2 ;  /* 0x000000a6e3e87211 */ /* 0x000fe200078410ff */
[----:B------:R-:W-:Y:S01]  /*6350*/  IMAD R149, R149, UR4, RZ ;  /* 0x0000000495957c24 */ /* 0x000fe2000f8e02ff */
[----:B------:R-:W-:Y:S01]  /*6360*/  SEL R201, R167, R86, !P4 ;  /* 0x00000056a7c97207 */ /* 0x000fe20006000000 */
[----:B------:R-:W-:Y:S01]  /*6370*/  IMAD R133, R133, UR4, RZ ;  /* 0x0000000485857c24 */ /* 0x000fe2000f8e02ff */
[----:B------:R-:W-:Y:S01]  /*6380*/  LEA R238, P1, R225, R166, 0x2 ;  /* 0x000000a6e1ee7211 */ /* 0x000fe200078210ff */
[----:B------:R2:W-:Y:S01]  /*6390*/  STL [R1+0x60], R232 ;  /* 0x000060e801007387 */ /* 0x0005e20000100800 */
[----:B------:R-:W-:Y:S01]  /*63a0*/  SEL R209, R167, R76, !P4 ;  /* 0x0000004ca7d17207 */ /* 0x000fe20006000000 */
[----:B------:R-:W-:Y:S01]  /*63b0*/  IMAD R201, R201, UR4, RZ ;  /* 0x00000004c9c97c24 */ /* 0x000fe2000f8e02ff */
[----:B------:R-:W-:-:S02]  /*63c0*/  SEL R63, R167, R102, !P4 ;  /* 0x00000066a73f7207 */ /* 0x000fc40006000000 */
[----:B------:R-:W-:Y:S01]  /*63d0*/  SEL R19, R167, R110, !P4 ;  /* 0x0000006ea7137207 */ /* 0x000fe20006000000 */
[----:B------:R-:W-:Y:S01]  /*63e0*/  IMAD R209, R209, UR4, RZ ;  /* 0x00000004d1d17c24 */ /* 0x000fe2000f8e02ff */
[----:B------:R-:W-:Y:S01]  /*63f0*/  SEL R147, R167, R236, !P4 ;  /* 0x000000eca7937207 */ /* 0x000fe20006000000 */
[----:B------:R-:W-:Y:S01]  /*6400*/  IMAD R63, R63, UR4, RZ ;  /* 0x000000043f3f7c24 */ /* 0x000fe2000f8e02ff */
[----:B-1----:R-:W-:Y:S01]  /*6410*/  LEA R6, P6, R219, R166, 0x2 ;  /* 0x000000a6db067211 */ /* 0x002fe200078c10ff */
[----:B------:R-:W-:Y:S01]  /*6420*/  IMAD R19, R19, UR4, RZ ;  /* 0x0000000413137c24 */ /* 0x000fe2000f8e02ff */
[----:B------:R-:W-:Y:S01]  /*6430*/  LEA.HI.X.SX32 R231, R229, R0, 0x2, P3 ;  /* 0x00000000e5e77211 */ /* 0x000fe200018f16ff */
[----:B------:R-:W-:Y:S01]  /*6440*/  IMAD.MOV.U32 R229, RZ, RZ, R233 ;  /* 0x000000ffffe57224 */ /* 0x000fe200078e00e9 */
[----:B------:R-:W-:Y:S01]  /*6450*/  SEL R205, R167, R80, !P4 ;  /* 0x00000050a7cd7207 */ /* 0x000fe20006000000 */
[----:B------:R-:W-:Y:S01]  /*6460*/  IMAD R147, R147, UR4, RZ ;  /* 0x0000000493937c24 */ /* 0x000fe2000f8e02ff */
[C---:B------:R-:W-:Y:S01]  /*6470*/  SEL R50, R167.reuse, R9, !P4 ;  /* 0x00000009a7327207 */ /* 0x040fe20006000000 */
[----:B------:R1:W-:Y:S01]  /*6480*/  STL.64 [R1+0xe68], R230 ;  /* 0x000e68e601007387 */ /* 0x0003e20000100a00 */
[----:B------:R-:W-:Y:S01]  /*6490*/  SEL R110, R167, R51, !P4 ;  /* 0x00000033a76e7207 */ /* 0x000fe20006000000 */
[----:B------:R-:W-:Y:S01]  /*64a0*/  IMAD R205, R205, UR4, RZ ;  /* 0x00000004cdcd7c24 */ /* 0x000fe2000f8e02ff */
[C---:B------:R-:W-:Y:S01]  /*64b0*/  SEL R76, R167.reuse, R57, !P4 ;  /* 0x00000039a74c7207 */ /* 0x040fe20006000000 */
[----:B------:R-:W-:Y:S01]  /*64c0*/  IMAD R50, R50, UR4, RZ ;  /* 0x0000000432327c24 */ /* 0x000fe2000f8e02ff */
[----:B------:R-:W-:Y:S01]  /*64d0*/  SEL R102, R167, R59, !P4 ;  /* 0x0000003ba7667207 */ /* 0x000fe20006000000 */
[----:B------:R-:W-:Y:S01]  /*64e0*/  IMAD R110, R110, UR4, RZ ;  /* 0x000000046e6e7c24 */ /* 0x000fe2000f8e02ff */
[----:B------:R-:W-:Y:S01]  /*64f0*/  LEA R236, P0, R221, R166, 0x2 ;  /* 0x000000a6ddec7211 */ /* 0x000fe200078010ff */
[----:B------:R-:W-:Y:S01]  /*6500*/  IMAD R76, R76, UR4, RZ ;  /* 0x000000044c4c7c24 */ /* 0x000fe2000f8e02ff */
[C---:B------:R-:W-:Y:S01]  /*6510*/  SEL R203, R167.reuse, R82, !P4 ;  /* 0x00000052a7cb7207 */ /* 0x040fe20006000000 */
[----:B------:R-:W-:Y:S01]  /*6520*/  IMAD R102, R102, UR4, RZ ;  /* 0x0000000466667c24 */ /* 0x000fe2000f8e02ff */
[----:B------:R-:W-:-:S02]  /*6530*/  SEL R123, R167, R88, !P4 ;  /* 0x00000058a77b7207 */ /* 0x000fc40006000000 */
[----:B------:R-:W-:Y:S01]  /*6540*/  SEL R173, R167, R90, !P4 ;  /* 0x0000005aa7ad7207 */ /* 0x000fe20006000000 */
[----:B------:R-:W-:Y:S01]  /*6550*/  IMAD R203, R203, UR4, RZ ;  /* 0x00000004cbcb7c24 */ /* 0x000fe2000f8e02ff */
        /* <DEDUP_REMOVED lines=124> */
[C---:B------:R-:W-:Y:S01]  /*6d20*/  SEL R65, R167.reuse, R228, !P4 ;  /* 0x000000e4a7417207 */ /* 0x040fe20006000000 */
[----:B------:R-:W-:Y:S01]  /*6d30*/  IMAD.MOV.U32 R228, RZ, RZ, R232 ;  /* 0x000000ffffe47224 */ /* 0x000fe200078e00e8 */
        /* <DEDUP_REMOVED lines=31> */
[----:B------:R-:W-:Y:S01]  /*6f30*/  IMAD R84, R84, UR4, RZ ;  /* 0x0000000454547c24 */ /* 0x000fe2000f8e02ff */
[C---:B------:R-:W-:Y:S01]  /*6f40*/  SEL R58, R167.reuse, R58, !P4 ;  /* 0x0000003aa73a7207 */ /* 0x040fe20006000000 */
[----:B------:R-:W-:Y:S01]  /*6f50*/  IMAD R106, R106, UR4, RZ ;  /* 0x000000046a6a7c24 */ /* 0x000fe2000f8e02ff */
[----:B------:R-:W-:Y:S01]  /*6f60*/  SEL R85, R167, R42, !P4 ;  /* 0x0000002aa7557207 */ /* 0x000fe20006000000 */
[----:B------:R-:W-:Y:S01]  /*6f70*/  IMAD R103, R103, UR4, RZ ;  /* 0x0000000467677c24 */ /* 0x000fe2000f8e02ff */
[----:B------:R-:W-:Y:S01]  /*6f80*/  SEL R72, R167, R72, !P4 ;  /* 0x00000048a7487207 */ /* 0x000fe20006000000 */
[----:B------:R-:W-:Y:S01]  /*6f90*/  IMAD R77, R77, UR4, RZ ;  /* 0x000000044d4d7c24 */ /* 0x000fe2000f8e02ff */
[C---:B------:R-:W-:Y:S01]  /*6fa0*/  SEL R59, R167.reuse, R38, !P4 ;  /* 0x00000026a73b7207 */ /* 0x040fe20006000000 */
        /* <DEDUP_REMOVED lines=27> */
[----:B------:R-:W-:Y:S01]  /*7160*/  SEL R163, R167, R20, !P4 ;  /* 0x00000014a7a37207 */ /* 0x000fe20006000000 */
[----:B------:R-:W-:Y:S01]  /*7170*/  IMAD R141, R141, UR4, RZ ;  /* 0x000000048d8d7c24 */ /* 0x000fe2000f8e02ff */
[----:B------:R-:W-:-:S02]  /*7180*/  SEL R223, R167, R22, !P4 ;  /* 0x00000016a7df7207 */ /* 0x000fc40006000000 */
[C---:B------:R-:W-:Y:S02]  /*7190*/  SEL R243, R167.reuse, R24, !P4 ;  /* 0x00000018a7f37207 */ /* 0x040fe40006000000 */
[----:B------:R-:W-:Y:S02]  /*71a0*/  SEL R242, R167, R242, !P4 ;  /* 0x000000f2a7f27207 */ /* 0x000fe40006000000 */
[----:B------:R-:W-:Y:S02]  /*71b0*/  LEA.HI.X.SX32 R229, R227, R0, 0x2, P2 ;  /* 0x00000000e3e57211 */ /* 0x000fe400010f16ff */
[----:B------:R-:W-:Y:S02]  /*71c0*/  LEA R234, P5, R217, R166, 0x2 ;  /* 0x000000a6d9ea7211 */ /* 0x000fe400078a10ff */
[----:B------:R-:W-:Y:S01]  /*71d0*/  LEA.HI.X.SX32 R239, R225, R0, 0x2, P1 ;  /* 0x00000000e1ef7211 */ /* 0x000fe200008f16ff */
[----:B------:R-:W-:Y:S01]  /*71e0*/  STL [R1+0x64], R229 ;  /* 0x000064e501007387 */ /* 0x000fe20000100800 */
[----:B------:R-:W-:Y:S01]  /*71f0*/  SEL R167, R167, R16, !P4 ;  /* 0x00000010a7a77207 */ /* 0x000fe20006000000 */
[----:B------:R-:W-:Y:S01]  /*7200*/  IMAD R247, R247, UR4, RZ ;  /* 0x00000004f7f77c24 */ /* 0x000fe2000f8e02ff */
[----:B--2---:R-:W-:Y:S01]  /*7210*/  LEA R232, P4, R215, R166, 0x2 ;  /* 0x000000a6d7e87211 */ /* 0x004fe200078810ff */
[----:B------:R-:W-:Y:S01]  /*7220*/  STL.64 [R1+0x58], R238 ;  /* 0x000058ee01007387 */ /* 0x000fe20000100a00 */
[-C--:B------:R-:W-:Y:S01]  /*7230*/  LEA.HI.X.SX32 R7, R219, R0.reuse, 0x2, P6 ;  /* 0x00000000db077211 */ /* 0x080fe200030f16ff */
[----:B------:R-:W-:Y:S01]  /*7240*/  IMAD R246, R246, UR4, RZ ;  /* 0x00000004f6f67c24 */ /* 0x000fe2000f8e02ff */
[----:B------:R-:W-:-:S02]  /*7250*/  LEA.HI.X.SX32 R237, R221, R0, 0x2, P0 ;  /* 0x00000000dded7211 */ /* 0x000fc400000f16ff */
[-C--:B-1----:R-:W-:Y:S01]  /*7260*/  LEA R230, P3, R213, R166.reuse, 0x2 ;  /* 0x000000a6d5e67211 */ /* 0x082fe200078610ff */
[----:B------:R1:W-:Y:S01]  /*7270*/  STL.64 [R1+0x48], R6 ;  /* 0x0000480601007387 */ /* 0x0003e20000100a00 */
[-C--:B------:R-:W-:Y:S01]  /*7280*/  LEA R224, P0, R207, R166.reuse, 0x2 ;  /* 0x000000a6cfe07211 */ /* 0x080fe200078010ff */
[----:B------:R-:W-:Y:S01]  /*7290*/  IMAD R163, R163, UR4, RZ ;  /* 0x00000004a3a37c24 */ /* 0x000fe2000f8e02ff */
[----:B------:R-:W-:Y:S01]  /*72a0*/  LEA R228, P2, R211, R166, 0x2 ;  /* 0x000000a6d3e47211 */ /* 0x000fe200078410ff */
[----:B------:R-:W-:Y:S01]  /*72b0*/  STL.64 [R1+0x50], R236 ;  /* 0x000050ec01007387 */ /* 0x000fe20000100a00 */
[-C--:B------:R-:W-:Y:S01]  /*72c0*/  LEA.HI.X.SX32 R235, R217, R0.reuse, 0x2, P5 ;  /* 0x00000000d9eb7211 */ /* 0x080fe200028f16ff */
[----:B------:R-:W-:Y:S01]  /*72d0*/  IMAD R223, R223, UR4, RZ ;  /* 0x00000004dfdf7c24 */ /* 0x000fe2000f8e02ff */
[----:B------:R-:W-:Y:S01]  /*72e0*/  LEA.HI.X.SX32 R233, R215, R0, 0x2, P4 ;  /* 0x00000000d7e97211 */ /* 0x000fe200020f16ff */
[----:B------:R-:W-:Y:S01]  /*72f0*/  STL [R1+0x18], R224 ;  /* 0x000018e001007387 */ /* 0x000fe20000100800 */
[-C--:B------:R-:W-:Y:S01]  /*7300*/  LEA R216, P4, R201, R166.reuse, 0x2 ;  /* 0x000000a6c9d87211 */ /* 0x080fe200078810ff */
[----:B------:R-:W-:Y:S01]  /*7310*/  IMAD R243, R243, UR4, RZ ;  /* 0x00000004f3f37c24 */ /* 0x000fe2000f8e02ff */
[----:B------:R-:W-:Y:S01]  /*7320*/  LEA R226, P1, R209, R166, 0x2 ;  /* 0x000000a6d1e27211 */ /* 0x000fe200078210ff */
[----:B------:R-:W-:Y:S01]  /*7330*/  STL.64 [R1+0x40], R234 ;  /* 0x000040ea01007387 */ /* 0x000fe20000100a00 */
[----:B------:R-:W-:Y:S01]  /*7340*/  LEA.HI.X.SX32 R231, R213, R0, 0x2, P3 ;  /* 0x00000000d5e77211 */ /* 0x000fe200018f16ff */
[----:B------:R-:W-:Y:S01]  /*7350*/  IMAD R242, R242, UR4, RZ ;  /* 0x00000004f2f27c24 */ /* 0x000fe2000f8e02ff */
[----:B-1----:R-:W-:Y:S01]  /*7360*/  LEA R6, P6, R205, R166, 0x2 ;  /* 0x000000a6cd067211 */ /* 0x002fe200078c10ff */
[----:B------:R-:W-:Y:S01]  /*7370*/  STL.64 [R1+0x38], R232 ;  /* 0x000038e801007387 */ /* 0x000fe20000100a00 */
[-C--:B------:R-:W-:Y:S01]  /*7380*/  LEA.HI.X.SX32 R229, R211, R0.reuse, 0x2, P2 ;  /* 0x00000000d3e57211 */ /* 0x080fe200010f16ff */
[----:B------:R-:W-:Y:S01]  /*7390*/  IMAD R167, R167, UR4, RZ ;  /* 0x00000004a7a77c24 */ /* 0x000fe2000f8e02ff */
[-C--:B------:R-:W-:Y:S01]  /*73a0*/  LEA.HI.X.SX32 R227, R209, R0.reuse, 0x2, P1 ;  /* 0x00000000d1e37211 */ /* 0x080fe200008f16ff */
[----:B------:R-:W-:Y:S01]  /*73b0*/  STL [R1], R216 ;  /* 0x000000d801007387 */ /* 0x000fe20000100800 */
[----:B------:R-:W-:Y:S01]  /*73c0*/  LEA.HI.X.SX32 R7, R205, R0, 0x2, P6 ;  /* 0x00000000cd077211 */ /* 0x000fe200030f16ff */
[----:B------:R-:W-:Y:S01]  /*73d0*/  IMAD R241, R241, R3, RZ ;  /* 0x00000003f1f17224 */ /* 0x000fe200078e02ff */
[-C--:B------:R-:W-:Y:S01]  /*73e0*/  LEA R218, P5, R203, R166.reuse, 0x2 ;  /* 0x000000a6cbda7211 */ /* 0x080fe200078a10ff */
[----:B------:R-:W-:Y:S01]  /*73f0*/  STL.64 [R1+0x30], R230 ;  /* 0x000030e601007387 */ /* 0x000fe20000100a00 */
[-C--:B------:R-:W-:Y:S01]  /*7400*/  LEA R122, P3, R123, R166.reuse, 0x2 ;  /* 0x000000a67b7a7211 */ /* 0x080fe200078610ff */
[----:B------:R-:W-:Y:S01]  /*7410*/  ULDC.64 UR4, c[0x0][0x210] ;  /* 0x0000840000047ab9 */ /* 0x000fe20000000a00 */
[----:B------:R-:W-:Y:S01]  /*7420*/  LEA R172, P2, R173, R166, 0x2 ;  /* 0x000000a6adac7211 */ /* 0x000fe200078410ff */
[----:B------:R-:W-:Y:S01]  /*7430*/  STL.64 [R1+0x28], R228 ;  /* 0x000028e401007387 */ /* 0x000fe20000100a00 */
[----:B------:R-:W-:-:S03]  /*7440*/  VIADD R248, R2, 0xfffffffe ;  /* 0xfffffffe02f87836 */ /* 0x000fc60000000000 */
[----:B------:R1:W-:Y:S04]  /*7450*/  STL.64 [R1+0xe70], R230 ;  /* 0x000e70e601007387 */ /* 0x0003e80000100a00 */
[----:B-1----:R-:W2:Y:S01]  /*7460*/  LDL.64 R230, [R1+0x18] ;  /* 0x0000180001e67983 */ /* 0x002ea20000100a00 */
[----:B------:R-:W-:-:S03]  /*7470*/  LEA R60, P1, R61, R166, 0x2 ;  /* 0x000000a63d3c7211 */ /* 0x000fc600078210ff */
[----:B------:R-:W-:Y:S04]  /*7480*/  STL.64 [R1+0x20], R226 ;  /* 0x000020e201007387 */ /* 0x000fe80000100a00 */
[----:B------:R1:W-:Y:S04]  /*7490*/  STL.64 [R1+0xe78], R6 ;  /* 0x000e780601007387 */ /* 0x0003e80000100a00 */
[----:B-1----:R-:W3:Y:S01]  /*74a0*/  LDL.64 R6, [R1] ;  /* 0x0000000001067983 */ /* 0x002ee20000100a00 */
[----:B------:R-:W-:Y:S02]  /*74b0*/  LEA R116, P6, R117, R166, 0x2 ;  /* 0x000000a675747211 */ /* 0x000fe400078c10ff */
[----:B------:R-:W-:-:S02]  /*74c0*/  LEA.HI.X.SX32 R219, R203, R0, 0x2, P5 ;  /* 0x00000000cbdb7211 */ /* 0x000fc400028f16ff */
[----:B------:R-:W-:Y:S02]  /*74d0*/  LEA R170, P5, R171, R166, 0x2 ;  /* 0x000000a6abaa7211 */ /* 0x000fe400078a10ff */
[----:B------:R-:W-:Y:S02]  /*74e0*/  LEA.HI.X.SX32 R123, R123, R0, 0x2, P3 ;  /* 0x000000007b7b7211 */ /* 0x000fe400018f16ff */
[----:B------:R-:W-:Y:S02]  /*74f0*/  LEA R62, P3, R63, R166, 0x2 ;  /* 0x000000a63f3e7211 */ /* 0x000fe400078610ff */
[-C--:B------:R-:W-:Y:S02]  /*7500*/  LEA.HI.X.SX32 R173, R173, R0.reuse, 0x2, P2 ;  /* 0x00000000adad7211 */ /* 0x080fe400010f16ff */
[-C--:B------:R-:W-:Y:S02]  /*7510*/  LEA.HI.X.SX32 R61, R61, R0.reuse, 0x2, P1 ;  /* 0x000000003d3d7211 */ /* 0x080fe400008f16ff */
[----:B------:R-:W-:-:S02]  /*7520*/  LEA.HI.X.SX32 R117, R117, R0, 0x2, P6 ;  /* 0x0000000075757211 */ /* 0x000fc400030f16ff */
[-C--:B------:R-:W-:Y:S02]  /*7530*/  LEA R228, P2, R199, R166.reuse, 0x2 ;  /* 0x000000a6c7e47211 */ /* 0x080fe400078410ff */
[-C--:B------:R-:W-:Y:S02]  /*7540*/  LEA R18, P1, R19, R166.reuse, 0x2 ;  /* 0x000000a613127211 */ /* 0x080fe400078210ff */
[----:B------:R-:W-:Y:S02]  /*7550*/  LEA R118, P6, R119, R166, 0x2 ;  /* 0x000000a677767211 */ /* 0x000fe400078c10ff */
[----:B------:R-:W-:Y:S02]  /*7560*/  LEA.HI.X.SX32 R171, R171, R0, 0x2, P5 ;  /* 0x00000000abab7211 */ /* 0x000fe400028f16ff */
[----:B------:R-:W-:Y:S02]  /*7570*/  LEA R186, P5, R187, R166, 0x2 ;  /* 0x000000a6bbba7211 */ /* 0x000fe400078a10ff */
[----:B------:R-:W-:-:S02]  /*7580*/  LEA.HI.X.SX32 R63, R63, R0, 0x2, P3 ;  /* 0x000000003f3f7211 */ /* 0x000fc400018f16ff */
[----:B------:R-:W-:Y:S02]  /*7590*/  LEA R22, P3, R23, R166, 0x2 ;  /* 0x000000a617167211 */ /* 0x000fe400078610ff */
[-C--:B------:R-:W-:Y:S02]  /*75a0*/  LEA.HI.X.SX32 R229, R199, R0.reuse, 0x2, P2 ;  /* 0x00000000c7e57211 */ /* 0x080fe400010f16ff */
[-C--:B------:R-:W-:Y:S02]  /*75b0*/  LEA.HI.X.SX32 R19, R19, R0.reuse, 0x2, P1 ;  /* 0x0000000013137211 */ /* 0x080fe400008f16ff */
[----:B------:R-:W-:Y:S02]  /*75c0*/  LEA.HI.X.SX32 R119, R119, R0, 0x2, P6 ;  /* 0x0000000077777211 */ /* 0x000fe400030f16ff */
[-C--:B------:R-:W-:Y:S02]  /*75d0*/  LEA R66, P2, R67, R166.reuse, 0x2 ;  /* 0x000000a643427211 */ /* 0x080fe400078410ff */
[----:B------:R-:W-:-:S02]  /*75e0*/  LEA R120, P1, R121, R166, 0x2 ;  /* 0x000000a679787211 */ /* 0x000fc400078210ff */
[----:B------:R-:W-:Y:S02]  /*75f0*/  LEA R26, P6, R27, R166, 0x2 ;  /* 0x000000a61b1a7211 */ /* 0x000fe400078c10ff */
[----:B------:R-:W-:Y:S02]  /*7600*/  LEA.HI.X.SX32 R187, R187, R0, 0x2, P5 ;  /* 0x00000000bbbb7211 */ /* 0x000fe400028f16ff */
[----:B------:R-:W-:Y:S02]  /*7610*/  LEA R100, P5, R101, R166, 0x2 ;  /* 0x000000a665647211 */ /* 0x000fe400078a10ff */
[----:B------:R-:W-:Y:S02]  /*7620*/  LEA.HI.X.SX32 R23, R23, R0, 0x2, P3 ;  /* 0x0000000017177211 */ /* 0x000fe400018f16ff */
[----:B------:R-:W-:Y:S02]  /*7630*/  LEA R200, P3, R197, R166, 0x2 ;  /* 0x000000a6c5c87211 */ /* 0x000fe400078610ff */
[----:B------:R-:W-:-:S02]  /*7640*/  LEA.HI.X.SX32 R67, R67, R0, 0x2, P2 ;  /* 0x0000000043437211 */ /* 0x000fc400010f16ff */
[-C--:B------:R-:W-:Y:S02]  /*7650*/  LEA.HI.X.SX32 R121, R121, R0.reuse, 0x2, P1 ;  /* 0x0000000079797211 */ /* 0x080fe400008f16ff */
[----:B------:R-:W-:Y:S02]  /*7660*/  LEA.HI.X.SX32 R27, R27, R0, 0x2, P6 ;  /* 0x000000001b1b7211 */ /* 0x000fe400030f16ff */
[-C--:B------:R-:W-:Y:S02]  /*7670*/  LEA R46, P2, R47, R166.reuse, 0x2 ;  /* 0x000000a62f2e7211 */ /* 0x080fe400078410ff */
[-C--:B------:R-:W-:Y:S02]  /*7680*/  LEA R70, P1, R71, R166.reuse, 0x2 ;  /* 0x000000a647467211 */ /* 0x080fe400078210ff */
        /* <DEDUP_REMOVED lines=36> */
[----:B------:R-:W-:Y:S02]  /*78d0*/  LEA.HI.X.SX32 R89, R89, R0, 0x2, P1 ;  /* 0x0000000059597211 */ /* 0x000fe400008f16ff */
        /* <DEDUP_REMOVED lines=13> */
[----:B------:R-:W-:Y:S02]  /*79b0*/  LEA.HI.X.SX32 R153, R151, R0, 0x2, P5 ;  /* 0x0000000097997211 */ /* 0x000fe400028f16ff */
[-C--:B------:R-:W-:Y:S02]  /*79c0*/  LEA R146, P1, R133, R166.reuse, 0x2 ;  /* 0x000000a685927211 */ /* 0x080fe400078210ff */
[----:B------:R-:W-:-:S04]  /*79d0*/  LEA R94, P5, R95, R166, 0x2 ;  /* 0x000000a65f5e7211 */ /* 0x000fc800078a10ff */
[----:B------:R-:W-:Y:S02]  /*79e0*/  LEA.HI.X.SX32 R95, R95, R0, 0x2, P5 ;  /* 0x000000005f5f7211 */ /* 0x000fe400028f16ff */
[----:B------:R-:W-:-:S04]  /*79f0*/  LEA R52, P5, R53, R166, 0x2 ;  /* 0x000000a635347211 */ /* 0x000fc800078a10ff */
[----:B------:R-:W-:Y:S02]  /*7a00*/  LEA.HI.X.SX32 R53, R53, R0, 0x2, P5 ;  /* 0x0000000035357211 */ /* 0x000fe400028f16ff */
[C---:B------:R-:W-:Y:S01]  /*7a10*/  LEA R234, P5, R103.reuse, R166, 0x2 ;  /* 0x000000a667ea7211 */ /* 0x040fe200078a10ff */
[----:B------:R-:W1:Y:S03]  /*7a20*/  S2R R250, SR_TID.X ;  /* 0x0000000000fa7919 */ /* 0x000e660000002100 */
[----:B------:R-:W-:Y:S02]  /*7a30*/  LEA.HI.X.SX32 R235, R103, R0, 0x2, P5 ;  /* 0x0000000067eb7211 */ /* 0x000fe400028f16ff */
[----:B------:R-:W-:Y:S02]  /*7a40*/  LEA R184, P5, R57, R166, 0x2 ;  /* 0x000000a639b87211 */ /* 0x000fe400078a10ff */
[----:B--2---:R-:W-:-:S02]  /*7a50*/  LEA.HI.X.SX32 R231, R207, R0, 0x2, P0 ;  /* 0x00000000cfe77211 */ /* 0x004fc400000f16ff */
[C---:B------:R-:W-:Y:S02]  /*7a60*/  LEA R160, P0, R161.reuse, R166, 0x2 ;  /* 0x000000a6a1a07211 */ /* 0x040fe400078010ff */
[----:B------:R-:W-:Y:S02]  /*7a70*/  MOV R230, R224 ;  /* 0x000000e000e67202 */ /* 0x000fe40000000f00 */
[----:B------:R-:W-:Y:S02]  /*7a80*/  LEA.HI.X.SX32 R161, R161, R0, 0x2, P0 ;  /* 0x00000000a1a17211 */ /* 0x000fe400000f16ff */
[----:B------:R-:W-:Y:S02]  /*7a90*/  LEA R12, P0, R13, R166, 0x2 ;  /* 0x000000a60d0c7211 */ /* 0x000fe400078010ff */
[----:B---3--:R-:W-:Y:S02]  /*7aa0*/  LEA.HI.X.SX32 R7, R201, R0, 0x2, P4 ;  /* 0x00000000c9077211 */ /* 0x008fe400020f16ff */
[----:B------:R-:W-:-:S04]  /*7ab0*/  LEA R20, P4, R21, R166, 0x2 ;  /* 0x000000a615147211 */ /* 0x000fc800078810ff */
[----:B------:R-:W-:Y:S02]  /*7ac0*/  LEA.HI.X.SX32 R21, R21, R0, 0x2, P4 ;  /* 0x0000000015157211 */ /* 0x000fe400020f16ff */
[----:B------:R-:W-:Y:S02]  /*7ad0*/  LEA R174, P4, R175, R166, 0x2 ;  /* 0x000000a6afae7211 */ /* 0x000fe400078810ff */
[-C--:B------:R-:W-:Y:S02]  /*7ae0*/  LEA.HI.X.SX32 R13, R13, R0.reuse, 0x2, P0 ;  /* 0x000000000d0d7211 */ /* 0x080fe400000f16ff */
[----:B------:R-:W-:Y:S02]  /*7af0*/  LEA.HI.X.SX32 R175, R175, R0, 0x2, P4 ;  /* 0x00000000afaf7211 */ /* 0x000fe400020f16ff */
[-C--:B------:R-:W-:Y:S02]  /*7b00*/  LEA R176, P0, R177, R166.reuse, 0x2 ;  /* 0x000000a6b1b07211 */ /* 0x080fe400078010ff */
[----:B------:R-:W-:-:S02]  /*7b10*/  LEA R32, P4, R33, R166, 0x2 ;  /* 0x000000a621207211 */ /* 0x000fc400078810ff */
[-C--:B------:R-:W-:Y:S02]  /*7b20*/  LEA.HI.X.SX32 R177, R177, R0.reuse, 0x2, P0 ;  /* 0x00000000b1b17211 */ /* 0x080fe400000f16ff */
[----:B------:R-:W-:Y:S02]  /*7b30*/  LEA.HI.X.SX32 R33, R33, R0, 0x2, P4 ;  /* 0x0000000021217211 */ /* 0x000fe400020f16ff */
[-C--:B------:R-:W-:Y:S02]  /*7b40*/  LEA R124, P0, R125, R166.reuse, 0x2 ;  /* 0x000000a67d7c7211 */ /* 0x080fe400078010ff */
[----:B------:R-:W-:Y:S02]  /*7b50*/  LEA R80, P4, R81, R166, 0x2 ;  /* 0x000000a651507211 */ /* 0x000fe400078810ff */
[----:B------:R-:W-:Y:S02]  /*7b60*/  LEA.HI.X.SX32 R201, R197, R0, 0x2, P3 ;  /* 0x00000000c5c97211 */ /* 0x000fe400018f16ff */
        /* <DEDUP_REMOVED lines=27> */
[----:B------:R-:W-:Y:S02]  /*7d20*/  LEA R144, P6, R145, R166, 0x2 ;  /* 0x000000a691907211 */ /* 0x000fe400078c10ff */
[----:B------:R-:W-:Y:S02]  /*7d30*/  LEA.HI.X.SX32 R87, R87, R0, 0x2, P4 ;  /* 0x0000000057577211 */ /* 0x000fe400020f16ff */
[-C--:B------:R-:W-:Y:S02]  /*7d40*/  LEA R96, P0, R97, R166.reuse, 0x2 ;  /* 0x000000a661607211 */ /* 0x080fe400078010ff */
[----:B------:R-:W-:-:S02]  /*7d50*/  LEA R42, P4, R43, R166, 0x2 ;  /* 0x000000a62b2a7211 */ /* 0x000fc400078810ff */
[----:B------:R-:W-:Y:S02]  /*7d60*/  LEA.HI.X.SX32 R139, R139, R0, 0x2, P3 ;  /* 0x000000008b8b7211 */ /* 0x000fe400018f16ff */
[----:B------:R-:W-:Y:S02]  /*7d70*/  LEA R90, P3, R91, R166, 0x2 ;  /* 0x000000a65b5a7211 */ /* 0x000fe400078610ff */
[-C--:B------:R-:W-:Y:S02]  /*7d80*/  LEA.HI.X.SX32 R145, R145, R0.reuse, 0x2, P6 ;  /* 0x0000000091917211 */ /* 0x080fe400030f16ff */
[----:B------:R-:W-:Y:S02]  /*7d90*/  LEA.HI.X.SX32 R97, R97, R0, 0x2, P0 ;  /* 0x0000000061617211 */ /* 0x000fe400000f16ff */
[----:B------:R-:W-:Y:S02]  /*7da0*/  LEA R64, P6, R65, R166, 0x2 ;  /* 0x000000a641407211 */ /* 0x000fe400078c10ff */
[----:B------:R-:W-:-:S02]  /*7db0*/  LEA.HI.X.SX32 R43, R43, R0, 0x2, P4 ;  /* 0x000000002b2b7211 */ /* 0x000fc400020f16ff */
[-C--:B------:R-:W-:Y:S02]  /*7dc0*/  LEA R92, P0, R93, R166.reuse, 0x2 ;  /* 0x000000a65d5c7211 */ /* 0x080fe400078010ff */
[----:B------:R-:W-:Y:S02]  /*7dd0*/  LEA R194, P4, R149, R166, 0x2 ;  /* 0x000000a695c27211 */ /* 0x000fe400078810ff */
[----:B------:R-:W-:Y:S01]  /*7de0*/  LEA.HI.X.SX32 R91, R91, R0, 0x2, P3 ;  /* 0x000000005b5b7211 */ /* 0x000fe200018f16ff */
[----:B------:R-:W-:Y:S01]  /*7df0*/  STL [R1+0x1c], R231 ;  /* 0x00001ce701007387 */ /* 0x000fe20000100800 */
[----:B------:R-:W-:Y:S02]  /*7e00*/  LEA R38, P3, R39, R166, 0x2 ;  /* 0x000000a627267211 */ /* 0x000fe400078610ff */
[-C--:B------:R-:W-:Y:S01]  /*7e10*/  LEA.HI.X.SX32 R65, R65, R0.reuse, 0x2, P6 ;  /* 0x0000000041417211 */ /* 0x080fe200030f16ff */
[----:B------:R-:W-:Y:S01]  /*7e20*/  STL.64 [R1+0xe80], R230 ;  /* 0x000e80e601007387 */ /* 0x000fe20000100a00 */
[----:B------:R-:W-:-:S02]  /*7e30*/  LEA.HI.X.SX32 R93, R93, R0, 0x2, P0 ;  /* 0x000000005d5d7211 */ /* 0x000fc400000f16ff */
[----:B------:R-:W-:Y:S01]  /*7e40*/  LEA R48, P6, R49, R166, 0x2 ;  /* 0x000000a631307211 */ /* 0x000fe200078c10ff */
[----:B------:R2:W-:Y:S01]  /*7e50*/  STL.64 [R1+0x8], R218 ;  /* 0x000008da01007387 */ /* 0x0005e20000100a00 */
[----:B------:R-:W-:Y:S02]  /*7e60*/  LEA.HI.X.SX32 R195, R149, R0, 0x2, P4 ;  /* 0x0000000095c37211 */ /* 0x000fe400020f16ff */
[----:B------:R-:W-:Y:S02]  /*7e70*/  LEA R16, P4, R17, R166, 0x2 ;  /* 0x000000a611107211 */ /* 0x000fe400078810ff */
[----:B------:R-:W-:Y:S02]  /*7e80*/  LEA.HI.X.SX32 R39, R39, R0, 0x2, P3 ;  /* 0x0000000027277211 */ /* 0x000fe400018f16ff */
[----:B------:R-:W-:Y:S02]  /*7e90*/  LEA R206, P3, R113, R166, 0x2 ;  /* 0x000000a671ce7211 */ /* 0x000fe400078610ff */
[----:B------:R-:W-:-:S02]  /*7ea0*/  LEA.HI.X.SX32 R189, R147, R0, 0x2, P2 ;  /* 0x0000000093bd7211 */ /* 0x000fc400010f16ff */
[----:B--2---:R-:W-:Y:S02]  /*7eb0*/  LEA R218, P0, R127, R166, 0x2 ;  /* 0x000000a67fda7211 */ /* 0x004fe400078010ff */
[----:B------:R-:W-:Y:S02]  /*7ec0*/  LEA.HI.X.SX32 R49, R49, R0, 0x2, P6 ;  /* 0x0000000031317211 */ /* 0x000fe400030f16ff */
[----:B------:R-:W-:Y:S02]  /*7ed0*/  LEA R68, P2, R69, R166, 0x2 ;  /* 0x000000a645447211 */ /* 0x000fe400078410ff */
[-C--:B------:R-:W-:Y:S02]  /*7ee0*/  LEA.HI.X.SX32 R147, R133, R0.reuse, 0x2, P1 ;  /* 0x0000000085937211 */ /* 0x080fe400008f16ff */
[----:B------:R-:W-:Y:S02]  /*7ef0*/  LEA.HI.X.SX32 R219, R127, R0, 0x2, P0 ;  /* 0x000000007fdb7211 */ /* 0x000fe400000f16ff */
[----:B------:R-:W-:-:S02]  /*7f00*/  LEA R196, P6, R99, R166, 0x2 ;  /* 0x000000a663c47211 */ /* 0x000fc400078c10ff */
[----:B------:R-:W-:Y:S02]  /*7f10*/  LEA.HI.X.SX32 R17, R17, R0, 0x2, P4 ;  /* 0x0000000011117211 */ /* 0x000fe400020f16ff */
[-C--:B------:R-:W-:Y:S02]  /*7f20*/  LEA R148, P1, R50, R166.reuse, 0x2 ;  /* 0x000000a632947211 */ /* 0x080fe400078210ff */
[-C--:B------:R-:W-:Y:S02]  /*7f30*/  LEA R202, P0, R110, R166.reuse, 0x2 ;  /* 0x000000a66eca7211 */ /* 0x080fe400078010ff */
[----:B------:R-:W-:Y:S02]  /*7f40*/  LEA R98, P4, R76, R166, 0x2 ;  /* 0x000000a64c627211 */ /* 0x000fe400078810ff */
[----:B------:R-:W-:Y:S02]  /*7f50*/  LEA.HI.X.SX32 R207, R113, R0, 0x2, P3 ;  /* 0x0000000071cf7211 */ /* 0x000fe400018f16ff */
[----:B------:R-:W-:-:S02]  /*7f60*/  LEA R150, P3, R102, R166, 0x2 ;  /* 0x000000a666967211 */ /* 0x000fc400078610ff */
[-C--:B------:R-:W-:Y:S02]  /*7f70*/  LEA.HI.X.SX32 R69, R69, R0.reuse, 0x2, P2 ;  /* 0x0000000045457211 */ /* 0x080fe400010f16ff */
[----:B------:R-:W-:Y:S02]  /*7f80*/  LEA.HI.X.SX32 R197, R99, R0, 0x2, P6 ;  /* 0x0000000063c57211 */ /* 0x000fe400030f16ff */
[----:B------:R-:W-:Y:S02]  /*7f90*/  LEA R210, P2, R107, R166, 0x2 ;  /* 0x000000a66bd27211 */ /* 0x000fe400078410ff */
[-C--:B------:R-:W-:Y:S02]  /*7fa0*/  LEA.HI.X.SX32 R149, R50, R0.reuse, 0x2, P1 ;  /* 0x0000000032957211 */ /* 0x080fe400008f16ff */
[-C--:B------:R-:W-:Y:S02]  /*7fb0*/  LEA.HI.X.SX32 R203, R110, R0.reuse, 0x2, P0 ;  /* 0x000000006ecb7211 */ /* 0x080fe400000f16ff */
[----:B------:R-:W-:-:S02]  /*7fc0*/  LEA.HI.X.SX32 R99, R76, R0, 0x2, P4 ;  /* 0x000000004c637211 */ /* 0x000fc400020f16ff */
[-C--:B------:R-:W-:Y:S02]  /*7fd0*/  LEA R50, P1, R51, R166.reuse, 0x2 ;  /* 0x000000a633327211 */ /* 0x080fe400078210ff */
[-C--:B------:R-:W-:Y:S02]  /*7fe0*/  LEA R126, P0, R84, R166.reuse, 0x2 ;  /* 0x000000a6547e7211 */ /* 0x080fe400078010ff */
[-C--:B------:R-:W-:Y:S02]  /*7ff0*/  LEA R180, P6, R106, R166.reuse, 0x2 ;  /* 0x000000a66ab47211 */ /* 0x080fe400078c10ff */
[----:B------:R-:W-:Y:S02]  /*8000*/  LEA R76, P4, R77, R166, 0x2 ;  /* 0x000000a64d4c7211 */ /* 0x000fe400078810ff */
[----:B------:R-:W-:Y:S02]  /*8010*/  LEA.HI.X.SX32 R151, R102, R0, 0x2, P3 ;  /* 0x0000000066977211 */ /* 0x000fe400018f16ff */
[----:B------:R-:W-:-:S02]  /*8020*/  LEA R102, P3, R58, R166, 0x2 ;  /* 0x000000a63a667211 */ /* 0x000fc400078610ff */
[----:B------:R-:W-:Y:S02]  /*8030*/  LEA.HI.X.SX32 R211, R107, R0, 0x2, P2 ;  /* 0x000000006bd37211 */ /* 0x000fe400010f16ff */
[----:B------:R-:W-:Y:S02]  /*8040*/  LEA R154, P2, R85, R166, 0x2 ;  /* 0x000000a6559a7211 */ /* 0x000fe400078410ff */
[-C--:B------:R-:W-:Y:S02]  /*8050*/  LEA.HI.X.SX32 R51, R51, R0.reuse, 0x2, P1 ;  /* 0x0000000033337211 */ /* 0x080fe400008f16ff */
        /* <DEDUP_REMOVED lines=8> */
[----:B------:R-:W-:Y:S01]  /*80e0*/  LEA R58, P3, R4, R166, 0x2 ;  /* 0x000000a6043a7211 */ /* 0x000fe200078610ff */
[----:B------:R-:W-:Y:S01]  /*80f0*/  IMAD.MOV.U32 R6, RZ, RZ, R216 ;  /* 0x000000ffff067224 */ /* 0x000fe200078e00d8 */
[----:B------:R-:W-:-:S02]  /*8100*/  LEA.HI.X.SX32 R155, R85, R0, 0x2, P2 ;  /* 0x00000000559b7211 */ /* 0x000fc400010f16ff */
[-C--:B------:R-:W-:Y:S02]  /*8110*/  LEA.HI.X.SX32 R225, R72, R0.reuse, 0x2, P1 ;  /* 0x0000000048e17211 */ /* 0x080fe400008f16ff */
[-C--:B------:R-:W-:Y:S02]  /*8120*/  LEA.HI.X.SX32 R85, R59, R0.reuse, 0x2, P0 ;  /* 0x000000003b557211 */ /* 0x080fe400000f16ff */
[-C--:B------:R-:W-:Y:S02]  /*8130*/  LEA.HI.X.SX32 R113, R56, R0.reuse, 0x2, P6 ;  /* 0x0000000038717211 */ /* 0x080fe400030f16ff */
[-C--:B------:R-:W-:Y:S02]  /*8140*/  LEA.HI.X.SX32 R185, R57, R0.reuse, 0x2, P5 ;  /* 0x0000000039b97211 */ /* 0x080fe400028f16ff */
[----:B------:R-:W-:Y:S02]  /*8150*/  LEA.HI.X.SX32 R239, R9, R0, 0x2, P4 ;  /* 0x0000000009ef7211 */ /* 0x000fe400020f16ff */
[-C--:B------:R-:W-:Y:S01]  /*8160*/  LEA R106, P2, R5, R166.reuse, 0x2 ;  /* 0x000000a6056a7211 */ /* 0x080fe200078410ff */
[----:B------:R-:W-:Y:S01]  /*8170*/  IMAD R3, R240, R3, RZ ;  /* 0x00000003f0037224 */ /* 0x000fe200078e02ff */
[-C--:B------:R-:W-:Y:S01]  /*8180*/  LEA R158, P1, R14, R166.reuse, 0x2 ;  /* 0x000000a60e9e7211 */ /* 0x080fe200078210ff */
[----:B------:R-:W2:Y:S01]  /*8190*/  LDC R9, c[0x0][0x230] ;  /* 0x00008c00ff097b82 */ /* 0x000ea20000000800 */
[----:B------:R-:W-:-:S02]  /*81a0*/  LEA R220, P0, R73, R166, 0x2 ;  /* 0x000000a649dc7211 */ /* 0x000fc400078010ff */
[-C--:B------:R-:W-:Y:S02]  /*81b0*/  LEA R56, P6, R104, R166.reuse, 0x2 ;  /* 0x000000a668387211 */ /* 0x080fe400078c10ff */
[-C--:B------:R-:W-:Y:S02]  /*81c0*/  LEA R132, P5, R105, R166.reuse, 0x2 ;  /* 0x000000a669847211 */ /* 0x080fe400078a10ff */
[----:B------:R-:W-:Y:S02]  /*81d0*/  LEA R216, P4, R111, R166, 0x2 ;  /* 0x000000a66fd87211 */ /* 0x000fe400078810ff */
[----:B------:R-:W-:Y:S02]  /*81e0*/  LEA.HI.X.SX32 R59, R4, R0, 0x2, P3 ;  /* 0x00000000043b7211 */ /* 0x000fe400018f16ff */
[----:B------:R-:W-:Y:S02]  /*81f0*/  LEA R232, P3, R141, R166, 0x2 ;  /* 0x000000a68de87211 */ /* 0x000fe400078610ff */
[----:B------:R-:W-:-:S02]  /*8200*/  LEA.HI.X.SX32 R107, R5, R0, 0x2, P2 ;  /* 0x00000000056b7211 */ /* 0x000fc400010f16ff */
[-C--:B------:R-:W-:Y:S01]  /*8210*/  LEA.HI.X.SX32 R159, R14, R0.reuse, 0x2, P1 ;  /* 0x000000000e9f7211 */ /* 0x080fe200008f16ff */
[----:B------:R-:W3:Y:S01]  /*8220*/  LDC R5, c[0x0][0x230] ;  /* 0x00008c00ff057b82 */ /* 0x000ee20000000800 */
[-C--:B------:R-:W-:Y:S02]  /*8230*/  LEA.HI.X.SX32 R221, R73, R0.reuse, 0x2, P0 ;  /* 0x0000000049dd7211 */ /* 0x080fe400000f16ff */
[-C--:B------:R-:W-:Y:S02]  /*8240*/  LEA.HI.X.SX32 R57, R104, R0.reuse, 0x2, P6 ;  /* 0x0000000068397211 */ /* 0x080fe400030f16ff */
[-C--:B------:R-:W-:Y:S02]  /*8250*/  LEA.HI.X.SX32 R133, R105, R0.reuse, 0x2, P5 ;  /* 0x0000000069857211 */ /* 0x080fe400028f16ff */
[----:B------:R-:W-:Y:S01]  /*8260*/  LEA.HI.X.SX32 R217, R111, R0, 0x2, P4 ;  /* 0x000000006fd97211 */ /* 0x000fe200020f16ff */
[----:B------:R-:W-:Y:S01]  /*8270*/  UMOV UR12, 0x400 ;  /* 0x00000400000c7882 */ /* 0x000fe20000000000 */
[-C--:B------:R-:W-:Y:S01]  /*8280*/  LEA R72, P2, R247, R166.reuse, 0x2 ;  /* 0x000000a6f7487211 */ /* 0x080fe200078410ff */
[----:B------:R-:W-:Y:S01]  /*8290*/  VIADD R4, R2, 0xfffffffa ;  /* 0xfffffffa02047836 */ /* 0x000fe20000000000 */
[-C--:B------:R-:W-:Y:S01]  /*82a0*/  LEA R110, P1, R246, R166.reuse, 0x2 ;  /* 0x000000a6f66e7211 */ /* 0x080fe200078210ff */
[----:B------:R-:W4:Y:S01]  /*82b0*/  LDC R14, c[0x0][0x230] ;  /* 0x00008c00ff0e7b82 */ /* 0x000f220000000800 */
        /* <DEDUP_REMOVED lines=8> */
[----:B------:R-:W-:Y:S01]  /*8340*/  ULEA UR12, UR6, UR12, 0x18 ;  /* 0x0000000c060c7291 */ /* 0x000fe2000f8ec03f */
[-C--:B------:R-:W-:Y:S01]  /*8350*/  LEA.HI.X.SX32 R163, R163, R0.reuse, 0x2, P0 ;  /* 0x00000000a3a37211 */ /* 0x080fe200000f16ff */
[----:B------:R-:W-:Y:S01]  /*8360*/  STL.64 [R1+0xe88], R122 ;  /* 0x000e887a01007387 */ /* 0x000fe20000100a00 */
[-C--:B------:R-:W-:Y:S01]  /*8370*/  LEA.HI.X.SX32 R223, R223, R0.reuse, 0x2, P6 ;  /* 0x00000000dfdf7211 */ /* 0x080fe200030f16ff */
[----:B------:R-:W-:Y:S01]  /*8380*/  ULDC.64 UR16, c[0x0][0x208] ;  /* 0x0000820000107ab9 */ /* 0x000fe20000000a00 */
[-C--:B------:R-:W-:Y:S01]  /*8390*/  LEA.HI.X.SX32 R105, R243, R0.reuse, 0x2, P5 ;  /* 0x00000000f3697211 */ /* 0x080fe200028f16ff */
[----:B---3--:R-:W-:Y:S01]  /*83a0*/  VIADD R5, R5, 0xffffffdf ;  /* 0xffffffdf05057836 */ /* 0x008fe20000000000 */
[-C--:B------:R-:W-:Y:S01]  /*83b0*/  LEA.HI.X.SX32 R141, R242, R0.reuse, 0x2, P4 ;  /* 0x00000000f28d7211 */ /* 0x080fe200020f16ff */
[----:B------:R-:W3:Y:S01]  /*83c0*/  LDC R246, c[0x0][0x230] ;  /* 0x00008c00fff67b82 */ /* 0x000ee20000000800 */
[----:B------:R-:W-:Y:S01]  /*83d0*/  LEA.HI.X.SX32 R167, R167, R0, 0x2, P3 ;  /* 0x00000000a7a77211 */ /* 0x000fe200018f16ff */
[----:B------:R-:W-:-:S05]  /*83e0*/  VIADD R0, R2, 0xfffffffd ;  /* 0xfffffffd02007836 */ /* 0x000fca0000000000 */
[----:B------:R-:W-:Y:S01]  /*83f0*/  ISETP.GE.U32.AND P0, PT, R0, 0x7fffffbe, PT ;  /* 0x7fffffbe0000780c */ /* 0x000fe20003f06070 */
[----:B------:R-:W-:Y:S01]  /*8400*/  VIADD R0, R2, 0xfffffffc ;  /* 0xfffffffc02007836 */ /* 0x000fe20000000000 */
[C---:B------:R-:W-:Y:S01]  /*8410*/  LEA R242, P1, R241.reuse, UR4, 0x2 ;  /* 0x00000004f1f27c11 */ /* 0x040fe2000f8210ff */
[----:B------:R-:W3:Y:S03]  /*8420*/  LDC R247, c[0x0][0x230] ;  /* 0x00008c00fff77b82 */ /* 0x000ee60000000800 */
[----:B------:R-:W-:Y:S01]  /*8430*/  ISETP.GE.U32.AND P4, PT, R0, 0x7fffffbd, PT ;  /* 0x7fffffbd0000780c */ /* 0x000fe20003f86070 */
[----:B------:R-:W-:Y:S01]  /*8440*/  VIADD R0, R2, 0xfffffffb ;  /* 0xfffffffb02007836 */ /* 0x000fe20000000000 */
[----:B------:R-:W-:-:S04]  /*8450*/  LEA.HI.X.SX32 R243, R241, UR5, 0x2, P1 ;  /* 0x00000005f1f37c11 */ /* 0x000fc800088f16ff */
[----:B------:R-:W-:Y:S02]  /*8460*/  ISETP.GE.U32.AND P1, PT, R0, 0x7fffffbc, PT ;  /* 0x7fffffbc0000780c */ /* 0x000fe40003f26070 */
[----:B-1----:R-:W-:Y:S02]  /*8470*/  SHF.L.U32 R0, R250, 0x4, RZ ;  /* 0x00000004fa007819 */ /* 0x002fe400000006ff */
[----:B------:R-:W-:Y:S02]  /*8480*/  ISETP.GE.U32.AND P3, PT, R249, 0x7fffffc0, PT ;  /* 0x7fffffc0f900780c */ /* 0x000fe40003f66070 */
[C---:B------:R-:W-:Y:S01]  /*8490*/  LEA R240, P2, R3.reuse, UR4, 0x2 ;  /* 0x0000000403f07c11 */ /* 0x040fe2000f8410ff */
[----:B------:R-:W-:Y:S01]  /*84a0*/  STL [R1+0x4], R7 ;  /* 0x0000040701007387 */ /* 0x000fe20000100800 */
[----:B------:R-:W-:Y:S01]  /*84b0*/  LOP3.LUT R0, R0, 0x70, RZ, 0xc0, !PT ;  /* 0x0000007000007812 */ /* 0x000fe200078ec0ff */
[----:B------:R-:W-:Y:S01]  /*84c0*/  ULDC UR4, c[0x0][0x230] ;  /* 0x00008c0000047ab9 */ /* 0x000fe20000000800 */
[----:B------:R-:W-:Y:S01]  /*84d0*/  ISETP.GE.U32.AND P6, PT, R248, 0x7fffffbf, PT ;  /* 0x7fffffbff800780c */ /* 0x000fe20003fc6070 */
[----:B------:R-:W1:Y:S01]  /*84e0*/  LDC R249, c[0x0][0x230] ;  /* 0x00008c00fff97b82 */ /* 0x000e620000000800 */
[----:B------:R-:W-:Y:S01]  /*84f0*/  LEA.HI.X.SX32 R241, R3, UR5, 0x2, P2 ;  /* 0x0000000503f17c11 */ /* 0x000fe200090f16ff */
[----:B------:R-:W-:-:S02]  /*8500*/  IMAD R0, R251, 0x80, R0 ;  /* 0x00000080fb007824 */ /* 0x000fc400078e0200 */
[----:B------:R-:W-:Y:S01]  /*8510*/  VIADD R3, R2, 0xfffffff9 ;  /* 0xfffffff902037836 */ /* 0x000fe20000000000 */
[----:B------:R-:W-:Y:S01]  /*8520*/  ISETP.GE.U32.AND P5, PT, R4, 0x7fffffbb, PT ;  /* 0x7fffffbb0400780c */ /* 0x000fe20003fa6070 */
[----:B------:R-:W-:Y:S01]  /*8530*/  VIADD R4, R0, UR12 ;  /* 0x0000000c00047c36 */ /* 0x000fe20008000000 */
[----:B------:R2:W-:Y:S01]  /*8540*/  STL.64 [R1+0xe90], R6 ;  /* 0x000e900601007387 */ /* 0x0005e20000100a00 */
[----:B------:R-:W1:Y:S01]  /*8550*/  LDC R248, c[0x0][0x230] ;  /* 0x00008c00fff87b82 */ /* 0x000e620000000800 */
[----:B------:R-:W-:Y:S02]  /*8560*/  ISETP.GE.U32.AND P2, PT, R3, 0x7fffffba, PT ;  /* 0x7fffffba0300780c */ /* 0x000fe40003f46070 */
[----:B------:R-:W-:Y:S01]  /*8570*/  STL.64 [R1+0xe98], R172 ;  /* 0x000e98ac01007387 */ /* 0x000fe20000100a00 */
[----:B------:R-:W-:-:S03]  /*8580*/  IADD3 R3, R2, -0x8, RZ ;  /* 0xfffffff802037810 */ /* 0x000fc60007ffe0ff */
[----:B------:R4:W-:Y:S01]  /*8590*/  STL.64 [R1+0xea0], R60 ;  /* 0x000ea03c01007387 */ /* 0x0009e20000100a00 */
[----:B------:R-:W1:Y:S03]  /*85a0*/  LDC R250, c[0x0][0x230] ;  /* 0x00008c00fffa7b82 */ /* 0x000e660000000800 */
[----:B------:R-:W-:Y:S01]  /*85b0*/  @!PT LDS RZ, [RZ] ;  /* 0x00000000fffff984 */ /* 0x000fe20000000800 */
[----:B------:R-:W-:Y:S01]  /*85c0*/  @!PT LDS RZ, [RZ] ;  /* 0x00000000fffff984 */ /* 0x000fe20000000800 */
[----:B------:R-:W-:Y:S01]  /*85d0*/  @!PT LDS RZ, [RZ] ;  /* 0x00000000fffff984 */ /* 0x000fe20000000800 */
[----:B------:R-:W-:Y:S01]  /*85e0*/  LDGSTS.E [R4], desc[UR16][R242.64], !P3 ;  /* 0x00000000f2047fae */ /* 0x000fe2000d921850 */
[----:B--2---:R-:W-:-:S03]  /*85f0*/  IMAD.WIDE R6, R244, 0x4, R240 ;  /* 0x00000004f4067825 */ /* 0x004fc600078e02f0 */
[----:B------:R-:W-:Y:S01]  /*8600*/  LDGSTS.E [R4+0x4000], desc[UR16][R240.64], !P3 ;  /* 0x04000000f0047fae */ /* 0x000fe2000d921850 */
[----:B------:R-:W-:Y:S01]  /*8610*/  ISETP.GE.U32.AND P3, PT, R3, 0x7fffffb9, PT ;  /* 0x7fffffb90300780c */ /* 0x000fe20003f66070 */
[----:B------:R-:W2:Y:S01]  /*8620*/  LDC R251, c[0x0][0x230] ;  /* 0x00008c00fffb7b82 */ /* 0x000ea20000000800 */
[C---:B----4-:R-:W-:Y:S01]  /*8630*/  IMAD.WIDE R60, R244.reuse, 0x4, R242 ;  /* 0x00000004f43c7825 */ /* 0x050fe200078e02f2 */
[----:B------:R-:W-:Y:S03]  /*8640*/  STL.64 [R1+0xea8], R160 ;  /* 0x000ea8a001007387 */ /* 0x000fe60000100a00 */
[C---:B------:R-:W-:Y:S01]  /*8650*/  IMAD.SHL.U32 R3, R244.reuse, 0x2, RZ ;  /* 0x00000002f4037824 */ /* 0x040fe200078e00ff */
[----:B------:R4:W-:Y:S04]  /*8660*/  LDGSTS.E [R4+0x4], desc[UR16][R60.64], !P6 ;  /* 0x000040003c047fae */ /* 0x0009e8000f121850 */
[----:B------:R3:W-:Y:S01]  /*8670*/  LDGSTS.E [R4+0x4004], desc[UR16][R6.64], !P6 ;  /* 0x0400400006047fae */ /* 0x0007e2000f121850 */
[----:B------:R-:W-:Y:S01]  /*8680*/  ISETP.GE.U32.AND P6, PT, R5, 0x7fffffa0, PT ;  /* 0x7fffffa00500780c */ /* 0x000fe20003fc6070 */
[----:B------:R-:W-:-:S02]  /*8690*/  IMAD R5, R244, 0x3, RZ ;  /* 0x00000003f4057824 */ /* 0x000fc400078e02ff */
[----:B------:R4:W-:Y:S01]  /*86a0*/  STL.64 [R1+0xeb0], R116 ;  /* 0x000eb07401007387 */ /* 0x0009e20000100a00 */
[----:B------:R-:W-:-:S03]  /*86b0*/  IMAD.WIDE R122, R3, 0x4, R242 ;  /* 0x00000004037a7825 */ /* 0x000fc600078e02f2 */
[----:B------:R3:W-:Y:S04]  /*86c0*/  STL.64 [R1+0x458], R60 ;  /* 0x0004583c01007387 */ /* 0x0007e80000100a00 */
[----:B------:R1:W-:Y:S01]  /*86d0*/  STL.64 [R1+0x450], R6 ;  /* 0x0004500601007387 */ /* 0x0003e20000100a00 */
[----:B----4-:R-:W-:-:S03]  /*86e0*/  IMAD.WIDE R116, R3, 0x4, R240 ;  /* 0x0000000403747825 */ /* 0x010fc600078e02f0 */
[----:B------:R4:W-:Y:S01]  /*86f0*/  LDGSTS.E [R4+0x8], desc[UR16][R122.64], !P0 ;  /* 0x000080007a047fae */ /* 0x0009e2000c121850 */
[----:B------:R-:W-:-:S03]  /*8700*/  VIADD R3, R9, 0xffffffde ;  /* 0xffffffde09037836 */ /* 0x000fc60000000000 */
[----:B------:R2:W-:Y:S01]  /*8710*/  LDGSTS.E [R4+0x4008], desc[UR16][R116.64], !P0 ;  /* 0x0400800074047fae */ /* 0x0005e2000c121850 */
[C---:B---3--:R-:W-:Y:S01]  /*8720*/  IMAD.WIDE R60, R5.reuse, 0x4, R242 ;  /* 0x00000004053c7825 */ /* 0x048fe200078e02f2 */
[----:B------:R-:W3:Y:S03]  /*8730*/  LDC R9, c[0x0][0x230] ;  /* 0x00008c00ff097b82 */ /* 0x000ee60000000800 */
[----:B-1----:R-:W-:Y:S01]  /*8740*/  IMAD.WIDE R6, R5, 0x4, R240 ;  /* 0x0000000405067825 */ /* 0x002fe200078e02f0 */
[----:B------:R-:W-:Y:S01]  /*8750*/  ISETP.GE.U32.AND P0, PT, R3, 0x7fffff9f, PT ;  /* 0x7fffff9f0300780c */ /* 0x000fe20003f06070 */
[----:B------:R1:W-:Y:S02]  /*8760*/  LDGSTS.E [R4+0xc], desc[UR16][R60.64], !P4 ;  /* 0x0000c0003c047fae */ /* 0x0003e4000e121850 */
[----:B------:R-:W-:Y:S01]  /*8770*/  VIADD R5, R14, 0xffffffdd ;  /* 0xffffffdd0e057836 */ /* 0x000fe20000000000 */
[C---:B------:R-:W-:Y:S01]  /*8780*/  SHF.L.U32 R3, R244.reuse, 0x5, RZ ;  /* 0x00000005f4037819 */ /* 0x040fe200000006ff */
[----:B------:R1:W-:Y:S01]  /*8790*/  LDGSTS.E [R4+0x400c], desc[UR16][R6.64], !P4 ;  /* 0x0400c00006047fae */ /* 0x0003e2000e121850 */
[----:B------:R-:W3:Y:S02]  /*87a0*/  LDC R14, c[0x0][0x230] ;  /* 0x00008c00ff0e7b82 */ /* 0x000ee40000000800 */
[----:B------:R-:W-:Y:S01]  /*87b0*/  ISETP.GE.U32.AND P4, PT, R5, 0x7fffff9e, PT ;  /* 0x7fffff9e0500780c */ /* 0x000fe20003f86070 */
[----:B------:R4:W-:Y:S01]  /*87c0*/  STL.64 [R1+0x448], R122 ;  /* 0x0004487a01007387 */ /* 0x0009e20000100a00 */
[----:B------:R-:W-:-:S03]  /*87d0*/  IMAD R5, R244, 0x21, RZ ;  /* 0x00000021f4057824 */ /* 0x000fc600078e02ff */
[----:B------:R2:W-:Y:S04]  /*87e0*/  STL.64 [R1+0x440], R116 ;  /* 0x0004407401007387 */ /* 0x0005e80000100a00 */
[----:B------:R1:W-:Y:S01]  /*87f0*/  STL.64 [R1+0x438], R60 ;  /* 0x0004383c01007387 */ /* 0x0003e20000100a00 */
[----:B----4-:R-:W-:-:S03]  /*8800*/  IMAD.WIDE R122, R3, 0x4, R242 ;  /* 0x00000004037a7825 */ /* 0x010fc600078e02f2 */
[----:B------:R4:W-:Y:S01]  /*8810*/  STL.64 [R1+0x430], R6 ;  /* 0x0004300601007387 */ /* 0x0009e20000100a00 */
[----:B--2---:R-:W-:-:S03]  /*8820*/  IMAD.WIDE R116, R3, 0x4, R240 ;  /* 0x0000000403747825 */ /* 0x004fc600078e02f0 */
[----:B------:R-:W-:Y:S01]  /*8830*/  LDGSTS.E [R4+0x8000], desc[UR16][R122.64], !P6 ;  /* 0x080000007a047fae */ /* 0x000fe2000f121850 */
[----:B------:R-:W-:-:S03]  /*8840*/  VIADD R3, R2, 0xfffffff7 ;  /* 0xfffffff702037836 */ /* 0x000fc60000000000 */
[----:B------:R-:W-:Y:S01]  /*8850*/  LDGSTS.E [R4+0xc000], desc[UR16][R116.64], !P6 ;  /* 0x0c00000074047fae */ /* 0x000fe2000f121850 */
[----:B-1----:R-:W-:-:S04]  /*8860*/  IMAD.WIDE R60, R5, 0x4, R242 ;  /* 0x00000004053c7825 */ /* 0x002fc800078e02f2 */
[----:B----4-:R-:W-:Y:S01]  /*8870*/  IMAD.WIDE R6, R5, 0x4, R240 ;  /* 0x0000000405067825 */ /* 0x010fe200078e02f0 */
[----:B------:R-:W-:Y:S01]  /*8880*/  ISETP.GE.U32.AND P6, PT, R3, 0x7fffffb8, PT ;  /* 0x7fffffb80300780c */ /* 0x000fe20003fc6070 */
[----:B------:R1:W-:Y:S02]  /*8890*/  LDGSTS.E [R4+0x8004], desc[UR16][R60.64], !P0 ;  /* 0x080040003c047fae */ /* 0x0003e4000c121850 */
[----:B------:R-:W-:Y:S02]  /*88a0*/  VIADD R5, R246, 0xffffffdc ;  /* 0xffffffdcf6057836 */ /* 0x000fe40000000000 */
[----:B------:R-:W-:Y:S01]  /*88b0*/  IMAD R3, R244, 0x22, RZ ;  /* 0x00000022f4037824 */ /* 0x000fe200078e02ff */
[----:B------:R-:W-:Y:S04]  /*88c0*/  STL.64 [R1+0x3e8], R122 ;  /* 0x0003e87a01007387 */ /* 0x000fe80000100a00 */
[----:B------:R2:W-:Y:S01]  /*88d0*/  LDGSTS.E [R4+0xc004], desc[UR16][R6.64], !P0 ;  /* 0x0c00400006047fae */ /* 0x0005e2000c121850 */
[----:B------:R-:W-:-:S03]  /*88e0*/  ISETP.GE.U32.AND P0, PT, R5, 0x7fffff9d, PT ;  /* 0x7fffff9d0500780c */ /* 0x000fc60003f06070 */
[----:B------:R-:W-:Y:S04]  /*88f0*/  STL.64 [R1+0x3e0], R116 ;  /* 0x0003e07401007387 */ /* 0x000fe80000100a00 */
[----:B------:R1:W-:Y:S04]  /*8900*/  STL.64 [R1+0x3d8], R60 ;  /* 0x0003d83c01007387 */ /* 0x0003e80000100a00 */
[----:B------:R2:W-:Y:S01]  /*8910*/  STL.64 [R1+0x3d0], R6 ;  /* 0x0003d00601007387 */ /* 0x0005e20000100a00 */
[----:B------:R-:W-:Y:S02]  /*8920*/  VIADD R5, R2, 0xfffffff6 ;  /* 0xfffffff602057836 */ /* 0x000fe40000000000 */
[----:B-1----:R-:W-:-:S04]  /*8930*/  IMAD.WIDE R60, R3, 0x4, R242 ;  /* 0x00000004033c7825 */ /* 0x002fc800078e02f2 */
[----:B--2---:R-:W-:Y:S01]  /*8940*/  IMAD.WIDE R6, R3, 0x4, R240 ;  /* 0x0000000403067825 */ /* 0x004fe200078e02f0 */
[----:B------:R1:W-:Y:S03]  /*8950*/  STL.64 [R1+0x3c8], R60 ;  /* 0x0003c83c01007387 */ /* 0x0003e60000100a00 */
[----:B------:R-:W-:Y:S01]  /*8960*/  IMAD R3, R244, 0x23, RZ ;  /* 0x00000023f4037824 */ /* 0x000fe200078e02ff */
[----:B------:R1:W-:Y:S01]  /*8970*/  LDGSTS.E [R4+0x8008], desc[UR16][R60.64], !P4 ;  /* 0x080080003c047fae */ /* 0x0003e2000e121850 */
[----:B------:R-:W-:-:S03]  /*8980*/  LOP3.LUT R246, R0, 0x10, RZ, 0x3c, !PT ;  /* 0x0000001000f67812 */ /* 0x000fc600078e3cff */
[----:B------:R2:W-:Y:S04]  /*8990*/  STL.64 [R1+0x3c0], R6 ;  /* 0x0003c00601007387 */ /* 0x0005e80000100a00 */
[----:B------:R2:W-:Y:S01]  /*89a0*/  LDGSTS.E [R4+0xc008], desc[UR16][R6.64], !P4 ;  /* 0x0c00800006047fae */ /* 0x0005e2000e121850 */
[----:B------:R-:W-:Y:S01]  /*89b0*/  ISETP.GE.U32.AND P4, PT, R5, 0x7fffffb7, PT ;  /* 0x7fffffb70500780c */ /* 0x000fe20003f86070 */
[----:B-1----:R-:W-:Y:S01]  /*89c0*/  IMAD.WIDE R60, R3, 0x4, R242 ;  /* 0x00000004033c7825 */ /* 0x002fe200078e02f2 */
[----:B------:R-:W-:-:S03]  /*89d0*/  IADD3 R5, R2, -0xb, RZ ;  /* 0xfffffff502057810 */ /* 0x000fc60007ffe0ff */
[----:B--2---:R-:W-:Y:S01]  /*89e0*/  IMAD.WIDE R6, R3, 0x4, R240 ;  /* 0x0000000403067825 */ /* 0x004fe200078e02f0 */
[----:B------:R1:W-:Y:S03]  /*89f0*/  STL.64 [R1+0x3b8], R60 ;  /* 0x0003b83c01007387 */ /* 0x0003e60000100a00 */
[----:B------:R-:W-:Y:S01]  /*8a00*/  IMAD.SHL.U32 R3, R244, 0x4, RZ ;  /* 0x00000004f4037824 */ /* 0x000fe200078e00ff */
[----:B------:R1:W-:Y:S01]  /*8a10*/  LDGSTS.E [R4+0x800c], desc[UR16][R60.64], !P0 ;  /* 0x0800c0003c047fae */ /* 0x0003e2000c121850 */
[----:B------:R-:W-:-:S03]  /*8a20*/  VIADD R246, R246, UR12 ;  /* 0x0000000cf6f67c36 */ /* 0x000fc60008000000 */
[----:B------:R2:W-:Y:S04]  /*8a30*/  STL.64 [R1+0x3b0], R6 ;  /* 0x0003b00601007387 */ /* 0x0005e80000100a00 */
[----:B------:R2:W-:Y:S01]  /*8a40*/  LDGSTS.E [R4+0xc00c], desc[UR16][R6.64], !P0 ;  /* 0x0c00c00006047fae */ /* 0x0005e2000c121850 */
[----:B------:R-:W-:Y:S01]  /*8a50*/  ISETP.GE.U32.AND P0, PT, R5, 0x7fffffb6, PT ;  /* 0x7fffffb60500780c */ /* 0x000fe20003f06070 */
[----:B------:R-:W-:Y:S02]  /*8a60*/  VIADD R5, R2, 0xfffffff4 ;  /* 0xfffffff402057836 */ /* 0x000fe40000000000 */
[----:B-1----:R-:W-:-:S05]  /*8a70*/  IMAD.WIDE R60, R3, 0x4, R242 ;  /* 0x00000004033c7825 */ /* 0x002fca00078e02f2 */
[----:B------:R1:W-:Y:S01]  /*8a80*/  LDGSTS.E [R246], desc[UR16][R60.64], !P1 ;  /* 0x000000003cf67fae */ /* 0x0003e2000c921850 */
[----:B--2---:R-:W-:-:S04]  /*8a90*/  IMAD.WIDE R6, R3, 0x4, R240 ;  /* 0x0000000403067825 */ /* 0x004fc800078e02f0 */
[----:B------:R-:W-:Y:S01]  /*8aa0*/  IMAD R3, R244, 0x5, RZ ;  /* 0x00000005f4037824 */ /* 0x000fe200078e02ff */
[----:B------:R2:W-:Y:S01]  /*8ab0*/  LDGSTS.E [R246+0x4000], desc[UR16][R6.64], !P1 ;  /* 0x0400000006f67fae */ /* 0x0005e2000c921850 */
[----:B------:R-:W-:Y:S02]  /*8ac0*/  ISETP.GE.U32.AND P1, PT, R5, 0x7fffffb5, PT ;  /* 0x7fffffb50500780c */ /* 0x000fe40003f26070 */
[----:B------:R-:W-:-:S04]  /*8ad0*/  IMAD.WIDE R122, R3, 0x4, R242 ;  /* 0x00000004037a7825 */ /* 0x000fc800078e02f2 */
[----:B------:R-:W-:Y:S01]  /*8ae0*/  IMAD.WIDE R116, R3, 0x4, R240 ;  /* 0x0000000403747825 */ /* 0x000fe200078e02f0 */
[----:B------:R4:W-:Y:S03]  /*8af0*/  LDGSTS.E [R246+0x4], desc[UR16][R122.64], !P5 ;  /* 0x000040007af67fae */ /* 0x0009e6000e921850 */
[----:B---3--:R-:W-:Y:S01]  /*8b00*/  VIADD R3, R9, 0xffffffdb ;  /* 0xffffffdb09037836 */ /* 0x008fe20000000000 */
[----:B------:R1:W-:Y:S01]  /*8b10*/  STL.64 [R1+0x428], R60 ;  /* 0x0004283c01007387 */ /* 0x0003e20000100a00 */
[C---:B------:R-:W-:Y:S01]  /*8b20*/  IMAD R5, R244.reuse, 0x6, RZ ;  /* 0x00000006f4057824 */ /* 0x040fe200078e02ff */
[----:B------:R-:W3:Y:S02]  /*8b30*/  LDC R9, c[0x0][0x230] ;  /* 0x00008c00ff097b82 */ /* 0x000ee40000000800 */
[----:B------:R4:W-:Y:S01]  /*8b40*/  LDGSTS.E [R246+0x4004], desc[UR16][R116.64], !P5 ;  /* 0x0400400074f67fae */ /* 0x0009e2000e921850 */
[----:B------:R-:W-:Y:S01]  /*8b50*/  ISETP.GE.U32.AND P5, PT, R3, 0x7fffff9c, PT ;  /* 0x7fffff9c0300780c */ /* 0x000fe20003fa6070 */
[----:B------:R-:W-:-:S02]  /*8b60*/  IMAD R3, R244, 0x7, RZ ;  /* 0x00000007f4037824 */ /* 0x000fc400078e02ff */
[----:B------:R2:W-:Y:S01]  /*8b70*/  STL.64 [R1+0x420], R6 ;  /* 0x0004200601007387 */ /* 0x0005e20000100a00 */
[----:B-1----:R-:W-:-:S03]  /*8b80*/  IMAD.WIDE R60, R5, 0x4, R242 ;  /* 0x00000004053c7825 */ /* 0x002fc600078e02f2 */
[----:B------:R4:W-:Y:S01]  /*8b90*/  STL.64 [R1+0x418], R122 ;  /* 0x0004187a01007387 */ /* 0x0009e20000100a00 */
[----:B--2---:R-:W-:-:S03]  /*8ba0*/  IMAD.WIDE R6, R5, 0x4, R240 ;  /* 0x0000000405067825 */ /* 0x004fc600078e02f0 */
[----:B------:R1:W-:Y:S01]  /*8bb0*/  STL.64 [R1+0x410], R116 ;  /* 0x0004107401007387 */ /* 0x0003e20000100a00 */
[----:B------:R-:W-:-:S03]  /*8bc0*/  VIADD R5, R14, 0xffffffda ;  /* 0xffffffda0e057836 */ /* 0x000fc60000000000 */
[----:B------:R2:W-:Y:S01]  /*8bd0*/  LDGSTS.E [R246+0x8], desc[UR16][R60.64], !P2 ;  /* 0x000080003cf67fae */ /* 0x0005e2000d121850 */
[----:B----4-:R-:W-:Y:S01]  /*8be0*/  IMAD.WIDE R122, R3, 0x4, R242 ;  /* 0x00000004037a7825 */ /* 0x010fe200078e02f2 */
[----:B------:R-:W4:Y:S02]  /*8bf0*/  LDC R14, c[0x0][0x230] ;  /* 0x00008c00ff0e7b82 */ /* 0x000f240000000800 */
[----:B------:R3:W-:Y:S01]  /*8c00*/  LDGSTS.E [R246+0x4008], desc[UR16][R6.64], !P2 ;  /* 0x0400800006f67fae */ /* 0x0007e2000d121850 */
[----:B------:R-:W-:Y:S01]  /*8c10*/  ISETP.GE.U32.AND P2, PT, R5, 0x7fffff9b, PT ;  /* 0x7fffff9b0500780c */ /* 0x000fe20003f46070 */
[C---:B------:R-:W-:Y:S02]  /*8c20*/  IMAD R5, R244.reuse, 0x24, RZ ;  /* 0x00000024f4057824 */ /* 0x040fe400078e02ff */
[----:B-1----:R-:W-:Y:S01]  /*8c30*/  IMAD.WIDE R116, R3, 0x4, R240 ;  /* 0x0000000403747825 */ /* 0x002fe200078e02f0 */
[----:B------:R-:W-:Y:S01]  /*8c40*/  IADD3 R3, R247, -0x27, RZ ;  /* 0xffffffd9f7037810 */ /* 0x000fe20007ffe0ff */
[----:B------:R-:W-:Y:S04]  /*8c50*/  LDGSTS.E [R246+0xc], desc[UR16][R122.64], !P3 ;  /* 0x0000c0007af67fae */ /* 0x000fe8000d921850 */
[----:B------:R2:W-:Y:S04]  /*8c60*/  STL.64 [R1+0x408], R60 ;  /* 0x0004083c01007387 */ /* 0x0005e80000100a00 */
[----:B------:R1:W-:Y:S01]  /*8c70*/  LDGSTS.E [R246+0x400c], desc[UR16][R116.64], !P3 ;  /* 0x0400c00074f67fae */ /* 0x0003e2000d921850 */
[----:B------:R-:W-:Y:S01]  /*8c80*/  ISETP.GE.U32.AND P3, PT, R3, 0x7fffff9a, PT ;  /* 0x7fffff9a0300780c */ /* 0x000fe20003f66070 */
[----:B------:R-:W-:-:S02]  /*8c90*/  IMAD R3, R244, 0x25, RZ ;  /* 0x00000025f4037824 */ /* 0x000fc400078e02ff */
[----:B------:R3:W-:Y:S01]  /*8ca0*/  STL.64 [R1+0x400], R6 ;  /* 0x0004000601007387 */ /* 0x0007e20000100a00 */
[----:B--2---:R-:W-:-:S03]  /*8cb0*/  IMAD.WIDE R60, R5, 0x4, R242 ;  /* 0x00000004053c7825 */ /* 0x004fc600078e02f2 */
[----:B------:R-:W-:Y:S04]  /*8cc0*/  STL.64 [R1+0x3f8], R122 ;  /* 0x0003f87a01007387 */ /* 0x000fe80000100a00 */
[----:B------:R1:W-:Y:S01]  /*8cd0*/  STL.64 [R1+0x3f0], R116 ;  /* 0x0003f07401007387 */ /* 0x0003e20000100a00 */
[----:B---3--:R-:W-:-:S03]  /*8ce0*/  IMAD.WIDE R6, R5, 0x4, R240 ;  /* 0x0000000405067825 */ /* 0x008fc600078e02f0 */
[----:B------:R2:W-:Y:S04]  /*8cf0*/  STL.64 [R1+0x3a8], R60 ;  /* 0x0003a83c01007387 */ /* 0x0005e80000100a00 */
[----:B------:R2:W-:Y:S01]  /*8d00*/  LDGSTS.E [R246+0x8000], desc[UR16][R60.64], !P5 ;  /* 0x080000003cf67fae */ /* 0x0005e2000e921850 */
[----:B------:R-:W-:Y:S02]  /*8d10*/  VIADD R5, R248, 0xffffffd8 ;  /* 0xffffffd8f8057836 */ /* 0x000fe40000000000 */
[----:B------:R-:W3:Y:S01]  /*8d20*/  LDC R248, c[0x0][0x230] ;  /* 0x00008c00fff87b82 */ /* 0x000ee20000000800 */
[C---:B-1----:R-:W-:Y:S01]  /*8d30*/  IMAD.WIDE R116, R3.reuse, 0x4, R242 ;  /* 0x0000000403747825 */ /* 0x042fe200078e02f2 */
[----:B------:R1:W-:Y:S04]  /*8d40*/  STL.64 [R1+0x3a0], R6 ;  /* 0x0003a00601007387 */ /* 0x0003e80000100a00 */
[----:B------:R1:W-:Y:S01]  /*8d50*/  LDGSTS.E [R246+0xc000], desc[UR16][R6.64], !P5 ;  /* 0x0c00000006f67fae */ /* 0x0003e2000e921850 */
[----:B--2---:R-:W-:-:S03]  /*8d60*/  IMAD.WIDE R60, R3, 0x4, R240 ;  /* 0x00000004033c7825 */ /* 0x004fc600078e02f0 */
[----:B------:R2:W-:Y:S01]  /*8d70*/  LDGSTS.E [R246+0x8004], desc[UR16][R116.64], !P2 ;  /* 0x0800400074f67fae */ /* 0x0005e2000d121850 */
[----:B------:R-:W-:-:S03]  /*8d80*/  ISETP.GE.U32.AND P5, PT, R5, 0x7fffff99, PT ;  /* 0x7fffff990500780c */ /* 0x000fc60003fa6070 */
[----:B------:R4:W-:Y:S01]  /*8d90*/  LDGSTS.E [R246+0xc004], desc[UR16][R60.64], !P2 ;  /* 0x0c0040003cf67fae */ /* 0x0009e2000d121850 */
[----:B-1----:R-:W-:-:S03]  /*8da0*/  VIADD R6, R2, 0x3f ;  /* 0x0000003f02067836 */ /* 0x002fc60000000000 */
[----:B------:R2:W-:Y:S01]  /*8db0*/  STL.64 [R1+0x398], R116 ;  /* 0x0003987401007387 */ /* 0x0005e20000100a00 */
[----:B------:R-:W-:Y:S01]  /*8dc0*/  IMAD R5, R244, 0x26, RZ ;  /* 0x00000026f4057824 */ /* 0x000fe200078e02ff */
[----:B------:R-:W-:Y:S01]  /*8dd0*/  LOP3.LUT R247, R0, 0x20, RZ, 0x3c, !PT ;  /* 0x0000002000f77812 */ /* 0x000fe200078e3cff */
[----:B------:R-:W1:Y:S01]  /*8de0*/  LDC R7, c[0x0][0x230] ;  /* 0x00008c00ff077b82 */ /* 0x000e620000000800 */
[----:B------:R-:W-:Y:S01]  /*8df0*/  ISETP.GT.AND P2, PT, R6, 0x3f, PT ;  /* 0x0000003f0600780c */ /* 0x000fe20003f44270 */
[----:B------:R-:W-:Y:S01]  /*8e00*/  VIADD R3, R2, 0xfffffff3 ;  /* 0xfffffff302037836 */ /* 0x000fe20000000000 */
[----:B------:R4:W-:Y:S02]  /*8e10*/  STL.64 [R1+0x390], R60 ;  /* 0x0003903c01007387 */ /* 0x0009e40000100a00 */
[----:B------:R-:W-:Y:S02]  /*8e20*/  SEL R2, RZ, 0x4, !P2 ;  /* 0x00000004ff027807 */ /* 0x000fe40005000000 */
[----:B------:R-:W-:Y:S01]  /*8e30*/  ISETP.GE.AND P2, PT, R252, UR4, PT ;  /* 0x00000004fc007c0c */ /* 0x000fe2000bf46270 */
[C---:B--2---:R-:W-:Y:S01]  /*8e40*/  IMAD.WIDE R116, R5.reuse, 0x4, R242 ;  /* 0x0000000405747825 */ /* 0x044fe200078e02f2 */
[----:B------:R-:W-:Y:S02]  /*8e50*/  STL [R1+0xc4c], R6 ;  /* 0x000c4c0601007387 */ /* 0x000fe40000100800 */
[----:B------:R-:W-:Y:S01]  /*8e60*/  SEL R2, R2, RZ, !P2 ;  /* 0x000000ff02027207 */ /* 0x000fe20005000000 */
[----:B----4-:R-:W-:Y:S01]  /*8e70*/  IMAD.WIDE R60, R5, 0x4, R240 ;  /* 0x00000004053c7825 */ /* 0x010fe200078e02f0 */
[----:B------:R2:W-:Y:S03]  /*8e80*/  STL.64 [R1+0x228], R116 ;  /* 0x0002287401007387 */ /* 0x0005e60000100a00 */
[----:B------:R-:W-:Y:S01]  /*8e90*/  IMAD R5, R244, 0x27, RZ ;  /* 0x00000027f4057824 */ /* 0x000fe200078e02ff */
[----:B------:R2:W-:Y:S01]  /*8ea0*/  LDGSTS.E [R246+0x8008], desc[UR16][R116.64], !P3 ;  /* 0x0800800074f67fae */ /* 0x0005e2000d921850 */
[----:B------:R-:W-:-:S03]  /*8eb0*/  ISETP.GE.U32.AND P2, PT, R3, 0x7fffffb4, PT ;  /* 0x7fffffb40300780c */ /* 0x000fc60003f46070 */
[----:B------:R4:W-:Y:S01]  /*8ec0*/  STL.64 [R1+0x220], R60 ;  /* 0x0002203c01007387 */ /* 0x0009e20000100a00 */
[----:B------:R-:W-:Y:S01]  /*8ed0*/  IADD3 R3, R9, -0x29, RZ ;  /* 0xffffffd709037810 */ /* 0x000fe20007ffe0ff */
[----:B------:R-:W-:Y:S01]  /*8ee0*/  VIADD R247, R247, UR12 ;  /* 0x0000000cf7f77c36 */ /* 0x000fe20008000000 */
[----:B------:R-:W1:Y:S01]  /*8ef0*/  LDC R9, c[0x0][0x230] ;  /* 0x00008c00ff097b82 */ /* 0x000e620000000800 */
[----:B------:R4:W-:Y:S01]  /*8f00*/  LDGSTS.E [R246+0xc008], desc[UR16][R60.64], !P3 ;  /* 0x0c0080003cf67fae */ /* 0x0009e2000d921850 */
[----:B------:R-:W-:Y:S01]  /*8f10*/  ISETP.NE.U32.AND P3, PT, R2, RZ, PT ;  /* 0x000000ff0200720c */ /* 0x000fe20003f65070 */
[----:B------:R-:W-:Y:S02]  /*8f20*/  IMAD.SHL.U32 R2, R244, 0x8, RZ ;  /* 0x00000008f4027824 */ /* 0x000fe400078e00ff */
[----:B--2---:R-:W-:-:S04]  /*8f30*/  IMAD.WIDE R116, R5, 0x4, R242 ;  /* 0x0000000405747825 */ /* 0x004fc800078e02f2 */
[----:B----4-:R-:W-:Y:S01]  /*8f40*/  IMAD.WIDE R60, R5, 0x4, R240 ;  /* 0x00000004053c7825 */ /* 0x010fe200078e02f0 */
[----:B------:R2:W-:Y:S01]  /*8f50*/  LDGSTS.E [R246+0x800c], desc[UR16][R116.64], !P5 ;  /* 0x0800c00074f67fae */ /* 0x0005e2000e921850 */
[----:B------:R-:W4:Y:S03]  /*8f60*/  LDC R5, c[0x0][0x230] ;  /* 0x00008c00ff057b82 */ /* 0x000f260000000800 */
[----:B------:R2:W-:Y:S04]  /*8f70*/  STL.64 [R1+0x218], R116 ;  /* 0x0002187401007387 */ /* 0x0005e80000100a00 */
[----:B------:R3:W-:Y:S04]  /*8f80*/  STL.64 [R1+0x210], R60 ;  /* 0x0002103c01007387 */ /* 0x0007e80000100a00 */
[----:B------:R3:W-:Y:S01]  /*8f90*/  LDGSTS.E [R246+0xc00c], desc[UR16][R60.64], !P5 ;  /* 0x0c00c0003cf67fae */ /* 0x0007e2000e921850 */
[----:B------:R-:W-:Y:S01]  /*8fa0*/  ISETP.GE.U32.AND P5, PT, R3, 0x7fffff98, PT ;  /* 0x7fffff980300780c */ /* 0x000fe20003fa6070 */
[----:B------:R-:W-:-:S02]  /*8fb0*/  VIADD R3, R14, 0xffffffd6 ;  /* 0xffffffd60e037836 */ /* 0x000fc40000000000 */
[C---:B--2---:R-:W-:Y:S01]  /*8fc0*/  IMAD.WIDE R116, R2.reuse, 0x4, R242 ;  /* 0x0000000402747825 */ /* 0x044fe200078e02f2 */
[----:B------:R-:W2:Y:S03]  /*8fd0*/  LDC R14, c[0x0][0x230] ;  /* 0x00008c00ff0e7b82 */ /* 0x000ea60000000800 */
[----:B---3--:R-:W-:Y:S01]  /*8fe0*/  IMAD.WIDE R60, R2, 0x4, R240 ;  /* 0x00000004023c7825 */ /* 0x008fe200078e02f0 */
[----:B------:R3:W-:Y:S03]  /*8ff0*/  STL.64 [R1+0x388], R116 ;  /* 0x0003887401007387 */ /* 0x0007e60000100a00 */
[----:B------:R-:W-:Y:S01]  /*9000*/  IMAD R2, R244, 0x9, RZ ;  /* 0x00000009f4027824 */ /* 0x000fe200078e02ff */
[----:B------:R3:W-:Y:S04]  /*9010*/  LDGSTS.E [R247], desc[UR16][R116.64], !P6 ;  /* 0x0000000074f77fae */ /* 0x0007e8000f121850 */
[----:B------:R1:W-:Y:S04]  /*9020*/  STL.64 [R1+0x380], R60 ;  /* 0x0003803c01007387 */ /* 0x0003e80000100a00 */
[----:B------:R1:W-:Y:S01]  /*9030*/  LDGSTS.E [R247+0x4000], desc[UR16][R60.64], !P6 ;  /* 0x040000003cf77fae */ /* 0x0003e2000f121850 */
[----:B------:R-:W-:Y:S01]  /*9040*/  ISETP.GE.U32.AND P6, PT, R3, 0x7fffff97, PT ;  /* 0x7fffff970300780c */ /* 0x000fe20003fc6070 */
[----:B------:R-:W-:-:S02]  /*9050*/  VIADD R3, R248, 0xffffffd5 ;  /* 0xffffffd5f8037836 */ /* 0x000fc40000000000 */
[C---:B---3--:R-:W-:Y:S01]  /*9060*/  IMAD.WIDE R116, R2.reuse, 0x4, R242 ;  /* 0x0000000402747825 */ /* 0x048fe200078e02f2 */
[----:B------:R-:W3:Y:S03]  /*9070*/  LDC R248, c[0x0][0x230] ;  /* 0x00008c00fff87b82 */ /* 0x000ee60000000800 */
[----:B-1----:R-:W-:Y:S01]  /*9080*/  IMAD.WIDE R60, R2, 0x4, R240 ;  /* 0x00000004023c7825 */ /* 0x002fe200078e02f0 */
[----:B------:R1:W-:Y:S03]  /*9090*/  STL.64 [R1+0x378], R116 ;  /* 0x0003787401007387 */ /* 0x0003e60000100a00 */
[----:B------:R-:W-:Y:S01]  /*90a0*/  IMAD R2, R244, 0xa, RZ ;  /* 0x0000000af4027824 */ /* 0x000fe200078e02ff */
[----:B------:R1:W-:Y:S04]  /*90b0*/  LDGSTS.E [R247+0x4], desc[UR16][R116.64], !P4 ;  /* 0x0000400074f77fae */ /* 0x0003e8000e121850 */
[----:B------:R4:W-:Y:S04]  /*90c0*/  STL.64 [R1+0x370], R60 ;  /* 0x0003703c01007387 */ /* 0x0009e80000100a00 */
[----:B------:R4:W-:Y:S01]  /*90d0*/  LDGSTS.E [R247+0x4004], desc[UR16][R60.64], !P4 ;  /* 0x040040003cf77fae */ /* 0x0009e2000e121850 */
[----:B------:R-:W-:Y:S01]  /*90e0*/  ISETP.GE.U32.AND P4, PT, R3, 0x7fffff96, PT ;  /* 0x7fffff960300780c */ /* 0x000fe20003f86070 */
[----:B------:R-:W-:-:S02]  /*90f0*/  VIADD R3, R249, 0xffffffd4 ;  /* 0xffffffd4f9037836 */ /* 0x000fc40000000000 */
[C---:B-1----:R-:W-:Y:S01]  /*9100*/  IMAD.WIDE R116, R2.reuse, 0x4, R242 ;  /* 0x0000000402747825 */ /* 0x042fe200078e02f2 */
[----:B------:R-:W1:Y:S03]  /*9110*/  LDC R249, c[0x0][0x230] ;  /* 0x00008c00fff97b82 */ /* 0x000e660000000800 */
[----:B----4-:R-:W-:Y:S01]  /*9120*/  IMAD.WIDE R60, R2, 0x4, R240 ;  /* 0x00000004023c7825 */ /* 0x010fe200078e02f0 */
[----:B------:R4:W-:Y:S03]  /*9130*/  STL.64 [R1+0x368], R116 ;  /* 0x0003687401007387 */ /* 0x0009e60000100a00 */
[----:B------:R-:W-:Y:S01]  /*9140*/  IMAD R2, R244, 0xb, RZ ;  /* 0x0000000bf4027824 */ /* 0x000fe200078e02ff */
[----:B------:R4:W-:Y:S04]  /*9150*/  LDGSTS.E [R247+0x8], desc[UR16][R116.64], !P0 ;  /* 0x0000800074f77fae */ /* 0x0009e8000c121850 */
[----:B------:R2:W-:Y:S04]  /*9160*/  STL.64 [R1+0x360], R60 ;  /* 0x0003603c01007387 */ /* 0x0005e80000100a00 */
[----:B------:R2:W-:Y:S01]  /*9170*/  LDGSTS.E [R247+0x4008], desc[UR16][R60.64], !P0 ;  /* 0x040080003cf77fae */ /* 0x0005e2000c121850 */
[----:B------:R-:W-:Y:S01]  /*9180*/  ISETP.GE.U32.AND P0, PT, R3, 0x7fffff95, PT ;  /* 0x7fffff950300780c */ /* 0x000fe20003f06070 */
[----:B----4-:R-:W-:Y:S01]  /*9190*/  IMAD.WIDE R116, R2, 0x4, R242 ;  /* 0x0000000402747825 */ /* 0x010fe200078e02f2 */
[----:B------:R-:W-:-:S02]  /*91a0*/  IADD3 R3, R5, -0xe, RZ ;  /* 0xfffffff205037810 */ /* 0x000fc40007ffe0ff */
[----:B------:R-:W4:Y:S01]  /*91b0*/  LDC R5, c[0x0][0x230] ;  /* 0x00008c00ff057b82 */ /* 0x000f220000000800 */
[----:B--2---:R-:W-:Y:S01]  /*91c0*/  IMAD.WIDE R60, R2, 0x4, R240 ;  /* 0x00000004023c7825 */ /* 0x004fe200078e02f0 */
[----:B------:R2:W-:Y:S03]  /*91d0*/  STL.64 [R1+0x358], R116 ;  /* 0x0003587401007387 */ /* 0x0005e60000100a00 */
[----:B------:R-:W-:Y:S01]  /*91e0*/  IMAD R2, R244, 0x28, RZ ;  /* 0x00000028f4027824 */ /* 0x000fe200078e02ff */
[----:B------:R2:W-:Y:S04]  /*91f0*/  LDGSTS.E [R247+0xc], desc[UR16][R116.64], !P1 ;  /* 0x0000c00074f77fae */ /* 0x0005e8000c921850 */
[----:B------:R3:W-:Y:S04]  /*9200*/  STL.64 [R1+0x350], R60 ;  /* 0x0003503c01007387 */ /* 0x0007e80000100a00 */
[----:B------:R3:W-:Y:S01]  /*9210*/  LDGSTS.E [R247+0x400c], desc[UR16][R60.64], !P1 ;  /* 0x0400c0003cf77fae */ /* 0x0007e2000c921850 */
[----:B------:R-:W-:Y:S01]  /*9220*/  ISETP.GE.U32.AND P1, PT, R3, 0x7fffffb3, PT ;  /* 0x7fffffb30300780c */ /* 0x000fe20003f26070 */
[----:B------:R-:W-:-:S02]  /*9230*/  VIADD R3, R9, 0xfffffff1 ;  /* 0xfffffff109037836 */ /* 0x000fc40000000000 */
[C---:B--2---:R-:W-:Y:S01]  /*9240*/  IMAD.WIDE R116, R2.reuse, 0x4, R242 ;  /* 0x0000000402747825 */ /* 0x044fe200078e02f2 */
[----:B------:R-:W2:Y:S04]  /*9250*/  LDC R9, c[0x0][0x230] ;  /* 0x00008c00ff097b82 */ /* 0x000ea80000000800 */
[----:B------:R1:W-:Y:S01]  /*9260*/  LDGSTS.E [R247+0x8000], desc[UR16][R116.64], !P5 ;  /* 0x0800000074f77fae */ /* 0x0003e2000e921850 */
[----:B---3--:R-:W-:-:S03]  /*9270*/  IMAD.WIDE R60, R2, 0x4, R240 ;  /* 0x00000004023c7825 */ /* 0x008fc600078e02f0 */
[----:B------:R1:W-:Y:S01]  /*9280*/  STL.64 [R1+0x208], R116 ;  /* 0x0002087401007387 */ /* 0x0003e20000100a00 */
[----:B------:R-:W-:-:S03]  /*9290*/  IMAD R2, R244, 0x29, RZ ;  /* 0x00000029f4027824 */ /* 0x000fc600078e02ff */
[----:B------:R3:W-:Y:S01]  /*92a0*/  LDGSTS.E [R247+0xc000], desc[UR16][R60.64], !P5 ;  /* 0x0c0000003cf77fae */ /* 0x0007e2000e921850 */
[----:B------:R-:W-:Y:S01]  /*92b0*/  ISETP.GE.U32.AND P5, PT, R3, 0x7fffffb2, PT ;  /* 0x7fffffb20300780c */ /* 0x000fe20003fa6070 */
[----:B------:R-:W-:Y:S02]  /*92c0*/  VIADD R3, R14, 0xfffffff0 ;  /* 0xfffffff00e037836 */ /* 0x000fe40000000000 */
[----:B------:R3:W-:Y:S01]  /*92d0*/  STL.64 [R1+0x200], R60 ;  /* 0x0002003c01007387 */ /* 0x0007e20000100a00 */
[----:B------:R-:W2:Y:S01]  /*92e0*/  LDC R14, c[0x0][0x230] ;  /* 0x00008c00ff0e7b82 */ /* 0x000ea20000000800 */
[----:B-1----:R-:W-:-:S04]  /*92f0*/  IMAD.WIDE R116, R2, 0x4, R242 ;  /* 0x0000000402747825 */ /* 0x002fc800078e02f2 */
[----:B---3--:R-:W-:Y:S01]  /*9300*/  IMAD.WIDE R60, R2, 0x4, R240 ;  /* 0x00000004023c7825 */ /* 0x008fe200078e02f0 */
[----:B------:R1:W-:Y:S03]  /*9310*/  STL.64 [R1+0x1f8], R116 ;  /* 0x0001f87401007387 */ /* 0x0003e60000100a00 */
[----:B------:R-:W-:Y:S01]  /*9320*/  IMAD R2, R244, 0x2a, RZ ;  /* 0x0000002af4027824 */ /* 0x000fe200078e02ff */
[----:B------:R1:W-:Y:S04]  /*9330*/  LDGSTS.E [R247+0x8004], desc[UR16][R116.64], !P6 ;  /* 0x0800400074f77fae */ /* 0x0003e8000f121850 */
[----:B------:R3:W-:Y:S04]  /*9340*/  STL.64 [R1+0x1f0], R60 ;  /* 0x0001f03c01007387 */ /* 0x0007e80000100a00 */
[----:B------:R3:W-:Y:S01]  /*9350*/  LDGSTS.E [R247+0xc004], desc[UR16][R60.64], !P6 ;  /* 0x0c0040003cf77fae */ /* 0x0007e2000f121850 */
[----:B------:R-:W-:Y:S01]  /*9360*/  ISETP.GE.U32.AND P6, PT, R3, 0x7fffffb1, PT ;  /* 0x7fffffb10300780c */ /* 0x000fe20003fc6070 */
[----:B------:R-:W-:-:S02]  /*9370*/  VIADD R3, R248, 0xffffffd3 ;  /* 0xffffffd3f8037836 */ /* 0x000fc40000000000 */
[----:B-1----:R-:W-:Y:S01]  /*9380*/  IMAD.WIDE R116, R2, 0x4, R242 ;  /* 0x0000000402747825 */ /* 0x002fe200078e02f2 */
[----:B------:R-:W-:-:S03]  /*9390*/  LOP3.LUT R248, R0, 0x30, RZ, 0x3c, !PT ;  /* 0x0000003000f87812 */ /* 0x000fc600078e3cff */
[----:B---3--:R-:W-:Y:S01]  /*93a0*/  IMAD.WIDE R60, R2, 0x4, R240 ;  /* 0x00000004023c7825 */ /* 0x008fe200078e02f0 */
[----:B------:R1:W-:Y:S03]  /*93b0*/  STL.64 [R1+0x1e8], R116 ;  /* 0x0001e87401007387 */ /* 0x0003e60000100a00 */
[----:B------:R-:W-:Y:S01]  /*93c0*/  IMAD R2, R244, 0x2b, RZ ;  /* 0x0000002bf4027824 */ /* 0x000fe200078e02ff */
[----:B------:R1:W-:Y:S04]  /*93d0*/  LDGSTS.E [R247+0x8008], desc[UR16][R116.64], !P4 ;  /* 0x0800800074f77fae */ /* 0x0003e8000e121850 */
[----:B------:R3:W-:Y:S04]  /*93e0*/  STL.64 [R1+0x1e0], R60 ;  /* 0x0001e03c01007387 */ /* 0x0007e80000100a00 */
[----:B------:R3:W-:Y:S01]  /*93f0*/  LDGSTS.E [R247+0xc008], desc[UR16][R60.64], !P4 ;  /* 0x0c0080003cf77fae */ /* 0x0007e2000e121850 */
[----:B------:R-:W-:Y:S01]  /*9400*/  ISETP.GE.U32.AND P4, PT, R3, 0x7fffff94, PT ;  /* 0x7fffff940300780c */ /* 0x000fe20003f86070 */
[----:B----4-:R-:W-:-:S02]  /*9410*/  VIADD R3, R5, 0xffffffd2 ;  /* 0xffffffd205037836 */ /* 0x010fc40000000000 */
[----:B-1----:R-:W-:Y:S01]  /*9420*/  IMAD.WIDE R116, R2, 0x4, R242 ;  /* 0x0000000402747825 */ /* 0x002fe200078e02f2 */
[----:B------:R-:W1:Y:S01]  /*9430*/  LDC R5, c[0x0][0x230] ;  /* 0x00008c00ff057b82 */ /* 0x000e620000000800 */
[----:B------:R-:W-:Y:S02]  /*9440*/  IADD3 R248, R248, UR12, RZ ;  /* 0x0000000cf8f87c10 */ /* 0x000fe4000fffe0ff */
[----:B---3--:R-:W-:Y:S01]  /*9450*/  IMAD.WIDE R60, R2, 0x4, R240 ;  /* 0x00000004023c7825 */ /* 0x008fe200078e02f0 */
[----:B------:R3:W-:Y:S03]  /*9460*/  STL.64 [R1+0x1d8], R116 ;  /* 0x0001d87401007387 */ /* 0x0007e60000100a00 */
[----:B------:R-:W-:Y:S01]  /*9470*/  IMAD R2, R244, 0xc, RZ ;  /* 0x0000000cf4027824 */ /* 0x000fe200078e02ff */
[----:B------:R3:W-:Y:S04]  /*9480*/  LDGSTS.E [R247+0x800c], desc[UR16][R116.64], !P0 ;  /* 0x0800c00074f77fae */ /* 0x0007e8000c121850 */
[----:B------:R4:W-:Y:S04]  /*9490*/  STL.64 [R1+0x1d0], R60 ;  /* 0x0001d03c01007387 */ /* 0x0009e80000100a00 */
[----:B------:R4:W-:Y:S01]  /*94a0*/  LDGSTS.E [R247+0xc00c], desc[UR16][R60.64], !P0 ;  /* 0x0c00c0003cf77fae */ /* 0x0009e2000c121850 */
[----:B------:R-:W-:Y:S01]  /*94b0*/  ISETP.GE.U32.AND P0, PT, R3, 0x7fffff93, PT ;  /* 0x7fffff930300780c */ /* 0x000fe20003f06070 */
[----:B--2---:R-:W-:-:S02]  /*94c0*/  VIADD R3, R9, 0xffffffd1 ;  /* 0xffffffd109037836 */ /* 0x004fc40000000000 */
[C---:B---3--:R-:W-:Y:S01]  /*94d0*/  IMAD.WIDE R116, R2.reuse, 0x4, R242 ;  /* 0x0000000402747825 */ /* 0x048fe200078e02f2 */
[----:B------:R-:W2:Y:S04]  /*94e0*/  LDC R9, c[0x0][0x230] ;  /* 0x00008c00ff097b82 */ /* 0x000ea80000000800 */
[----:B------:R3:W-:Y:S01]  /*94f0*/  LDGSTS.E [R248], desc[UR16][R116.64], !P2 ;  /* 0x0000000074f87fae */ /* 0x0007e2000d121850 */
[----:B----4-:R-:W-:-:S03]  /*9500*/  IMAD.WIDE R60, R2, 0x4, R240 ;  /* 0x00000004023c7825 */ /* 0x010fc600078e02f0 */
[----:B------:R3:W-:Y:S01]  /*9510*/  STL.64 [R1+0x348], R116 ;  /* 0x0003487401007387 */ /* 0x0007e20000100a00 */
[----:B------:R-:W-:-:S03]  /*9520*/  IMAD R2, R244, 0xd, RZ ;  /* 0x0000000df4027824 */ /* 0x000fc600078e02ff */
[----:B------:R4:W-:Y:S01]  /*9530*/  LDGSTS.E [R248+0x4000], desc[UR16][R60.64], !P2 ;  /* 0x040000003cf87fae */ /* 0x0009e2000d121850 */
[----:B------:R-:W-:Y:S01]  /*9540*/  ISETP.GE.U32.AND P2, PT, R3, 0x7fffff92, PT ;  /* 0x7fffff920300780c */ /* 0x000fe20003f46070 */
[----:B------:R-:W-:Y:S02]  /*9550*/  VIADD R3, R14, 0xffffffd0 ;  /* 0xffffffd00e037836 */ /* 0x000fe40000000000 */
[----:B------:R4:W-:Y:S01]  /*9560*/  STL.64 [R1+0x340], R60 ;  /* 0x0003403c01007387 */ /* 0x0009e20000100a00 */
[----:B------:R-:W2:Y:S01]  /*9570*/  LDC R14, c[0x0][0x230] ;  /* 0x00008c00ff0e7b82 */ /* 0x000ea20000000800 */
[----:B---3--:R-:W-:-:S04]  /*9580*/  IMAD.WIDE R116, R2, 0x4, R242 ;  /* 0x0000000402747825 */ /* 0x008fc800078e02f2 */
[----:B----4-:R-:W-:Y:S01]  /*9590*/  IMAD.WIDE R60, R2, 0x4, R240 ;  /* 0x00000004023c7825 */ /* 0x010fe200078e02f0 */
[----:B------:R3:W-:Y:S03]  /*95a0*/  STL.64 [R1+0x338], R116 ;  /* 0x0003387401007387 */ /* 0x0007e60000100a00 */
[----:B------:R-:W-:Y:S01]  /*95b0*/  IMAD R2, R244, 0xe, RZ ;  /* 0x0000000ef4027824 */ /* 0x000fe200078e02ff */
[----:B------:R3:W-:Y:S04]  /*95c0*/  LDGSTS.E [R248+0x4], desc[UR16][R116.64], !P1 ;  /* 0x0000400074f87fae */ /* 0x0007e8000c921850 */
[----:B------:R4:W-:Y:S04]  /*95d0*/  STL.64 [R1+0x330], R60 ;  /* 0x0003303c01007387 */ /* 0x0009e80000100a00 */
[----:B------:R4:W-:Y:S01]  /*95e0*/  LDGSTS.E [R248+0x4004], desc[UR16][R60.64], !P1 ;  /* 0x040040003cf87fae */ /* 0x0009e2000c921850 */
[----:B------:R-:W-:Y:S01]  /*95f0*/  ISETP.GE.U32.AND P1, PT, R3, 0x7fffff91, PT ;  /* 0x7fffff910300780c */ /* 0x000fe20003f26070 */
[----:B------:R-:W-:-:S02]  /*9600*/  VIADD R3, R249, 0xffffffef ;  /* 0xffffffeff9037836 */ /* 0x000fc40000000000 */
[C---:B---3--:R-:W-:Y:S01]  /*9610*/  IMAD.WIDE R116, R2.reuse, 0x4, R242 ;  /* 0x0000000402747825 */ /* 0x048fe200078e02f2 */
[----:B------:R-:W3:Y:S03]  /*9620*/  LDC R249, c[0x0][0x230] ;  /* 0x00008c00fff97b82 */ /* 0x000ee60000000800 */
[----:B----4-:R-:W-:Y:S01]  /*9630*/  IMAD.WIDE R60, R2, 0x4, R240 ;  /* 0x00000004023c7825 */ /* 0x010fe200078e02f0 */
[----:B------:R4:W-:Y:S03]  /*9640*/  STL.64 [R1+0x328], R116 ;  /* 0x0003287401007387 */ /* 0x0009e60000100a00 */
[----:B------:R-:W-:Y:S01]  /*9650*/  IMAD R2, R244, 0xf, RZ ;  /* 0x0000000ff4027824 */ /* 0x000fe200078e02ff */
[----:B------:R4:W-:Y:S04]  /*9660*/  LDGSTS.E [R248+0x8], desc[UR16][R116.64], !P5 ;  /* 0x0000800074f87fae */ /* 0x0009e8000e921850 */
[----:B------:R2:W-:Y:S04]  /*9670*/  STL.64 [R1+0x320], R60 ;  /* 0x0003203c01007387 */ /* 0x0005e80000100a00 */
[----:B------:R2:W-:Y:S01]  /*9680*/  LDGSTS.E [R248+0x4008], desc[UR16][R60.64], !P5 ;  /* 0x040080003cf87fae */ /* 0x0005e2000e921850 */
[----:B------:R-:W-:Y:S01]  /*9690*/  ISETP.GE.U32.AND P5, PT, R3, 0x7fffffb0, PT ;  /* 0x7fffffb00300780c */ /* 0x000fe20003fa6070 */
[----:B-1----:R-:W-:-:S02]  /*96a0*/  VIADD R3, R5, 0xffffffee ;  /* 0xffffffee05037836 */ /* 0x002fc40000000000 */
[C---:B----4-:R-:W-:Y:S01]  /*96b0*/  IMAD.WIDE R116, R2.reuse, 0x4, R242 ;  /* 0x0000000402747825 */ /* 0x050fe200078e02f2 */
[----:B------:R-:W1:Y:S03]  /*96c0*/  LDC R5, c[0x0][0x230] ;  /* 0x00008c00ff057b82 */ /* 0x000e660000000800 */
[----:B--2---:R-:W-:Y:S01]  /*96d0*/  IMAD.WIDE R60, R2, 0x4, R240 ;  /* 0x00000004023c7825 */ /* 0x004fe200078e02f0 */
[----:B------:R2:W-:Y:S03]  /*96e0*/  STL.64 [R1+0x318], R116 ;  /* 0x0003187401007387 */ /* 0x0005e60000100a00 */
[----:B------:R-:W-:Y:S01]  /*96f0*/  IMAD R2, R244, 0x2c, RZ ;  /* 0x0000002cf4027824 */ /* 0x000fe200078e02ff */
[----:B------:R2:W-:Y:S04]  /*9700*/  LDGSTS.E [R248+0xc], desc[UR16][R116.64], !P6 ;  /* 0x0000c00074f87fae */ /* 0x0005e8000f121850 */
[----:B------:R4:W-:Y:S04]  /*9710*/  STL.64 [R1+0x310], R60 ;  /* 0x0003103c01007387 */ /* 0x0009e80000100a00 */
[----:B------:R4:W-:Y:S01]  /*9720*/  LDGSTS.E [R248+0x400c], desc[UR16][R60.64], !P6 ;  /* 0x0400c0003cf87fae */ /* 0x0009e2000f121850 */
[----:B------:R-:W-:Y:S01]  /*9730*/  ISETP.GE.U32.AND P6, PT, R3, 0x7fffffaf, PT ;  /* 0x7fffffaf0300780c */ /* 0x000fe20003fc6070 */
[----:B--2---:R-:W-:Y:S01]  /*9740*/  IMAD.WIDE R116, R2, 0x4, R242 ;  /* 0x0000000402747825 */ /* 0x004fe200078e02f2 */
[----:B------:R-:W-:-:S02]  /*9750*/  IADD3 R3, R9, -0x13, RZ ;  /* 0xffffffed09037810 */ /* 0x000fc40007ffe0ff */
[----:B------:R-:W2:Y:S02]  /*9760*/  LDC R9, c[0x0][0x230] ;  /* 0x00008c00ff097b82 */ /* 0x000ea40000000800 */
[----:B------:R3:W-:Y:S01]  /*9770*/  LDGSTS.E [R248+0x8000], desc[UR16][R116.64], !P4 ;  /* 0x0800000074f87fae */ /* 0x0007e2000e121850 */
        /* <DEDUP_REMOVED lines=17> */
[----:B---3--:R-:W-:Y:S01]  /*9890*/  IMAD.WIDE R116, R2, 0x4, R242 ;  /* 0x0000000402747825 */ /* 0x008fe200078e02f2 */
[----:B------:R-:W-:-:S03]  /*98a0*/  LOP3.LUT R249, R0, 0x40, RZ, 0x3c, !PT ;  /* 0x0000004000f97812 */ /* 0x000fc600078e3cff */
        /* <DEDUP_REMOVED lines=8> */
[C---:B---3--:R-:W-:Y:S01]  /*9930*/  IMAD.WIDE R116, R2.reuse, 0x4, R242 ;  /* 0x0000000402747825 */ /* 0x048fe200078e02f2 */
[----:B------:R-:W1:Y:S01]  /*9940*/  LDC R5, c[0x0][0x230] ;  /* 0x00008c00ff057b82 */ /* 0x000e620000000800 */
[----:B------:R-:W-:Y:S02]  /*9950*/  IADD3 R249, R249, UR12, RZ ;  /* 0x0000000cf9f97c10 */ /* 0x000fe4000fffe0ff */
[----:B----4-:R-:W-:Y:S01]  /*9960*/  IMAD.WIDE R60, R2, 0x4, R240 ;  /* 0x00000004023c7825 */ /* 0x010fe200078e02f0 */
[----:B------:R3:W-:Y:S03]  /*9970*/  STL.64 [R1+0x198], R116 ;  /* 0x0001987401007387 */ /* 0x0007e60000100a00 */
[----:B------:R-:W-:Y:S01]  /*9980*/  IMAD.SHL.U32 R2, R244, 0x10, RZ ;  /* 0x00000010f4027824 */ /* 0x000fe200078e00ff */
        /* <DEDUP_REMOVED lines=76> */
[----:B------:R-:W1:Y:S03]  /*9e50*/  LDC R5, c[0x0][0x230] ;  /* 0x00008c00ff057b82 */ /* 0x000e660000000800 */
[----:B----4-:R-:W-:Y:S01]  /*9e60*/  IMAD.WIDE R60, R2, 0x4, R240 ;  /* 0x00000004023c7825 */ /* 0x010fe200078e02f0 */
[----:B------:R3:W-:Y:S03]  /*9e70*/  STL.64 [R1+0x158], R116 ;  /* 0x0001587401007387 */ /* 0x0007e60000100a00 */
[----:B------:R-:W-:Y:S01]  /*9e80*/  IMAD R2, R244, 0x14, RZ ;  /* 0x00000014f4027824 */ /* 0x000fe200078e02ff */
[----:B------:R3:W-:Y:S01]  /*9e90*/  LDGSTS.E [R249+0x800c], desc[UR16][R116.64], !P6 ;  /* 0x0800c00074f97fae */ /* 0x0007e2000f121850 */
[----:B------:R-:W-:-:S03]  /*9ea0*/  VIADD R250, R250, UR12 ;  /* 0x0000000cfafa7c36 */ /* 0x000fc60008000000 */
[----:B------:R4:W-:Y:S04]  /*9eb0*/  STL.64 [R1+0x150], R60 ;  /* 0x0001503c01007387 */ /* 0x0009e80000100a00 */
[----:B------:R4:W-:Y:S01]  /*9ec0*/  LDGSTS.E [R249+0xc00c], desc[UR16][R60.64], !P6 ;  /* 0x0c00c0003cf97fae */ /* 0x0009e2000f121850 */
[----:B------:R-:W-:Y:S01]  /*9ed0*/  ISETP.GE.U32.AND P6, PT, R3, 0x7fffff8b, PT ;  /* 0x7fffff8b0300780c */ /* 0x000fe20003fc6070 */
[C---:B---3--:R-:W-:Y:S01]  /*9ee0*/  IMAD.WIDE R116, R2.reuse, 0x4, R242 ;  /* 0x0000000402747825 */ /* 0x048fe200078e02f2 */
[----:B--2---:R-:W-:Y:S02]  /*9ef0*/  IADD3 R3, R9, -0x37, RZ ;  /* 0xffffffc909037810 */ /* 0x004fe40007ffe0ff */
[----:B------:R-:W2:Y:S02]  /*9f00*/  LDC R9, c[0x0][0x230] ;  /* 0x00008c00ff097b82 */ /* 0x000ea40000000800 */
        /* <DEDUP_REMOVED lines=69> */
[----:B------:R-:W-:Y:S01]  /*a360*/  IADD3 R251, R251, UR12, RZ ;  /* 0x0000000cfbfb7c10 */ /* 0x000fe2000fffe0ff */
[----:B------:R-:W1:Y:S02]  /*a370*/  LDC R5, c[0x0][0x230] ;  /* 0x00008c00ff057b82 */ /* 0x000e640000000800 */
[----:B----4-:R-:W-:Y:S01]  /*a380*/  IMAD.WIDE R60, R2, 0x4, R240 ;  /* 0x00000004023c7825 */ /* 0x010fe200078e02f0 */
        /* <DEDUP_REMOVED lines=10> */
[----:B----4-:R-:W-:-:S04]  /*a430*/  IMAD.WIDE R60, R2, 0x4, R240 ;  /* 0x00000004023c7825 */ /* 0x010fc800078e02f0 */
[----:B------:R-:W-:Y:S01]  /*a440*/  IMAD R2, R244, 0x19, RZ ;  /* 0x00000019f4027824 */ /* 0x000fe200078e02ff */
[----:B------:R4:W-:Y:S01]  /*a450*/  LDGSTS.E [R251+0x4000], desc[UR16][R60.64], !P2 ;  /* 0x040000003cfb7fae */ /* 0x0009e2000d121850 */
[----:B------:R-:W-:Y:S02]  /*a460*/  ISETP.GE.U32.AND P2, PT, R3, 0x7fffff86, PT ;  /* 0x7fffff860300780c */ /* 0x000fe40003f46070 */
[----:B------:R-:W-:-:S04]  /*a470*/  IMAD.WIDE R160, R2, 0x4, R242 ;  /* 0x0000000402a07825 */ /* 0x000fc800078e02f2 */
[----:B------:R-:W-:Y:S01]  /*a480*/  IMAD.WIDE R122, R2, 0x4, R240 ;  /* 0x00000004027a7825 */ /* 0x000fe200078e02f0 */
[----:B------:R3:W-:Y:S03]  /*a490*/  STL.64 [R1+0x288], R116 ;  /* 0x0002887401007387 */ /* 0x0007e60000100a00 */
[----:B------:R-:W-:Y:S01]  /*a4a0*/  IMAD R3, R244, 0x1a, RZ ;  /* 0x0000001af4037824 */ /* 0x000fe200078e02ff */
[----:B------:R1:W-:Y:S01]  /*a4b0*/  LDGSTS.E [R251+0x4], desc[UR16][R160.64], !P1 ;  /* 0x00004000a0fb7fae */ /* 0x0003e2000c921850 */
[----:B------:R-:W-:Y:S02]  /*a4c0*/  VIADD R2, R14, 0xffffffc4 ;  /* 0xffffffc40e027836 */ /* 0x000fe40000000000 */
[----:B------:R-:W2:Y:S01]  /*a4d0*/  LDC R14, c[0x0][0x230] ;  /* 0x00008c00ff0e7b82 */ /* 0x000ea20000000800 */
[----:B------:R4:W-:Y:S01]  /*a4e0*/  STL.64 [R1+0x280], R60 ;  /* 0x0002803c01007387 */ /* 0x0009e20000100a00 */
[----:B---3--:R-:W-:-:S03]  /*a4f0*/  IMAD.WIDE R116, R3, 0x4, R242 ;  /* 0x0000000403747825 */ /* 0x008fc600078e02f2 */
[----:B------:R3:W-:Y:S01]  /*a500*/  LDGSTS.E [R251+0x4004], desc[UR16][R122.64], !P1 ;  /* 0x040040007afb7fae */ /* 0x0007e2000c921850 */
[----:B------:R-:W-:Y:S01]  /*a510*/  ISETP.GE.U32.AND P1, PT, R2, 0x7fffff85, PT ;  /* 0x7fffff850200780c */ /* 0x000fe20003f26070 */
[----:B------:R-:W-:Y:S02]  /*a520*/  VIADD R2, R7, 0xffffffe3 ;  /* 0xffffffe307027836 */ /* 0x000fe40000000000 */
[----:B------:R-:W-:Y:S01]  /*a530*/  LDGSTS.E [R251+0x8], desc[UR16][R116.64], !P5 ;  /* 0x0000800074fb7fae */ /* 0x000fe2000e921850 */
[----:B------:R-:W2:Y:S01]  /*a540*/  LDC R7, c[0x0][0x230] ;  /* 0x00008c00ff077b82 */ /* 0x000ea20000000800 */
[----:B----4-:R-:W-:Y:S02]  /*a550*/  IMAD.WIDE R60, R3, 0x4, R240 ;  /* 0x00000004033c7825 */ /* 0x010fe400078e02f0 */
[----:B------:R1:W-:Y:S04]  /*a560*/  STL.64 [R1+0x278], R160 ;  /* 0x000278a001007387 */ /* 0x0003e80000100a00 */
[----:B------:R4:W-:Y:S01]  /*a570*/  LDGSTS.E [R251+0x4008], desc[UR16][R60.64], !P5 ;  /* 0x040080003cfb7fae */ /* 0x0009e2000e921850 */
[----:B------:R-:W-:Y:S01]  /*a580*/  ISETP.GE.U32.AND P5, PT, R2, 0x7fffffa4, PT ;  /* 0x7fffffa40200780c */ /* 0x000fe20003fa6070 */
[----:B------:R-:W-:-:S02]  /*a590*/  IMAD R2, R244, 0x1b, RZ ;  /* 0x0000001bf4027824 */ /* 0x000fc400078e02ff */
[----:B------:R3:W-:Y:S02]  /*a5a0*/  STL.64 [R1+0x270], R122 ;  /* 0x0002707a01007387 */ /* 0x0007e40000100a00 */
[C---:B------:R-:W-:Y:S02]  /*a5b0*/  IMAD.WIDE R172, R2.reuse, 0x4, R242 ;  /* 0x0000000402ac7825 */ /* 0x040fe400078e02f2 */
[----:B------:R-:W-:Y:S02]  /*a5c0*/  STL.64 [R1+0x268], R116 ;  /* 0x0002687401007387 */ /* 0x000fe40000100a00 */
[----:B-1----:R-:W-:Y:S02]  /*a5d0*/  IMAD.WIDE R160, R2, 0x4, R240 ;  /* 0x0000000402a07825 */ /* 0x002fe400078e02f0 */
[----:B------:R4:W-:Y:S01]  /*a5e0*/  STL.64 [R1+0x260], R60 ;  /* 0x0002603c01007387 */ /* 0x0009e20000100a00 */
[----:B------:R-:W-:Y:S01]  /*a5f0*/  IADD3 R2, R5, -0x1e, RZ ;  /* 0xffffffe205027810 */ /* 0x000fe20007ffe0ff */
[----:B------:R-:W-:-:S02]  /*a600*/  IMAD R3, R244, 0x38, RZ ;  /* 0x00000038f4037824 */ /* 0x000fc400078e02ff */
[----:B------:R-:W-:Y:S02]  /*a610*/  LDGSTS.E [R251+0xc], desc[UR16][R172.64], !P6 ;  /* 0x0000c000acfb7fae */ /* 0x000fe4000f121850 */
[C---:B---3--:R-:W-:Y:S02]  /*a620*/  IMAD.WIDE R122, R3.reuse, 0x4, R242 ;  /* 0x00000004037a7825 */ /* 0x048fe400078e02f2 */
[----:B------:R-:W-:Y:S01]  /*a630*/  LDGSTS.E [R251+0x400c], desc[UR16][R160.64], !P6 ;  /* 0x0400c000a0fb7fae */ /* 0x000fe2000f121850 */
[----:B----4-:R-:W1:Y:S01]  /*a640*/  LDC R61, c[0x0][0x230] ;  /* 0x00008c00ff3d7b82 */ /* 0x010e620000000800 */
[----:B------:R-:W-:-:S07]  /*a650*/  IMAD.WIDE R116, R3, 0x4, R240 ;  /* 0x0000000403747825 */ /* 0x000fce00078e02f0 */
[----:B------:R-:W3:Y:S01]  /*a660*/  LDC R60, c[0x0][0x230] ;  /* 0x00008c00ff3c7b82 */ /* 0x000ee20000000800 */
[----:B------:R-:W-:Y:S01]  /*a670*/  ISETP.GE.U32.AND P6, PT, R2, 0x7fffffa3, PT ;  /* 0x7fffffa30200780c */ /* 0x000fe20003fc6070 */
[----:B--2---:R-:W-:Y:S01]  /*a680*/  VIADD R3, R9, 0xffffffe1 ;  /* 0xffffffe109037836 */ /* 0x004fe20000000000 */
[----:B------:R-:W-:Y:S01]  /*a690*/  STL.64 [R1+0x258], R172 ;  /* 0x000258ac01007387 */ /* 0x000fe20000100a00 */
[----:B------:R-:W-:-:S03]  /*a6a0*/  IMAD R2, R244, 0x39, RZ ;  /* 0x00000039f4027824 */ /* 0x000fc600078e02ff */
[----:B------:R-:W-:Y:S01]  /*a6b0*/  STL.64 [R1+0x250], R160 ;  /* 0x000250a001007387 */ /* 0x000fe20000100a00 */
[----:B------:R-:W2:Y:S03]  /*a6c0*/  LDC R9, c[0x0][0x230] ;  /* 0x00008c00ff097b82 */ /* 0x000ea60000000800 */
[----:B------:R4:W-:Y:S04]  /*a6d0*/  STL.64 [R1+0x108], R122 ;  /* 0x0001087a01007387 */ /* 0x0009e80000100a00 */
[----:B------:R4:W-:Y:S04]  /*a6e0*/  LDGSTS.E [R251+0x8000], desc[UR16][R122.64], !P4 ;  /* 0x080000007afb7fae */ /* 0x0009e8000e121850 */
[----:B------:R4:W-:Y:S04]  /*a6f0*/  STL.64 [R1+0x100], R116 ;  /* 0x0001007401007387 */ /* 0x0009e80000100a00 */
[----:B------:R1:W-:Y:S01]  /*a700*/  LDGSTS.E [R251+0xc000], desc[UR16][R116.64], !P4 ;  /* 0x0c00000074fb7fae */ /* 0x0003e2000e121850 */
[----:B------:R-:W-:Y:S01]  /*a710*/  ISETP.GE.U32.AND P4, PT, R3, 0x7fffffa2, PT ;  /* 0x7fffffa20300780c */ /* 0x000fe20003f86070 */
[----:B------:R-:W-:-:S02]  /*a720*/  VIADD R3, R14, 0xffffffe0 ;  /* 0xffffffe00e037836 */ /* 0x000fc40000000000 */
[----:B----4-:R-:W-:-:S05]  /*a730*/  IMAD.WIDE R122, R2, 0x4, R242 ;  /* 0x00000004027a7825 */ /* 0x010fca00078e02f2 */
[----:B------:R4:W-:Y:S01]  /*a740*/  LDGSTS.E [R251+0x8004], desc[UR16][R122.64], !P0 ;  /* 0x080040007afb7fae */ /* 0x0009e2000c121850 */
[----:B-1----:R-:W-:-:S04]  /*a750*/  IMAD.WIDE R116, R2, 0x4, R240 ;  /* 0x0000000402747825 */ /* 0x002fc800078e02f0 */
[C---:B------:R-:W-:Y:S01]  /*a760*/  IMAD R2, R244.reuse, 0x3a, RZ ;  /* 0x0000003af4027824 */ /* 0x040fe200078e02ff */
[----:B------:R1:W-:Y:S01]  /*a770*/  LDGSTS.E [R251+0xc004], desc[UR16][R116.64], !P0 ;  /* 0x0c00400074fb7fae */ /* 0x0003e2000c121850 */
[----:B------:R-:W-:Y:S01]  /*a780*/  ISETP.GE.U32.AND P0, PT, R3, 0x7fffffa1, PT ;  /* 0x7fffffa10300780c */ /* 0x000fe20003f06070 */
[----:B------:R-:W-:Y:S02]  /*a790*/  IMAD R3, R244, 0x3b, RZ ;  /* 0x0000003bf4037824 */ /* 0x000fe400078e02ff */
[----:B------:R4:W-:Y:S01]  /*a7a0*/  STL.64 [R1+0xf8], R122 ;  /* 0x0000f87a01007387 */ /* 0x0009e20000100a00 */
[----:B------:R-:W-:-:S03]  /*a7b0*/  IMAD.WIDE R160, R2, 0x4, R242 ;  /* 0x0000000402a07825 */ /* 0x000fc600078e02f2 */
[----:B------:R1:W-:Y:S01]  /*a7c0*/  STL.64 [R1+0xf0], R116 ;  /* 0x0000f07401007387 */ /* 0x0003e20000100a00 */
[----:B------:R-:W-:Y:S01]  /*a7d0*/  VIADD R5, R61, 0xffffffc3 ;  /* 0xffffffc33d057836 */ /* 0x000fe20000000000 */
[----:B------:R-:W-:Y:S02]  /*a7e0*/  LOP3.LUT R14, R0, 0x70, RZ, 0x3c, !PT ;  /* 0x00000070000e7812 */ /* 0x000fe400078e3cff */
[----:B------:R2:W-:Y:S01]  /*a7f0*/  LDGSTS.E [R251+0x8008], desc[UR16][R160.64], !P2 ;  /* 0x08008000a0fb7fae */ /* 0x0005e2000d121850 */
[----:B----4-:R-:W-:Y:S01]  /*a800*/  IMAD.WIDE R122, R2, 0x4, R240 ;  /* 0x00000004027a7825 */ /* 0x010fe200078e02f0 */
[----:B---3--:R-:W-:-:S03]  /*a810*/  IADD3 R2, R60, -0x3e, RZ ;  /* 0xffffffc23c027810 */ /* 0x008fc60007ffe0ff */
[C---:B-1----:R-:W-:Y:S01]  /*a820*/  IMAD.WIDE R116, R3.reuse, 0x4, R242 ;  /* 0x0000000403747825 */ /* 0x042fe200078e02f2 */
[----:B------:R1:W-:Y:S03]  /*a830*/  LDGSTS.E [R251+0xc008], desc[UR16][R122.64], !P2 ;  /* 0x0c0080007afb7fae */ /* 0x0003e6000d121850 */
[----:B------:R-:W-:Y:S01]  /*a840*/  IMAD.WIDE R60, R3, 0x4, R240 ;  /* 0x00000004033c7825 */ /* 0x000fe200078e02f0 */
[----:B------:R3:W-:Y:S03]  /*a850*/  LDGSTS.E [R251+0x800c], desc[UR16][R116.64], !P1 ;  /* 0x0800c00074fb7fae */ /* 0x0007e6000c921850 */
[----:B------:R-:W-:Y:S01]  /*a860*/  IMAD R0, R244, 0x1c, RZ ;  /* 0x0000001cf4007824 */ /* 0x000fe200078e02ff */
[----:B------:R4:W-:Y:S01]  /*a870*/  LDGSTS.E [R251+0xc00c], desc[UR16][R60.64], !P1 ;  /* 0x0c00c0003cfb7fae */ /* 0x0009e2000c921850 */
[----:B------:R-:W-:Y:S01]  /*a880*/  ISETP.GE.U32.AND P1, PT, R2, 0x7fffff83, PT ;  /* 0x7fffff830200780c */ /* 0x000fe20003f26070 */
[----:B------:R-:W-:-:S02]  /*a890*/  IMAD R2, R244, 0x1d, RZ ;  /* 0x0000001df4027824 */ /* 0x000fc400078e02ff */
[----:B------:R1:W-:Y:S01]  /*a8a0*/  STL.64 [R1+0xe8], R160 ;  /* 0x0000e8a001007387 */ /* 0x0003e20000100a00 */
[----:B------:R-:W-:Y:S02]  /*a8b0*/  VIADD R14, R14, UR12 ;  /* 0x0000000c0e0e7c36 */ /* 0x000fe40008000000 */
[----:B------:R-:W-:Y:S01]  /*a8c0*/  IMAD.WIDE R172, R0, 0x4, R242 ;  /* 0x0000000400ac7825 */ /* 0x000fe200078e02f2 */
[----:B------:R3:W-:Y:S01]  /*a8d0*/  STL.64 [R1+0xe0], R122 ;  /* 0x0000e07a01007387 */ /* 0x0007e20000100a00 */
[----:B------:R-:W-:-:S03]  /*a8e0*/  ISETP.GE.U32.AND P2, PT, R5, 0x7fffff84, PT ;  /* 0x7fffff840500780c */ /* 0x000fc60003f46070 */
[----:B------:R4:W-:Y:S01]  /*a8f0*/  STL.64 [R1+0xd8], R116 ;  /* 0x0000d87401007387 */ /* 0x0009e20000100a00 */
[----:B--2---:R-:W-:Y:S02]  /*a900*/  VIADD R5, R9, 0xffffffc1 ;  /* 0xffffffc109057836 */ /* 0x004fe40000000000 */
[----:B------:R-:W-:Y:S01]  /*a910*/  VIADD R3, R7, 0xffffffc0 ;  /* 0xffffffc007037836 */ /* 0x000fe20000000000 */
[----:B------:R2:W-:Y:S01]  /*a920*/  STL.64 [R1+0xd0], R60 ;  /* 0x0000d03c01007387 */ /* 0x0005e20000100a00 */
[----:B-1----:R-:W-:Y:S01]  /*a930*/  IMAD.WIDE R160, R0, 0x4, R240 ;  /* 0x0000000400a07825 */ /* 0x002fe200078e02f0 */
[----:B------:R-:W1:Y:S02]  /*a940*/  LDC R9, c[0x0][0x230] ;  /* 0x00008c00ff097b82 */ /* 0x000e640000000800 */
[----:B------:R-:W-:Y:S01]  /*a950*/  LDGSTS.E [R14], desc[UR16][R172.64], !P5 ;  /* 0x00000000ac0e7fae */ /* 0x000fe2000e921850 */
[----:B---3--:R-:W-:-:S03]  /*a960*/  IMAD.WIDE R122, R2, 0x4, R242 ;  /* 0x00000004027a7825 */ /* 0x008fc600078e02f2 */
[----:B------:R-:W-:Y:S02]  /*a970*/  LDGSTS.E [R14+0x4000], desc[UR16][R160.64], !P5 ;  /* 0x04000000a00e7fae */ /* 0x000fe4000e921850 */
[----:B----4-:R-:W3:Y:S01]  /*a980*/  LDC R116, c[0x0][0x230] ;  /* 0x00008c00ff747b82 */ /* 0x010ee20000000800 */
[----:B--2---:R-:W-:Y:S01]  /*a990*/  IMAD.WIDE R60, R2, 0x4, R240 ;  /* 0x00000004023c7825 */ /* 0x004fe200078e02f0 */
[----:B------:R-:W-:Y:S04]  /*a9a0*/  LDGSTS.E [R14+0x4], desc[UR16][R122.64], !P6 ;  /* 0x000040007a0e7fae */ /* 0x000fe8000f121850 */
[----:B------:R2:W-:Y:S01]  /*a9b0*/  LDGSTS.E [R14+0x4004], desc[UR16][R60.64], !P6 ;  /* 0x040040003c0e7fae */ /* 0x0005e2000f121850 */
[----:B------:R-:W-:Y:S02]  /*a9c0*/  ISETP.GE.U32.AND P6, PT, R5, 0x7fffff82, PT ;  /* 0x7fffff820500780c */ /* 0x000fe40003fc6070 */
[----:B------:R-:W4:Y:S01]  /*a9d0*/  LDC R5, c[0x0][0x230] ;  /* 0x00008c00ff057b82 */ /* 0x000f220000000800 */
[----:B------:R-:W-:Y:S01]  /*a9e0*/  ISETP.GE.AND P5, PT, R252, R3, PT ;  /* 0x00000003fc00720c */ /* 0x000fe20003fa6270 */
[----:B------:R-:W-:Y:S01]  /*a9f0*/  STL.64 [R1+0x88], R172 ;  /* 0x000088ac01007387 */ /* 0x000fe20000100a00 */
[----:B------:R-:W-:-:S02]  /*aa00*/  IMAD R2, R244, 0x1e, RZ ;  /* 0x0000001ef4027824 */ /* 0x000fc400078e02ff */
[----:B------:R-:W-:Y:S01]  /*aa10*/  SEL R0, RZ, 0x4, P5 ;  /* 0x00000004ff007807 */ /* 0x000fe20002800000 */
[----:B------:R-:W-:Y:S01]  /*aa20*/  STL.64 [R1+0x80], R160 ;  /* 0x000080a001007387 */ /* 0x000fe20000100a00 */
[----:B------:R-:W-:Y:S01]  /*aa30*/  ISETP.GT.AND P5, PT, R6, 0x7f, PT ;  /* 0x0000007f0600780c */ /* 0x000fe20003fa4270 */
[----:B------:R-:W1:Y:S02]  /*aa40*/  LDC R252, c[0x0][0x230] ;  /* 0x00008c00fffc7b82 */ /* 0x000e640000000800 */
[----:B------:R-:W-:Y:S01]  /*aa50*/  STL.64 [R1+0x78], R122 ;  /* 0x0000787a01007387 */ /* 0x000fe20000100a00 */
[----:B------:R-:W-:-:S03]  /*aa60*/  IMAD.WIDE R6, R2, 0x4, R240 ;  /* 0x0000000402067825 */ /* 0x000fc600078e02f0 */
[----:B------:R2:W-:Y:S01]  /*aa70*/  STL.64 [R1+0x70], R60 ;  /* 0x0000703c01007387 */ /* 0x0005e20000100a00 */
[----:B------:R-:W-:Y:S02]  /*aa80*/  SEL R0, R0, RZ, P5 ;  /* 0x000000ff00007207 */ /* 0x000fe40002800000 */
[----:B------:R-:W-:Y:S02]  /*aa90*/  ISETP.GE.U32.AND P5, PT, R3, 0x7fffff81, PT ;  /* 0x7fffff810300780c */ /* 0x000fe40003fa6070 */
[----:B------:R-:W1:Y:S01]  /*aaa0*/  LDC R3, c[0x0][0x230] ;  /* 0x00008c00ff037b82 */ /* 0x000e620000000800 */
[----:B--2---:R-:W-:-:S04]  /*aab0*/  IMAD.WIDE R60, R2, 0x4, R242 ;  /* 0x00000004023c7825 */ /* 0x004fc800078e02f2 */
[----:B------:R-:W-:Y:S01]  /*aac0*/  IMAD R2, R244, 0x1f, RZ ;  /* 0x0000001ff4027824 */ /* 0x000fe200078e02ff */
[----:B------:R2:W-:Y:S04]  /*aad0*/  STL.64 [R1+0x248], R60 ;  /* 0x0002483c01007387 */ /* 0x0005e80000100a00 */
[----:B------:R2:W-:Y:S04]  /*aae0*/  LDGSTS.E [R14+0x8], desc[UR16][R60.64], !P4 ;  /* 0x000080003c0e7fae */ /* 0x0005e8000e121850 */
[----:B------:R3:W-:Y:S04]  /*aaf0*/  STL.64 [R1+0x240], R6 ;  /* 0x0002400601007387 */ /* 0x0007e80000100a00 */
[----:B------:R3:W-:Y:S01]  /*ab00*/  LDGSTS.E [R14+0x4008], desc[UR16][R6.64], !P4 ;  /* 0x04008000060e7fae */ /* 0x0007e2000e121850 */
[----:B------:R-:W-:Y:S01]  /*ab10*/  ISETP.NE.U32.AND P4, PT, R0, RZ, PT ;  /* 0x000000ff0000720c */ /* 0x000fe20003f85070 */
[----:B------:R-:W-:-:S02]  /*ab20*/  IMAD R0, R244, 0x3c, RZ ;  /* 0x0000003cf4007824 */ /* 0x000fc400078e02ff */
[----:B--2---:R-:W-:-:S04]  /*ab30*/  IMAD.WIDE R60, R2, 0x4, R242 ;  /* 0x00000004023c7825 */ /* 0x004fc800078e02f2 */
[----:B---3--:R-:W-:Y:S01]  /*ab40*/  IMAD.WIDE R6, R2, 0x4, R240 ;  /* 0x0000000402067825 */ /* 0x008fe200078e02f0 */
[----:B------:R-:W-:Y:S01]  /*ab50*/  IADD3 R2, R116, -0x41, RZ ;  /* 0xffffffbf74027810 */ /* 0x000fe20007ffe0ff */
[----:B------:R2:W-:Y:S02]  /*ab60*/  LDGSTS.E [R14+0xc], desc[UR16][R60.64], !P0 ;  /* 0x0000c0003c0e7fae */ /* 0x0005e4000c121850 */
[----:B------:R-:W-:Y:S02]  /*ab70*/  IMAD.WIDE R122, R0, 0x4, R242 ;  /* 0x00000004007a7825 */ /* 0x000fe400078e02f2 */
[----:B------:R3:W-:Y:S01]  /*ab80*/  LDGSTS.E [R14+0x400c], desc[UR16][R6.64], !P0 ;  /* 0x0400c000060e7fae */ /* 0x0007e2000c121850 */
[----:B------:R-:W-:Y:S01]  /*ab90*/  ISETP.GE.U32.AND P0, PT, R2, 0x7fffff80, PT ;  /* 0x7fffff800200780c */ /* 0x000fe20003f06070 */
[----:B------:R-:W-:Y:S02]  /*aba0*/  IMAD.WIDE R116, R0, 0x4, R240 ;  /* 0x0000000400747825 */ /* 0x000fe400078e02f0 */
[----:B------:R2:W-:Y:S02]  /*abb0*/  STL.64 [R1+0x238], R60 ;  /* 0x0002383c01007387 */ /* 0x0005e40000100a00 */
[----:B----4-:R-:W-:-:S02]  /*abc0*/  VIADD R0, R5, 0xffffffbe ;  /* 0xffffffbe05007836 */ /* 0x010fc40000000000 */
[----:B------:R-:W-:Y:S01]  /*abd0*/  IMAD R2, R244, 0x3d, RZ ;  /* 0x0000003df4027824 */ /* 0x000fe200078e02ff */
[----:B------:R-:W4:Y:S01]  /*abe0*/  LDC R5, c[0x0][0x230] ;  /* 0x00008c00ff057b82 */ /* 0x000f220000000800 */
[----:B------:R3:W-:Y:S04]  /*abf0*/  STL.64 [R1+0x230], R6 ;  /* 0x0002300601007387 */ /* 0x0007e80000100a00 */
[----:B------:R-:W-:Y:S01]  /*ac00*/  LDGSTS.E [R14+0x8000], desc[UR16][R122.64], !P2 ;  /* 0x080000007a0e7fae */ /* 0x000fe2000d121850 */
[----:B--2---:R-:W-:-:S03]  /*ac10*/  IMAD.WIDE R60, R2, 0x4, R242 ;  /* 0x00000004023c7825 */ /* 0x004fc600078e02f2 */
[----:B------:R2:W-:Y:S01]  /*ac20*/  LDGSTS.E [R14+0xc000], desc[UR16][R116.64], !P2 ;  /* 0x0c000000740e7fae */ /* 0x0005e2000d121850 */
[----:B------:R-:W-:Y:S01]  /*ac30*/  ISETP.GE.U32.AND P2, PT, R0, 0x7fffff7f, PT ;  /* 0x7fffff7f0000780c */ /* 0x000fe20003f46070 */
[----:B---3--:R-:W-:Y:S02]  /*ac40*/  IMAD.WIDE R6, R2, 0x4, R240 ;  /* 0x0000000402067825 */ /* 0x008fe400078e02f0 */
[----:B------:R3:W-:Y:S02]  /*ac50*/  LDGSTS.E [R14+0x8004], desc[UR16][R60.64], !P1 ;  /* 0x080040003c0e7fae */ /* 0x0007e4000c921850 */
[----:B-1----:R-:W-:Y:S02]  /*ac60*/  VIADD R2, R9, 0xffffffbd ;  /* 0xffffffbd09027836 */ /* 0x002fe40000000000 */
[----:B------:R-:W-:Y:S01]  /*ac70*/  STL.64 [R1+0xc8], R122 ;  /* 0x0000c87a01007387 */ /* 0x000fe20000100a00 */
[----:B------:R-:W-:-:S03]  /*ac80*/  IMAD R0, R244, 0x3e, RZ ;  /* 0x0000003ef4007824 */ /* 0x000fc600078e02ff */
[----:B------:R-:W-:Y:S01]  /*ac90*/  LDGSTS.E [R14+0xc004], desc[UR16][R6.64], !P1 ;  /* 0x0c004000060e7fae */ /* 0x000fe2000c921850 */
[----:B------:R-:W-:Y:S01]  /*aca0*/  ISETP.GE.U32.AND P1, PT, R2, 0x7fffff7e, PT ;  /* 0x7fffff7e0200780c */ /* 0x000fe20003f26070 */
[----:B------:R-:W-:Y:S02]  /*acb0*/  IMAD R2, R244, 0x3f, RZ ;  /* 0x0000003ff4027824 */ /* 0x000fe400078e02ff */
[----:B------:R2:W-:Y:S01]  /*acc0*/  STL.64 [R1+0xc0], R116 ;  /* 0x0000c07401007387 */ /* 0x0005e20000100a00 */
[----:B------:R-:W-:-:S03]  /*acd0*/  IMAD.WIDE R160, R0, 0x4, R240 ;  /* 0x0000000400a07825 */ /* 0x000fc600078e02f0 */
[----:B------:R3:W-:Y:S01]  /*ace0*/  STL.64 [R1+0xb8], R60 ;  /* 0x0000b83c01007387 */ /* 0x0007e20000100a00 */
[----:B------:R-:W-:-:S03]  /*acf0*/  IMAD.WIDE R172, R2, 0x4, R240 ;  /* 0x0000000402ac7825 */ /* 0x000fc600078e02f0 */
[----:B------:R1:W-:Y:S01]  /*ad00*/  STL.64 [R1+0xb0], R6 ;  /* 0x0000b00601007387 */ /* 0x0003e20000100a00 */
[----:B--2---:R-:W-:-:S03]  /*ad10*/  IMAD.WIDE R116, R0, 0x4, R242 ;  /* 0x0000000400747825 */ /* 0x004fc600078e02f2 */
[----:B------:R-:W2:Y:S01]  /*ad20*/  LDL.64 R122, [R1+0x48] ;  /* 0x00004800017a7983 */ /* 0x000ea20000100a00 */
[----:B---3--:R-:W-:-:S03]  /*ad30*/  IMAD.WIDE R60, R2, 0x4, R242 ;  /* 0x00000004023c7825 */ /* 0x008fc600078e02f2 */
[----:B------:R-:W3:Y:S04]  /*ad40*/  LDL.64 R230, [R1+0x28] ;  /* 0x0000280001e67983 */ /* 0x000ee80000100a00 */
[----:B-1----:R-:W2:Y:S01]  /*ad50*/  LDL.64 R6, [R1+0x68] ;  /* 0x0000680001067983 */ /* 0x002ea20000100a00 */
[----:B------:R-:W-:-:S03]  /*ad60*/  VIADD R3, R3, 0xffffffbc ;  /* 0xffffffbc03037836 */ /* 0x000fc60000000000 */
[----:B------:R1:W-:Y:S01]  /*ad70*/  STL.64 [R1+0xa8], R116 ;  /* 0x0000a87401007387 */ /* 0x0003e20000100a00 */
[----:B------:R-:W-:-:S03]  /*ad80*/  IADD3 R0, R252, -0x45, RZ ;  /* 0xffffffbbfc007810 */ /* 0x000fc60007ffe0ff */
[----:B------:R-:W-:Y:S01]  /*ad90*/  LDGSTS.E [R14+0x8008], desc[UR16][R116.64], !P6 ;  /* 0x08008000740e7fae */ /* 0x000fe2000f121850 */
[----:B----4-:R-:W-:Y:S01]  /*ada0*/  VIADD R2, R5, 0xffffffba ;  /* 0xffffffba05027836 */ /* 0x010fe20000000000 */
[----:B------:R-:W-:Y:S01]  /*adb0*/  LOP3.LUT R9, R15, 0x60, RZ, 0x3c, !PT ;  /* 0x000000600f097812 */ /* 0x000fe200078e3cff */
[----:B------:R-:W4:Y:S01]  /*adc0*/  LDC R252, c[0x0][0x230] ;  /* 0x00008c00fffc7b82 */ /* 0x000f220000000800 */
[----:B------:R1:W-:Y:S04]  /*add0*/  STL.64 [R1+0xa0], R160 ;  /* 0x0000a0a001007387 */ /* 0x0003e80000100a00 */
[----:B------:R-:W-:Y:S04]  /*ade0*/  LDGSTS.E [R14+0xc008], desc[UR16][R160.64], !P6 ;  /* 0x0c008000a00e7fae */ /* 0x000fe8000f121850 */
[----:B-1----:R-:W4:Y:S01]  /*adf0*/  LDL.LU.64 R116, [R1+0xeb0] ;  /* 0x000eb00001747983 */ /* 0x002f220000300a00 */
[----:B------:R-:W-:-:S03]  /*ae00*/  ISETP.GE.U32.AND P6, PT, R3, 0x7fffff7d, PT ;  /* 0x7fffff7d0300780c */ /* 0x000fc60003fc6070 */
[----:B------:R-:W-:Y:S04]  /*ae10*/  LDGSTS.E [R14+0x800c], desc[UR16][R60.64], !P5 ;  /* 0x0800c0003c0e7fae */ /* 0x000fe8000e921850 */
[----:B------:R-:W4:Y:S04]  /*ae20*/  LDL.LU.64 R160, [R1+0xea8] ;  /* 0x000ea80001a07983 */ /* 0x000f280000300a00 */
[----:B------:R1:W-:Y:S01]  /*ae30*/  STL.64 [R1+0x98], R60 ;  /* 0x0000983c01007387 */ /* 0x0003e20000100a00 */
[----:B------:R-:W-:-:S03]  /*ae40*/  LOP3.LUT R3, R15, 0x20, RZ, 0x3c, !PT ;  /* 0x000000200f037812 */ /* 0x000fc600078e3cff */
[----:B------:R1:W-:Y:S01]  /*ae50*/  STL.64 [R1+0x90], R172 ;  /* 0x000090ac01007387 */ /* 0x0003e20000100a00 */
[----:B------:R-:W-:-:S03]  /*ae60*/  LOP3.LUT R5, R15, 0x40, RZ, 0x3c, !PT ;  /* 0x000000400f057812 */ /* 0x000fc600078e3cff */
[----:B------:R-:W-:Y:S01]  /*ae70*/  LDGSTS.E [R14+0xc00c], desc[UR16][R172.64], !P5 ;  /* 0x0c00c000ac0e7fae */ /* 0x000fe2000e921850 */
[----:B------:R-:W-:Y:S01]  /*ae80*/  ISETP.GE.U32.AND P5, PT, R0, 0x7fffff7c, PT ;  /* 0x7fffff7c0000780c */ /* 0x000fe20003fa6070 */
[----:B------:R-:W-:Y:S02]  /*ae90*/  VIADD R0, R15, UR12 ;  /* 0x0000000c0f007c36 */ /* 0x000fe40008000000 */
[----:B-1----:R-:W4:Y:S04]  /*aea0*/  LDL.LU.64 R60, [R1+0xea0] ;  /* 0x000ea000013c7983 */ /* 0x002f280000300a00 */
[----:B------:R-:W0:Y:S04]  /*aeb0*/  LDGDEPBAR ;  /* 0x00000000000079af */ /* 0x000e280000000000 */
[----:B------:R-:W4:Y:S04]  /*aec0*/  LDL.LU.64 R172, [R1+0xe98] ;  /* 0x000e980001ac7983 */ /* 0x000f280000300a00 */
[----:B------:R1:W-:Y:S04]  /*aed0*/  STL.64 [R1+0xe58], R14 ;  /* 0x000e580e01007387 */ /* 0x0003e80000100a00 */
[----:B-1----:R-:W4:Y:S04]  /*aee0*/  LDL.64 R14, [R1+0x8] ;  /* 0x00000800010e7983 */ /* 0x002f280000100a00 */
[----:B--2---:R-:W-:Y:S04]  /*aef0*/  LDGSTS.E [R0+0x30000], desc[UR16][R6.64], P3 ;  /* 0x3000000006007fae */ /* 0x004fe80009921850 */
[----:B------:R-:W-:Y:S04]  /*af00*/  LDGSTS.E [R0+0x30400], desc[UR16][R122.64], P3 ;  /* 0x304000007a007fae */ /* 0x000fe80009921850 */
[----:B---3--:R-:W-:Y:S04]  /*af10*/  LDGSTS.E [R0+0x30800], desc[UR16][R230.64], P3 ;  /* 0x30800000e6007fae */ /* 0x008fe80009921850 */
[----:B------:R-:W2:Y:S04]  /*af20*/  LDL.LU.64 R6, [R1+0xe90] ;  /* 0x000e900001067983 */ /* 0x000ea80000300a00 */
[----:B------:R-:W3:Y:S04]  /*af30*/  LDL.LU.64 R122, [R1+0xe88] ;  /* 0x000e8800017a7983 */ /* 0x000ee80000300a00 */
[----:B------:R-:W3:Y:S04]  /*af40*/  LDL.LU.64 R230, [R1+0xe80] ;  /* 0x000e800001e67983 */ /* 0x000ee80000300a00 */
[----:B----4-:R-:W-:Y:S04]  /*af50*/  LDGSTS.E [R0+0x30c00], desc[UR16][R14.64], P3 ;  /* 0x30c000000e007fae */ /* 0x010fe80009921850 */
[----:B------:R-:W-:Y:S04]  /*af60*/  LDGSTS.E [R0+0x31000], desc[UR16][R60.64], P3 ;  /* 0x310000003c007fae */ /* 0x000fe80009921850 */
[----:B------:R-:W-:Y:S04]  /*af70*/  LDGSTS.E [R0+0x31400], desc[UR16][R20.64], P3 ;  /* 0x3140000014007fae */ /* 0x000fe80009921850 */
[----:B------:R-:W4:Y:S04]  /*af80*/  LDL.64 R14, [R1+0x20] ;  /* 0x00002000010e7983 */ /* 0x000f280000100a00 */
[----:B------:R1:W-:Y:S04]  /*af90*/  STL.64 [R1+0xe00], R60 ;  /* 0x000e003c01007387 */ /* 0x0003e80000100a00 */
[----:B------:R1:W-:Y:S04]  /*afa0*/  LDGSTS.E [R0+0x31800], desc[UR16][R12.64], P3 ;  /* 0x318000000c007fae */ /* 0x0003e80009921850 */
[----:B------:R-:W-:Y:S04]  /*afb0*/  LDGSTS.E [R0+0x31c00], desc[UR16][R22.64], P3 ;  /* 0x31c0000016007fae */ /* 0x000fe80009921850 */
[----:B-1----:R-:W2:Y:S04]  /*afc0*/  LDL.64 R60, [R1+0x40] ;  /* 0x00004000013c7983 */ /* 0x002ea80000100a00 */
[----:B------:R1:W-:Y:S04]  /*afd0*/  STL.64 [R1+0xe08], R20 ;  /* 0x000e081401007387 */ /* 0x0003e80000100a00 */
[----:B------:R-:W-:Y:S04]  /*afe0*/  LDGSTS.E [R0+0x32000], desc[UR16][R26.64], P3 ;  /* 0x320000001a007fae */ /* 0x000fe80009921850 */
[----:B------:R-:W-:Y:S04]  /*aff0*/  LDGSTS.E [R0+0x32400], desc[UR16][R46.64], P3 ;  /* 0x324000002e007fae */ /* 0x000fe80009921850 */
[----:B-1----:R-:W3:Y:S04]  /*b000*/  LDL.64 R20, [R1+0x60] ;  /* 0x0000600001147983 */ /* 0x002ee80000100a00 */
[----:B------:R-:W-:Y:S04]  /*b010*/  LDGSTS.E [R0+0x32800], desc[UR16][R54.64], P3 ;  /* 0x3280000036007fae */ /* 0x000fe80009921850 */
[----:B------:R1:W-:Y:S04]  /*b020*/  LDGSTS.E [R0+0x32c00], desc[UR16][R28.64], P3 ;  /* 0x32c000001c007fae */ /* 0x0003e80009921850 */
[----:B------:R1:W-:Y:S04]  /*b030*/  LDGSTS.E [R0+0x33000], desc[UR16][R24.64], P3 ;  /* 0x3300000018007fae */ /* 0x0003e80009921850 */
[----:B------:R-:W-:Y:S04]  /*b040*/  LDGSTS.E [R0+0x33400], desc[UR16][R36.64], P3 ;  /* 0x3340000024007fae */ /* 0x000fe80009921850 */
        /* <DEDUP_REMOVED lines=9> */
[----:B------:R-:W-:Y:S01]  /*b0e0*/  LDGSTS.E [R0+0x35c00], desc[UR16][R68.64], P3 ;  /* 0x35c0000044007fae */ /* 0x000fe20009921850 */
[----:B------:R-:W-:-:S03]  /*b0f0*/  VIADD R3, R3, UR12 ;  /* 0x0000000c03037c36 */ /* 0x000fc60008000000 */
[----:B------:R-:W-:Y:S04]  /*b100*/  LDGSTS.E [R0+0x36000], desc[UR16][R52.64], P3 ;  /* 0x3600000034007fae */ /* 0x000fe80009921850 */
[----:B------:R-:W-:Y:S04]  /*b110*/  LDGSTS.E [R0+0x36400], desc[UR16][R50.64], P3 ;  /* 0x3640000032007fae */ /* 0x000fe80009921850 */
[----:B------:R1:W-:Y:S04]  /*b120*/  STL.64 [R1+0xe10], R12 ;  /* 0x000e100c01007387 */ /* 0x0003e80000100a00 */
[----:B------:R-:W-:Y:S04]  /*b130*/  LDGSTS.E [R0+0x36800], desc[UR16][R76.64], P3 ;  /* 0x368000004c007fae */ /* 0x000fe80009921850 */
[----:B------:R-:W-:Y:S04]  /*b140*/  STL.64 [R1+0xe18], R22 ;  /* 0x000e181601007387 */ /* 0x000fe80000100a00 */
[----:B------:R-:W-:Y:S01]  /*b150*/  LDGSTS.E [R0+0x36c00], desc[UR16][R84.64], P3 ;  /* 0x36c0000054007fae */ /* 0x000fe20009921850 */
[----:B------:R-:W-:Y:S01]  /*b160*/  IADD3 R5, R5, UR12, RZ ;  /* 0x0000000c05057c10 */ /* 0x000fe2000fffe0ff */
[----:B------:R-:W-:Y:S01]  /*b170*/  VIADD R9, R9, UR12 ;  /* 0x0000000c09097c36 */ /* 0x000fe20008000000 */
[----:B-1----:R-:W1:Y:S01]  /*b180*/  LDC R13, c[0x0][0x230] ;  /* 0x00008c00ff0d7b82 */ /* 0x002e620000000800 */
[----:B------:R-:W-:Y:S04]  /*b190*/  STL.64 [R1+0xe20], R26 ;  /* 0x000e201a01007387 */ /* 0x000fe80000100a00 */
[----:B------:R-:W-:Y:S04]  /*b1a0*/  LDGSTS.E [R0+0x37000], desc[UR16][R58.64], P3 ;  /* 0x370000003a007fae */ /* 0x000fe80009921850 */
[----:B------:R-:W-:Y:S04]  /*b1b0*/  STL.64 [R1+0xe28], R46 ;  /* 0x000e282e01007387 */ /* 0x000fe80000100a00 */
[----:B------:R-:W-:Y:S04]  /*b1c0*/  LDGSTS.E [R0+0x37400], desc[UR16][R56.64], P3 ;  /* 0x3740000038007fae */ /* 0x000fe80009921850 */
[----:B------:R-:W-:Y:S04]  /*b1d0*/  STL.64 [R1+0xe30], R54 ;  /* 0x000e303601007387 */ /* 0x000fe80000100a00 */
[----:B------:R-:W-:Y:S04]  /*b1e0*/  LDGSTS.E [R0+0x37800], desc[UR16][R72.64], P3 ;  /* 0x3780000048007fae */ /* 0x000fe80009921850 */
[----:B------:R1:W-:Y:S04]  /*b1f0*/  STL.64 [R1+0xe38], R28 ;  /* 0x000e381c01007387 */ /* 0x0003e80000100a00 */
[----:B------:R-:W-:Y:S04]  /*b200*/  LDGSTS.E [R0+0x37c00], desc[UR16][R104.64], P3 ;  /* 0x37c0000068007fae */ /* 0x000fe80009921850 */
[----:B------:R1:W-:Y:S04]  /*b210*/  STL.64 [R1+0xe40], R24 ;  /* 0x000e401801007387 */ /* 0x0003e80000100a00 */
[----:B------:R-:W-:Y:S01]  /*b220*/  STL.64 [R1+0xe48], R36 ;  /* 0x000e482401007387 */ /* 0x000fe20000100a00 */
[----:B-1----:R-:W1:Y:S03]  /*b230*/  LDC R28, c[0x0][0x230] ;  /* 0x00008c00ff1c7b82 */ /* 0x002e660000000800 */
[----:B------:R-:W-:Y:S04]  /*b240*/  STL.64 [R1+0xe50], R30 ;  /* 0x000e501e01007387 */ /* 0x000fe80000100a00 */
[----:B------:R-:W-:Y:S01]  /*b250*/  STL.64 [R1+0xe60], R40 ;  /* 0x000e602801007387 */ /* 0x000fe20000100a00 */
[----:B------:R-:W1:Y:S08]  /*b260*/  LDC R24, c[0x0][0x230] ;  /* 0x00008c00ff187b82 */ /* 0x000e700000000800 */
[----:B------:R-:W1:Y:S01]  /*b270*/  LDC R25, c[0x0][0x230] ;  /* 0x00008c00ff197b82 */ /* 0x000e620000000800 */
[----:B---3--:R-:W-:Y:S04]  /*b280*/  LDGSTS.E [R3+0x30100], desc[UR16][R20.64], P3 ;  /* 0x3010000014037fae */ /* 0x008fe80009921850 */
[----:B--2---:R-:W-:Y:S04]  /*b290*/  LDGSTS.E [R3+0x30500], desc[UR16][R60.64], P3 ;  /* 0x305000003c037fae */ /* 0x004fe80009921850 */
[----:B----4-:R-:W-:Y:S04]  /*b2a0*/  LDGSTS.E [R3+0x30900], desc[UR16][R14.64], P3 ;  /* 0x309000000e037fae */ /* 0x010fe80009921850 */
[----:B------:R-:W-:Y:S04]  /*b2b0*/  LDGSTS.E [R3+0x30d00], desc[UR16][R6.64], P3 ;  /* 0x30d0000006037fae */ /* 0x000fe80009921850 */
[----:B------:R2:W-:Y:S04]  /*b2c0*/  LDGSTS.E [R3+0x31100], desc[UR16][R160.64], P3 ;  /* 0x31100000a0037fae */ /* 0x0005e80009921850 */
[----:B------:R3:W-:Y:S04]  /*b2d0*/  LDGSTS.E [R3+0x31500], desc[UR16][R62.64], P3 ;  /* 0x315000003e037fae */ /* 0x0007e80009921850 */
[----:B------:R-:W4:Y:S04]  /*b2e0*/  LDL.LU.64 R6, [R1+0xe78] ;  /* 0x000e780001067983 */ /* 0x000f280000300a00 */
[----:B------:R-:W4:Y:S04]  /*b2f0*/  LDL.64 R60, [R1+0x58] ;  /* 0x00005800013c7983 */ /* 0x000f280000100a00 */
[----:B------:R-:W4:Y:S04]  /*b300*/  LDL.64 R14, [R1+0x38] ;  /* 0x00003800010e7983 */ /* 0x000f280000100a00 */
        /* <DEDUP_REMOVED lines=25> */
[----:B------:R2:W-:Y:S04]  /*b4a0*/  STL.64 [R1+0xde8], R160 ;  /* 0x000de8a001007387 */ /* 0x0005e80000100a00 */
[----:B------:R-:W-:Y:S04]  /*b4b0*/  LDGSTS.E [R3+0x37d00], desc[UR16][R140.64], P3 ;  /* 0x37d000008c037fae */ /* 0x000fe80009921850 */
[----:B------:R3:W-:Y:S04]  /*b4c0*/  STL.64 [R1+0xdf0], R62 ;  /* 0x000df03e01007387 */ /* 0x0007e80000100a00 */
[----:B------:R-:W-:Y:S01]  /*b4d0*/  STL.64 [R1+0xdf8], R118 ;  /* 0x000df87601007387 */ /* 0x000fe20000100a00 */
[----:B------:R-:W-:Y:S01]  /*b4e0*/  VIADD R252, R252, 0xffffffb9 ;  /* 0xffffffb9fcfc7836 */ /* 0x000fe20000000000 */
[----:B--2---:R-:W2:Y:S08]  /*b4f0*/  LDC R160, c[0x0][0x230] ;  /* 0x00008c00ffa07b82 */ /* 0x004eb00000000800 */
[----:B---3--:R-:W3:Y:S01]  /*b500*/  LDC R62, c[0x0][0x230] ;  /* 0x00008c00ff3e7b82 */ /* 0x008ee20000000800 */
[----:B----4-:R-:W-:Y:S04]  /*b510*/  LDGSTS.E [R5+0x30200], desc[UR16][R60.64], P3 ;  /* 0x302000003c057fae */ /* 0x010fe80009921850 */
[----:B------:R-:W-:Y:S04]  /*b520*/  LDGSTS.E [R5+0x30600], desc[UR16][R14.64], P3 ;  /* 0x306000000e057fae */ /* 0x000fe80009921850 */
[----:B------:R-:W-:Y:S04]  /*b530*/  LDGSTS.E [R5+0x30a00], desc[UR16][R230.64], P3 ;  /* 0x30a00000e6057fae */ /* 0x000fe80009921850 */
[----:B------:R-:W-:Y:S04]  /*b540*/  LDGSTS.E [R5+0x30e00], desc[UR16][R122.64], P3 ;  /* 0x30e000007a057fae */ /* 0x000fe80009921850 */
[----:B------:R-:W4:Y:S04]  /*b550*/  LDL.64 R14, [R1+0x50] ;  /* 0x00005000010e7983 */ /* 0x000f280000100a00 */
[----:B------:R-:W2:Y:S04]  /*b560*/  LDL.LU.64 R230, [R1+0xe70] ;  /* 0x000e700001e67983 */ /* 0x000ea80000300a00 */
        /* <DEDUP_REMOVED lines=28> */
[----:B----4-:R-:W-:Y:S04]  /*b730*/  LDGSTS.E [R9+0x30300], desc[UR16][R14.64], P3 ;  /* 0x303000000e097fae */ /* 0x010fe80009921850 */
[----:B--2---:R-:W-:Y:S04]  /*b740*/  LDGSTS.E [R9+0x30700], desc[UR16][R230.64], P3 ;  /* 0x30700000e6097fae */ /* 0x004fe80009921850 */
[----:B------:R-:W-:Y:S04]  /*b750*/  LDGSTS.E [R9+0x30b00], desc[UR16][R6.64], P3 ;  /* 0x30b0000006097fae */ /* 0x000fe80009921850 */
[----:B------:R-:W-:Y:S04]  /*b760*/  LDGSTS.E [R9+0x30f00], desc[UR16][R172.64], P3 ;  /* 0x30f00000ac097fae */ /* 0x000fe80009921850 */
[----:B------:R-:W2:Y:S04]  /*b770*/  LDL.LU.64 R230, [R1+0xe68] ;  /* 0x000e680001e67983 */ /* 0x000ea80000300a00 */
[----:B------:R-:W4:Y:S04]  /*b780*/  LDL.LU.64 R60, [R1+0x458] ;  /* 0x00045800013c7983 */ /* 0x000f280000300a00 */
[----:B------:R-:W3:Y:S04]  /*b790*/  LDL.LU.64 R14, [R1+0x450] ;  /* 0x00045000010e7983 */ /* 0x000ee80000300a00 */
        /* <DEDUP_REMOVED lines=27> */
[----:B------:R-:W3:Y:S04]  /*b950*/  LDL.LU.64 R36, [R1+0x448] ;  /* 0x0004480001247983 */ /* 0x000ee80000300a00 */
[----:B------:R-:W3:Y:S04]  /*b960*/  LDL.LU.64 R20, [R1+0x440] ;  /* 0x0004400001147983 */ /* 0x000ee80000300a00 */
[----:B------:R-:W3:Y:S04]  /*b970*/  LDL.LU.64 R46, [R1+0x438] ;  /* 0x00043800012e7983 */ /* 0x000ee80000300a00 */
[----:B------:R-:W3:Y:S04]  /*b980*/  LDL.LU.64 R22, [R1+0x430] ;  /* 0x0004300001167983 */ /* 0x000ee80000300a00 */
[----:B--2---:R-:W-:Y:S04]  /*b990*/  LDGSTS.E [R9+0x37f00], desc[UR16][R230.64], P3 ;  /* 0x37f00000e6097fae */ /* 0x004fe80009921850 */
[----:B------:R-:W0:Y:S01]  /*b9a0*/  LDGDEPBAR ;  /* 0x00000000000079af */ /* 0x000e220000000000 */
[----:B------:R-:W-:Y:S01]  /*b9b0*/  BAR.SYNC.DEFER_BLOCKING 0x0 ;  /* 0x0000000000007b1d */ /* 0x000fe20000010000 */
[----:B------:R-:W-:Y:S01]  /*b9c0*/  ISETP.GE.U32.AND P3, PT, R2, 0x7fffff7b, PT ;  /* 0x7fffff7b0200780c */ /* 0x000fe20003f66070 */
[----:B------:R-:W-:Y:S01]  /*b9d0*/  IMAD.SHL.U32 R2, R244, 0x40, RZ ;  /* 0x00000040f4027824 */ /* 0x000fe200078e00ff */
[----:B------:R-:W-:-:S03]  /*b9e0*/  IADD3 R244, R13, -0x61, RZ ;  /* 0xffffff9f0df47810 */ /* 0x000fc60007ffe0ff */
[C---:B------:R-:W-:Y:S02]  /*b9f0*/  IMAD.WIDE R12, R2.reuse, 0x4, R242 ;  /* 0x00000004020c7825 */ /* 0x040fe400078e02f2 */
[----:B------:R-:W2:Y:S02]  /*ba00*/  LDC R242, c[0x0][0x230] ;  /* 0x00008c00fff27b82 */ /* 0x000ea40000000800 */
[C---:B------:R-:W-:Y:S01]  /*ba10*/  IMAD.WIDE R54, R2.reuse, 0x4, R240 ;  /* 0x0000000402367825 */ /* 0x040fe200078e02f0 */
[----:B------:R1:W-:Y:S03]  /*ba20*/  STL.64 [R1+0x9d0], R12 ;  /* 0x0009d00c01007387 */ /* 0x0003e60000100a00 */
[C---:B----4-:R-:W-:Y:S01]  /*ba30*/  IMAD.WIDE R40, R2.reuse, 0x4, R60 ;  /* 0x0000000402287825 */ /* 0x050fe200078e023c */
[----:B------:R-:W4:Y:S01]  /*ba40*/  LDL.LU.64 R26, [R1+0x3e8] ;  /* 0x0003e800011a7983 */ /* 0x000f220000300a00 */
[----:B------:R-:W2:Y:S02]  /*ba50*/  LDC R243, c[0x0][0x230] ;  /* 0x00008c00fff37b82 */ /* 0x000ea40000000800 */
[----:B---3--:R-:W-:Y:S01]  /*ba60*/  IMAD.WIDE R30, R2, 0x4, R14 ;  /* 0x00000004021e7825 */ /* 0x008fe200078e020e */
[----:B------:R3:W-:Y:S04]  /*ba70*/  STL.64 [R1+0x9d8], R54 ;  /* 0x0009d83601007387 */ /* 0x0007e80000100a00 */
[----:B------:R-:W2:Y:S04]  /*ba80*/  LDL.LU.64 R14, [R1+0x3e0] ;  /* 0x0003e000010e7983 */ /* 0x000ea80000300a00 */
[----:B------:R2:W-:Y:S04]  /*ba90*/  STL.64 [R1+0x750], R40 ;  /* 0x0007502801007387 */ /* 0x0005e80000100a00 */
[----:B------:R2:W-:Y:S04]  /*baa0*/  STL.64 [R1+0x778], R30 ;  /* 0x0007781e01007387 */ /* 0x0005e80000100a00 */
[----:B------:R-:W-:Y:S01]  /*bab0*/  @!PT LDS RZ, [RZ] ;  /* 0x00000000fffff984 */ /* 0x000fe20000000800 */
[----:B------:R-:W-:Y:S01]  /*bac0*/  @!PT LDS RZ, [RZ] ;  /* 0x00000000fffff984 */ /* 0x000fe20000000800 */
[----:B------:R-:W-:Y:S01]  /*bad0*/  @!PT LDS RZ, [RZ] ;  /* 0x00000000fffff984 */ /* 0x000fe20000000800 */
[----:B------:R-:W-:Y:S04]  /*bae0*/  LDGSTS.E [R4+0x10000], desc[UR16][R12.64], !P0 ;  /* 0x100000000c047fae */ /* 0x000fe8000c121850 */
[----:B------:R3:W-:Y:S04]  /*baf0*/  LDGSTS.E [R4+0x14000], desc[UR16][R54.64], !P0 ;  /* 0x1400000036047fae */ /* 0x0007e8000c121850 */
[----:B------:R2:W-:Y:S04]  /*bb00*/  LDGSTS.E [R4+0x10004], desc[UR16][R40.64], !P2 ;  /* 0x1000400028047fae */ /* 0x0005e8000d121850 */
[----:B-1----:R-:W4:Y:S04]  /*bb10*/  LDL.LU.64 R12, [R1+0x3d8] ;  /* 0x0003d800010c7983 */ /* 0x002f280000300a00 */
[----:B------:R-:W4:Y:S01]  /*bb20*/  LDL.LU.64 R60, [R1+0x3d0] ;  /* 0x0003d000013c7983 */ /* 0x000f220000300a00 */
[----:B---3--:R-:W1:Y:S03]  /*bb30*/  LDC R54, c[0x0][0x230] ;  /* 0x00008c00ff367b82 */ /* 0x008e660000000800 */
[----:B------:R3:W-:Y:S05]  /*bb40*/  LDGSTS.E [R4+0x14004], desc[UR16][R30.64], !P2 ;  /* 0x140040001e047fae */ /* 0x0007ea000d121850 */
[----:B------:R-:W1:Y:S01]  /*bb50*/  LDC R55, c[0x0][0x230] ;  /* 0x00008c00ff377b82 */ /* 0x000e620000000800 */
[----:B------:R-:W-:Y:S01]  /*bb60*/  ISETP.GE.U32.AND P2, PT, R244, 0x7fffff60, PT ;  /* 0x7fffff60f400780c */ /* 0x000fe20003f46070 */
[----:B------:R-:W-:-:S04]  /*bb70*/  IMAD.WIDE R20, R2, 0x4, R20 ;  /* 0x0000000402147825 */ /* 0x000fc800078e0214 */
[----:B--2---:R-:W-:Y:S01]  /*bb80*/  IMAD.WIDE R14, R2, 0x4, R14 ;  /* 0x00000004020e7825 */ /* 0x004fe200078e020e */
[----:B------:R-:W-:Y:S01]  /*bb90*/  ISETP.GE.U32.AND P0, PT, R252, 0x7fffff7a, PT ;  /* 0x7fffff7afc00780c */ /* 0x000fe20003f06070 */
[----:B------:R-:W2:Y:S02]  /*bba0*/  LDC R244, c[0x0][0x230] ;  /* 0x00008c00fff47b82 */ /* 0x000ea40000000800 */
[----:B------:R-:W-:-:S04]  /*bbb0*/  IMAD.WIDE R40, R2, 0x4, R36 ;  /* 0x0000000402287825 */ /* 0x000fc800078e0224 */
[C---:B------:R-:W-:Y:S01]  /*bbc0*/  IMAD.WIDE R36, R2.reuse, 0x4, R46 ;  /* 0x0000000402247825 */ /* 0x040fe200078e022e */
[----:B------:R-:W-:Y:S01]  /*bbd0*/  STL.64 [R1+0x798], R40 ;  /* 0x0007982801007387 */ /* 0x000fe20000100a00 */
[----:B------:R-:W2:Y:S02]  /*bbe0*/  LDC R252, c[0x0][0x230] ;  /* 0x00008c00fffc7b82 */ /* 0x000ea40000000800 */
[----:B---3--:R-:W-:Y:S01]  /*bbf0*/  IMAD.WIDE R30, R2, 0x4, R22 ;  /* 0x00000004021e7825 */ /* 0x008fe200078e0216 */
[----:B------:R3:W-:Y:S03]  /*bc00*/  STL.64 [R1+0x7b0], R20 ;  /* 0x0007b01401007387 */ /* 0x0007e60000100a00 */
[----:B-1----:R-:W-:Y:S01]  /*bc10*/  VIADD R241, R54, 0xffffff9e ;  /* 0xffffff9e36f17836 */ /* 0x002fe20000000000 */
[----:B------:R-:W-:Y:S01]  /*bc20*/  LDGSTS.E [R4+0x10008], desc[UR16][R40.64], !P1 ;  /* 0x1000800028047fae */ /* 0x000fe2000c921850 */
[----:B------:R-:W-:-:S03]  /*bc30*/  VIADD R240, R55, 0xffffff9d ;  /* 0xffffff9d37f07836 */ /* 0x000fc60000000000 */
[----:B------:R-:W2:Y:S04]  /*bc40*/  LDL.LU.64 R54, [R1+0x3c8] ;  /* 0x0003c80001367983 */ /* 0x000ea80000300a00 */
[----:B------:R-:W2:Y:S04]  /*bc50*/  LDL.LU.64 R22, [R1+0x3c0] ;  /* 0x0003c00001167983 */ /* 0x000ea80000300a00 */
[----:B------:R4:W-:Y:S04]  /*bc60*/  STL.64 [R1+0x7c0], R36 ;  /* 0x0007c02401007387 */ /* 0x0009e80000100a00 */
[----:B------:R1:W-:Y:S04]  /*bc70*/  STL.64 [R1+0x7c8], R30 ;  /* 0x0007c81e01007387 */ /* 0x0003e80000100a00 */
[----:B------:R-:W2:Y:S04]  /*bc80*/  LDL.LU.64 R46, [R1+0x3b8] ;  /* 0x0003b800012e7983 */ /* 0x000ea80000300a00 */
[----:B------:R-:W-:Y:S04]  /*bc90*/  LDGSTS.E [R4+0x14008], desc[UR16][R20.64], !P1 ;  /* 0x1400800014047fae */ /* 0x000fe8000c921850 */
[----:B------:R4:W-:Y:S01]  /*bca0*/  LDGSTS.E [R4+0x1000c], desc[UR16][R36.64], !P6 ;  /* 0x1000c00024047fae */ /* 0x0009e2000f121850 */
[----:B------:R-:W-:Y:S01]  /*bcb0*/  ISETP.GE.U32.AND P1, PT, R241, 0x7fffff5f, PT ;  /* 0x7fffff5ff100780c */ /* 0x000fe20003f26070 */
[----:B------:R-:W-:-:S02]  /*bcc0*/  VIADD R241, R28, 0xffffffb8 ;  /* 0xffffffb81cf17836 */ /* 0x000fc40000000000 */
[----:B------:R1:W-:Y:S04]  /*bcd0*/  LDGSTS.E [R4+0x1400c], desc[UR16][R30.64], !P6 ;  /* 0x1400c0001e047fae */ /* 0x0003e8000f121850 */
[----:B---3--:R-:W3:Y:S01]  /*bce0*/  LDL.LU.64 R20, [R1+0x3b0] ;  /* 0x0003b00001147983 */ /* 0x008ee20000300a00 */
[----:B----4-:R-:W-:-:S04]  /*bcf0*/  IMAD.WIDE R36, R2, 0x4, R26 ;  /* 0x0000000402247825 */ /* 0x010fc800078e021a */
[C---:B-1----:R-:W-:Y:S01]  /*bd00*/  IMAD.WIDE R30, R2.reuse, 0x4, R12 ;  /* 0x00000004021e7825 */ /* 0x042fe200078e020c */
[----:B------:R-:W-:Y:S03]  /*bd10*/  STL.64 [R1+0x8d0], R36 ;  /* 0x0008d02401007387 */ /* 0x000fe60000100a00 */
[----:B------:R-:W-:Y:S01]  /*bd20*/  IMAD.WIDE R28, R2, 0x4, R60 ;  /* 0x00000004021c7825 */ /* 0x000fe200078e023c */
[----:B------:R1:W-:Y:S04]  /*bd30*/  STL.64 [R1+0x908], R14 ;  /* 0x0009080e01007387 */ /* 0x0003e80000100a00 */
[----:B------:R-:W4:Y:S04]  /*bd40*/  LDL.LU.64 R12, [R1+0x428] ;  /* 0x00042800010c7983 */ /* 0x000f280000300a00 */
[----:B------:R-:W4:Y:S04]  /*bd50*/  LDL.LU.64 R26, [R1+0x420] ;  /* 0x00042000011a7983 */ /* 0x000f280000300a00 */
[----:B------:R2:W-:Y:S04]  /*bd60*/  STL.64 [R1+0x940], R30 ;  /* 0x0009401e01007387 */ /* 0x0005e80000100a00 */
[----:B------:R2:W-:Y:S04]  /*bd70*/  LDGSTS.E [R4+0x18000], desc[UR16][R36.64], !P2 ;  /* 0x1800000024047fae */ /* 0x0005e8000d121850 */
[----:B------:R3:W-:Y:S04]  /*bd80*/  STL.64 [R1+0x970], R28 ;  /* 0x0009701c01007387 */ /* 0x0007e80000100a00 */
[----:B------:R-:W4:Y:S04]  /*bd90*/  LDL.LU.64 R60, [R1+0x418] ;  /* 0x00041800013c7983 */ /* 0x000f280000300a00 */
[----:B------:R-:W-:Y:S01]  /*bda0*/  LDGSTS.E [R4+0x1c000], desc[UR16][R14.64], !P2 ;  /* 0x1c0000000e047fae */ /* 0x000fe2000d121850 */
[----:B------:R-:W-:-:S03]  /*bdb0*/  ISETP.GE.U32.AND P6, PT, R240, 0x7fffff5e, PT ;  /* 0x7fffff5ef000780c */ /* 0x000fc60003fc6070 */
[----:B-1----:R-:W4:Y:S01]  /*bdc0*/  LDL.LU.64 R14, [R1+0x410] ;  /* 0x00041000010e7983 */ /* 0x002f220000300a00 */
[----:B------:R-:W-:Y:S02]  /*bdd0*/  IADD3 R240, R24, -0x64, RZ ;  /* 0xffffff9c18f07810 */ /* 0x000fe40007ffe0ff */
[----:B------:R-:W1:Y:S01]  /*bde0*/  LDC R24, c[0x0][0x230] ;  /* 0x00008c00ff187b82 */ /* 0x000e620000000800 */
[----:B------:R2:W-:Y:S01]  /*bdf0*/  LDGSTS.E [R4+0x18004], desc[UR16][R30.64], !P1 ;  /* 0x180040001e047fae */ /* 0x0005e2000c921850 */
[----:B------:R-:W-:-:S03]  /*be00*/  ISETP.GE.U32.AND P2, PT, R240, 0x7fffff5d, PT ;  /* 0x7fffff5df000780c */ /* 0x000fc60003f46070 */
[----:B------:R3:W-:Y:S01]  /*be10*/  LDGSTS.E [R4+0x1c004], desc[UR16][R28.64], !P1 ;  /* 0x1c0040001c047fae */ /* 0x0007e2000c921850 */
[----:B--2---:R-:W-:-:S04]  /*be20*/  IMAD.WIDE R36, R2, 0x4, R54 ;  /* 0x0000000402247825 */ /* 0x004fc800078e0236 */
[C---:B------:R-:W-:Y:S01]  /*be30*/  IMAD.WIDE R22, R2.reuse, 0x4, R22 ;  /* 0x0000000402167825 */ /* 0x040fe200078e0216 */
[----:B------:R-:W-:Y:S04]  /*be40*/  STL.64 [R1+0x990], R36 ;  /* 0x0009902401007387 */ /* 0x000fe80000100a00 */
[----:B------:R2:W-:Y:S04]  /*be50*/  STL.64 [R1+0x9b0], R22 ;  /* 0x0009b01601007387 */ /* 0x0005e80000100a00 */
[----:B------:R-:W2:Y:S01]  /*be60*/  LDL.LU.64 R54, [R1+0x408] ;  /* 0x0004080001367983 */ /* 0x000ea20000300a00 */
[----:B------:R-:W-:-:S03]  /*be70*/  IMAD.WIDE R30, R2, 0x4, R46 ;  /* 0x00000004021e7825 */ /* 0x000fc600078e022e */
[----:B------:R1:W-:Y:S04]  /*be80*/  LDGSTS.E [R4+0x18008], desc[UR16][R36.64], !P6 ;  /* 0x1800800024047fae */ /* 0x0003e8000f121850 */
[----:B------:R-:W-:Y:S04]  /*be90*/  LDGSTS.E [R4+0x1c008], desc[UR16][R22.64], !P6 ;  /* 0x1c00800016047fae */ /* 0x000fe8000f121850 */
[----:B------:R1:W-:Y:S01]  /*bea0*/  LDGSTS.E [R4+0x1800c], desc[UR16][R30.64], !P2 ;  /* 0x1800c0001e047fae */ /* 0x0003e2000d121850 */
[----:B---3--:R-:W-:-:S03]  /*beb0*/  IMAD.WIDE R28, R2, 0x4, R20 ;  /* 0x00000004021c7825 */ /* 0x008fc600078e0214 */
[----:B------:R-:W3:Y:S04]  /*bec0*/  LDL.LU.64 R20, [R1+0x400] ;  /* 0x0004000001147983 */ /* 0x000ee80000300a00 */
[----:B------:R1:W-:Y:S04]  /*bed0*/  STL.64 [R1+0x9c0], R30 ;  /* 0x0009c01e01007387 */ /* 0x0003e80000100a00 */
[----:B------:R1:W-:Y:S04]  /*bee0*/  STL.64 [R1+0x9c8], R28 ;  /* 0x0009c81c01007387 */ /* 0x0003e80000100a00 */
[----:B------:R-:W3:Y:S01]  /*bef0*/  LDL.LU.64 R46, [R1+0x3f8] ;  /* 0x0003f800012e7983 */ /* 0x000ee20000300a00 */
[----:B----4-:R-:W-:-:S03]  /*bf00*/  IMAD.WIDE R12, R2, 0x4, R12 ;  /* 0x00000004020c7825 */ /* 0x010fc600078e020c */
[----:B--2---:R-:W2:Y:S01]  /*bf10*/  LDL.LU.64 R22, [R1+0x3f0] ;  /* 0x0003f00001167983 */ /* 0x004ea20000300a00 */
[----:B-1----:R-:W-:-:S03]  /*bf20*/  IMAD.WIDE R36, R2, 0x4, R26 ;  /* 0x0000000402247825 */ /* 0x002fc600078e021a */
[----:B------:R1:W-:Y:S04]  /*bf30*/  LDGSTS.E [R4+0x1c00c], desc[UR16][R28.64], !P2 ;  /* 0x1c00c0001c047fae */ /* 0x0003e8000d121850 */
[----:B------:R4:W-:Y:S04]  /*bf40*/  STL.64 [R1+0x6c8], R12 ;  /* 0x0006c80c01007387 */ /* 0x0009e80000100a00 */
[----:B------:R4:W-:Y:S04]  /*bf50*/  STL.64 [R1+0x6f0], R36 ;  /* 0x0006f02401007387 */ /* 0x0009e80000100a00 */
[----:B------:R-:W2:Y:S01]  /*bf60*/  LDL.LU.64 R26, [R1+0x3a8] ;  /* 0x0003a800011a7983 */ /* 0x000ea20000300a00 */
[----:B------:R-:W-:-:S03]  /*bf70*/  IMAD.WIDE R30, R2, 0x4, R60 ;  /* 0x00000004021e7825 */ /* 0x000fc600078e023c */
[----:B------:R-:W-:Y:S04]  /*bf80*/  LDGSTS.E [R246+0x10000], desc[UR16][R12.64], !P5 ;  /* 0x100000000cf67fae */ /* 0x000fe8000e921850 */
[----:B------:R4:W-:Y:S01]  /*bf90*/  LDGSTS.E [R246+0x14000], desc[UR16][R36.64], !P5 ;  /* 0x1400000024f67fae */ /* 0x0009e2000e921850 */
[----:B------:R-:W-:-:S03]  /*bfa0*/  ISETP.GE.U32.AND P1, PT, R241, 0x7fffff79, PT ;  /* 0x7fffff79f100780c */ /* 0x000fc60003f26070 */
[----:B------:R3:W-:Y:S01]  /*bfb0*/  LDGSTS.E [R246+0x10004], desc[UR16][R30.64], !P3 ;  /* 0x100040001ef67fae */ /* 0x0007e2000d921850 */
[----:B-1----:R-:W-:-:S03]  /*bfc0*/  IMAD.WIDE R28, R2, 0x4, R14 ;  /* 0x00000004021c7825 */ /* 0x002fc600078e020e */
[----:B------:R-:W2:Y:S04]  /*bfd0*/  LDL.LU.64 R14, [R1+0x3a0] ;  /* 0x0003a000010e7983 */ /* 0x000ea80000300a00 */
[----:B------:R1:W-:Y:S04]  /*bfe0*/  STL.64 [R1+0x720], R30 ;  /* 0x0007201e01007387 */ /* 0x0003e80000100a00 */
[----:B------:R2:W-:Y:S04]  /*bff0*/  STL.64 [R1+0x748], R28 ;  /* 0x0007481c01007387 */ /* 0x0005e80000100a00 */
[----:B----4-:R-:W4:Y:S04]  /*c000*/  LDL.LU.64 R12, [R1+0x398] ;  /* 0x00039800010c7983 */ /* 0x010f280000300a00 */
[----:B------:R-:W4:Y:S01]  /*c010*/  LDL.LU.64 R60, [R1+0x390] ;  /* 0x00039000013c7983 */ /* 0x000f220000300a00 */
[----:B------:R-:W-:Y:S01]  /*c020*/  IADD3 R4, R25, -0x65, RZ ;  /* 0xffffff9b19047810 */ /* 0x000fe20007ffe0ff */
[----:B------:R-:W-:Y:S01]  /*c030*/  VIADD R240, R252, 0xffffffb6 ;  /* 0xffffffb6fcf07836 */ /* 0x000fe20000000000 */
[----:B------:R-:W4:Y:S01]  /*c040*/  LDC R25, c[0x0][0x230] ;  /* 0x00008c00ff197b82 */ /* 0x000f220000000800 */
[----:B------:R2:W-:Y:S01]  /*c050*/  LDGSTS.E [R246+0x14004], desc[UR16][R28.64], !P3 ;  /* 0x140040001cf67fae */ /* 0x0005e2000d921850 */
[----:B------:R-:W-:-:S06]  /*c060*/  ISETP.GE.U32.AND P3, PT, R4, 0x7fffff5c, PT ;  /* 0x7fffff5c0400780c */ /* 0x000fcc0003f66070 */
[----:B------:R-:W4:Y:S01]  /*c070*/  LDC R252, c[0x0][0x230] ;  /* 0x00008c00fffc7b82 */ /* 0x000f220000000800 */
[----:B------:R-:W-:-:S05]  /*c080*/  IMAD.WIDE R36, R2, 0x4, R54 ;  /* 0x0000000402247825 */ /* 0x000fca00078e0236 */
[----:B------:R2:W-:Y:S04]  /*c090*/  STL.64 [R1+0x770], R36 ;  /* 0x0007702401007387 */ /* 0x0005e80000100a00 */
[----:B------:R2:W-:Y:S01]  /*c0a0*/  LDGSTS.E [R246+0x10008], desc[UR16][R36.64], !P0 ;  /* 0x1000800024f67fae */ /* 0x0005e2000c121850 */
[----:B---3--:R-:W-:-:S05]  /*c0b0*/  IMAD.WIDE R20, R2, 0x4, R20 ;  /* 0x0000000402147825 */ /* 0x008fca00078e0214 */
[----:B------:R3:W-:Y:S04]  /*c0c0*/  STL.64 [R1+0x790], R20 ;  /* 0x0007901401007387 */ /* 0x0007e80000100a00 */
[----:B------:R-:W4:Y:S01]  /*c0d0*/  LDL.LU.64 R54, [R1+0x228] ;  /* 0x0002280001367983 */ /* 0x000f220000300a00 */
[----:B-1----:R-:W-:-:S03]  /*c0e0*/  IMAD.WIDE R30, R2, 0x4, R46 ;  /* 0x00000004021e7825 */ /* 0x002fc600078e022e */
[----:B------:R-:W-:Y:S01]  /*c0f0*/  LDGSTS.E [R246+0x14008], desc[UR16][R20.64], !P0 ;  /* 0x1400800014f67fae */ /* 0x000fe2000c121850 */
[----:B--2---:R-:W-:-:S03]  /*c100*/  IMAD.WIDE R28, R2, 0x4, R22 ;  /* 0x00000004021c7825 */ /* 0x004fc600078e0216 */
[----:B------:R4:W-:Y:S04]  /*c110*/  LDGSTS.E [R246+0x1000c], desc[UR16][R30.64], !P1 ;  /* 0x1000c0001ef67fae */ /* 0x0009e8000c921850 */
[----:B------:R-:W2:Y:S04]  /*c120*/  LDL.LU.64 R22, [R1+0x220] ;  /* 0x0002200001167983 */ /* 0x000ea80000300a00 */
[----:B------:R4:W-:Y:S04]  /*c130*/  STL.64 [R1+0x7a8], R30 ;  /* 0x0007a81e01007387 */ /* 0x0009e80000100a00 */
[----:B------:R1:W-:Y:S04]  /*c140*/  STL.64 [R1+0x7b8], R28 ;  /* 0x0007b81c01007387 */ /* 0x0003e80000100a00 */
[----:B------:R-:W2:Y:S01]  /*c150*/  LDL.LU.64 R46, [R1+0x218] ;  /* 0x00021800012e7983 */ /* 0x000ea20000300a00 */
[----:B------:R-:W-:-:S03]  /*c160*/  IMAD.WIDE R36, R2, 0x4, R26 ;  /* 0x0000000402247825 */ /* 0x000fc600078e021a */
[----:B---3--:R-:W3:Y:S04]  /*c170*/  LDL.LU.64 R20, [R1+0x210] ;  /* 0x0002100001147983 */ /* 0x008ee80000300a00 */
[----:B------:R1:W-:Y:S04]  /*c180*/  LDGSTS.E [R246+0x1400c], desc[UR16][R28.64], !P1 ;  /* 0x1400c0001cf67fae */ /* 0x0003e8000c921850 */
[----:B------:R-:W-:Y:S04]  /*c190*/  STL.64 [R1+0x898], R36 ;  /* 0x0008982401007387 */ /* 0x000fe80000100a00 */
[----:B------:R1:W-:Y:S01]  /*c1a0*/  LDGSTS.E [R246+0x18000], desc[UR16][R36.64], !P3 ;  /* 0x1800000024f67fae */ /* 0x0003e2000d921850 */
[----:B------:R-:W-:-:S05]  /*c1b0*/  IMAD.WIDE R14, R2, 0x4, R14 ;  /* 0x00000004020e7825 */ /* 0x000fca00078e020e */
[----:B------:R1:W-:Y:S04]  /*c1c0*/  STL.64 [R1+0x8c8], R14 ;  /* 0x0008c80e01007387 */ /* 0x0003e80000100a00 */
[----:B------:R-:W-:Y:S01]  /*c1d0*/  LDGSTS.E [R246+0x1c000], desc[UR16][R14.64], !P3 ;  /* 0x1c0000000ef67fae */ /* 0x000fe2000d921850 */
[----:B----4-:R-:W-:-:S03]  /*c1e0*/  IMAD.WIDE R30, R2, 0x4, R12 ;  /* 0x00000004021e7825 */ /* 0x010fc600078e020c */
[----:B------:R-:W4:Y:S01]  /*c1f0*/  LDL.LU.64 R12, [R1+0x388] ;  /* 0x00038800010c7983 */ /* 0x000f220000300a00 */
[----:B-1----:R-:W-:-:S03]  /*c200*/  IMAD.WIDE R28, R2, 0x4, R60 ;  /* 0x00000004021c7825 */ /* 0x002fc600078e023c */
[----:B------:R-:W4:Y:S04]  /*c210*/  LDL.LU.64 R26, [R1+0x380] ;  /* 0x00038000011a7983 */ /* 0x000f280000300a00 */
[----:B------:R1:W-:Y:S04]  /*c220*/  STL.64 [R1+0x900], R30 ;  /* 0x0009001e01007387 */ /* 0x0003e80000100a00 */
[----:B------:R3:W-:Y:S04]  /*c230*/  STL.64 [R1+0x938], R28 ;  /* 0x0009381c01007387 */ /* 0x0007e80000100a00 */
[----:B------:R-:W4:Y:S04]  /*c240*/  LDL.LU.64 R60, [R1+0x378] ;  /* 0x00037800013c7983 */ /* 0x000f280000300a00 */
[----:B------:R-:W4:Y:S01]  /*c250*/  LDL.LU.64 R14, [R1+0x370] ;  /* 0x00037000010e7983 */ /* 0x000f220000300a00 */
[----:B------:R-:W-:Y:S01]  /*c260*/  ISETP.GE.U32.AND P2, PT, R240, 0x7fffff77, PT ;  /* 0x7fffff77f000780c */ /* 0x000fe20003f46070 */
[----:B------:R-:W-:-:S02]  /*c270*/  VIADD R240, R242, 0xffffffb5 ;  /* 0xffffffb5f2f07836 */ /* 0x000fc40000000000 */
[----:B------:R-:W-:Y:S01]  /*c280*/  VIADD R4, R24, 0xffffff99 ;  /* 0xffffff9918047836 */ /* 0x000fe20000000000 */
[----:B------:R-:W4:Y:S02]  /*c290*/  LDC R242, c[0x0][0x230] ;  /* 0x00008c00fff27b82 */ /* 0x000f240000000800 */
[----:B------:R-:W-:Y:S01]  /*c2a0*/  ISETP.GE.U32.AND P5, PT, R240, 0x7fffff76, PT ;  /* 0x7fffff76f000780c */ /* 0x000fe20003fa6070 */
[----:B------:R-:W-:-:S05]  /*c2b0*/  VIADD R240, R244, 0xffffff9a ;  /* 0xffffff9af4f07836 */ /* 0x000fca0000000000 */
[----:B------:R-:W-:Y:S01]  /*c2c0*/  ISETP.GE.U32.AND P0, PT, R240, 0x7fffff5b, PT ;  /* 0x7fffff5bf000780c */ /* 0x000fe20003f06070 */
[----:B------:R-:W4:Y:S01]  /*c2d0*/  LDC R24, c[0x0][0x230] ;  /* 0x00008c00ff187b82 */ /* 0x000f220000000800 */
[----:B------:R-:W-:Y:S02]  /*c2e0*/  ISETP.GE.U32.AND P1, PT, R4, 0x7fffff5a, PT ;  /* 0x7fffff5a0400780c */ /* 0x000fe40003f26070 */
[----:B------:R-:W-:-:S04]  /*c2f0*/  IADD3 R4, R252, -0x68, RZ ;  /* 0xffffff98fc047810 */ /* 0x000fc80007ffe0ff */
[----:B------:R-:W-:Y:S01]  /*c300*/  ISETP.GE.U32.AND P3, PT, R4, 0x7fffff59, PT ;  /* 0x7fffff590400780c */ /* 0x000fe20003f66070 */
[----:B------:R-:W-:Y:S01]  /*c310*/  VIADD R241, R243, 0xffffffb7 ;  /* 0xffffffb7f3f17836 */ /* 0x000fe20000000000 */
[----:B------:R-:W4:Y:S03]  /*c320*/  LDC R244, c[0x0][0x230] ;  /* 0x00008c00fff47b82 */ /* 0x000f260000000800 */
[----:B------:R1:W-:Y:S04]  /*c330*/  LDGSTS.E [R246+0x18004], desc[UR16][R30.64], !P0 ;  /* 0x180040001ef67fae */ /* 0x0003e8000c121850 */
[----:B------:R3:W-:Y:S01]  /*c340*/  LDGSTS.E [R246+0x1c004], desc[UR16][R28.64], !P0 ;  /* 0x1c0040001cf67fae */ /* 0x0007e2000c121850 */
[----:B------:R-:W-:Y:S01]  /*c350*/  ISETP.GE.U32.AND P6, PT, R241, 0x7fffff78, PT ;  /* 0x7fffff78f100780c */ /* 0x000fe20003fc6070 */
[----:B------:R-:W-:Y:S01]  /*c360*/  VIADD R4, R25, 0xffffffb2 ;  /* 0xffffffb219047836 */ /* 0x000fe20000000000 */
[----:B------:R-:W4:Y:S08]  /*c370*/  LDC R241, c[0x0][0x230] ;  /* 0x00008c00fff17b82 */ /* 0x000f300000000800 */
[----:B------:R-:W4:Y:S08]  /*c380*/  LDC R243, c[0x0][0x230] ;  /* 0x00008c00fff37b82 */ /* 0x000f300000000800 */
[----:B------:R-:W4:Y:S01]  /*c390*/  LDC R252, c[0x0][0x230] ;  /* 0x00008c00fffc7b82 */ /* 0x000f220000000800 */
[----:B------:R-:W-:-:S05]  /*c3a0*/  IMAD.WIDE R36, R2, 0x4, R54 ;  /* 0x0000000402247825 */ /* 0x000fca00078e0236 */
[----:B------:R-:W-:Y:S04]  /*c3b0*/  STL.64 [R1+0x968], R36 ;  /* 0x0009682401007387 */ /* 0x000fe80000100a00 */
[----:B------:R-:W-:Y:S01]  /*c3c0*/  LDGSTS.E [R246+0x18008], desc[UR16][R36.64], !P1 ;  /* 0x1800800024f67fae */ /* 0x000fe2000c921850 */
[----:B--2---:R-:W-:-:S05]  /*c3d0*/  IMAD.WIDE R22, R2, 0x4, R22 ;  /* 0x0000000402167825 */ /* 0x004fca00078e0216 */
[----:B------:R2:W-:Y:S04]  /*c3e0*/  STL.64 [R1+0x988], R22 ;  /* 0x0009881601007387 */ /* 0x0005e80000100a00 */
[----:B------:R-:W4:Y:S01]  /*c3f0*/  LDL.LU.64 R54, [R1+0x368] ;  /* 0x0003680001367983 */ /* 0x000f220000300a00 */
[----:B-1----:R-:W-:-:S03]  /*c400*/  IMAD.WIDE R30, R2, 0x4, R46 ;  /* 0x00000004021e7825 */ /* 0x002fc600078e022e */
[----:B------:R-:W-:Y:S01]  /*c410*/  LDGSTS.E [R246+0x1c008], desc[UR16][R22.64], !P1 ;  /* 0x1c00800016f67fae */ /* 0x000fe2000c921850 */
[----:B---3--:R-:W-:-:S03]  /*c420*/  IMAD.WIDE R28, R2, 0x4, R20 ;  /* 0x00000004021c7825 */ /* 0x008fc600078e0214 */
[----:B------:R1:W-:Y:S04]  /*c430*/  LDGSTS.E [R246+0x1800c], desc[UR16][R30.64], !P3 ;  /* 0x1800c0001ef67fae */ /* 0x0003e8000d921850 */
[----:B------:R-:W3:Y:S04]  /*c440*/  LDL.LU.64 R20, [R1+0x360] ;  /* 0x0003600001147983 */ /* 0x000ee80000300a00 */
[----:B------:R1:W-:Y:S04]  /*c450*/  STL.64 [R1+0x9a8], R30 ;  /* 0x0009a81e01007387 */ /* 0x0003e80000100a00 */
[----:B------:R1:W-:Y:S04]  /*c460*/  STL.64 [R1+0x9b8], R28 ;  /* 0x0009b81c01007387 */ /* 0x0003e80000100a00 */
[----:B------:R-:W3:Y:S04]  /*c470*/  LDL.LU.64 R46, [R1+0x358] ;  /* 0x00035800012e7983 */ /* 0x000ee80000300a00 */
[----:B--2---:R-:W2:Y:S04]  /*c480*/  LDL.LU.64 R22, [R1+0x350] ;  /* 0x0003500001167983 */ /* 0x004ea80000300a00 */
[----:B------:R1:W-:Y:S01]  /*c490*/  LDGSTS.E [R246+0x1c00c], desc[UR16][R28.64], !P3 ;  /* 0x1c00c0001cf67fae */ /* 0x0003e2000d921850 */
[----:B------:R-:W-:Y:S01]  /*c4a0*/  ISETP.GE.U32.AND P3, PT, R4, 0x7fffff73, PT ;  /* 0x7fffff730400780c */ /* 0x000fe20003f66070 */
[----:B----4-:R-:W-:Y:S01]  /*c4b0*/  IMAD.WIDE R12, R2, 0x4, R12 ;  /* 0x00000004020c7825 */ /* 0x010fe200078e020c */
[----:B------:R-:W-:-:S03]  /*c4c0*/  IADD3 R4, R24, -0x69, RZ ;  /* 0xffffff9718047810 */ /* 0x000fc60007ffe0ff */
[C---:B-1----:R-:W-:Y:S01]  /*c4d0*/  IMAD.WIDE R30, R2.reuse, 0x4, R26 ;  /* 0x00000004021e7825 */ /* 0x042fe200078e021a */
[----:B------:R1:W-:Y:S01]  /*c4e0*/  STL.64 [R1+0x698], R12 ;  /* 0x0006980c01007387 */ /* 0x0003e20000100a00 */
[----:B------:R-:W4:Y:S03]  /*c4f0*/  LDC R246, c[0x0][0x230] ;  /* 0x00008c00fff67b82 */ /* 0x000f260000000800 */
[----:B------:R-:W-:Y:S04]  /*c500*/  STL.64 [R1+0x6c0], R30 ;  /* 0x0006c01e01007387 */ /* 0x000fe80000100a00 */
[----:B------:R-:W4:Y:S01]  /*c510*/  LDL.LU.64 R26, [R1+0x208] ;  /* 0x00020800011a7983 */ /* 0x000f220000300a00 */
[----:B------:R-:W-:-:S03]  /*c520*/  IMAD.WIDE R28, R2, 0x4, R60 ;  /* 0x00000004021c7825 */ /* 0x000fc600078e023c */
[----:B------:R-:W-:Y:S01]  /*c530*/  LDGSTS.E [R247+0x10000], desc[UR16][R12.64], !P6 ;  /* 0x100000000cf77fae */ /* 0x000fe2000f121850 */
[----:B------:R-:W-:-:S03]  /*c540*/  IMAD.WIDE R24, R2, 0x4, R14 ;  /* 0x0000000402187825 */ /* 0x000fc600078e020e */
[----:B------:R-:W-:Y:S04]  /*c550*/  LDGSTS.E [R247+0x14000], desc[UR16][R30.64], !P6 ;  /* 0x140000001ef77fae */ /* 0x000fe8000f121850 */
[----:B------:R-:W4:Y:S04]  /*c560*/  LDL.LU.64 R14, [R1+0x200] ;  /* 0x00020000010e7983 */ /* 0x000f280000300a00 */
[----:B------:R-:W-:Y:S04]  /*c570*/  STL.64 [R1+0x6e8], R28 ;  /* 0x0006e81c01007387 */ /* 0x000fe80000100a00 */
[----:B------:R1:W-:Y:S04]  /*c580*/  STL.64 [R1+0x718], R24 ;  /* 0x0007181801007387 */ /* 0x0003e80000100a00 */
[----:B-1----:R-:W4:Y:S04]  /*c590*/  LDL.LU.64 R12, [R1+0x1f8] ;  /* 0x0001f800010c7983 */ /* 0x002f280000300a00 */
[----:B------:R-:W4:Y:S01]  /*c5a0*/  LDL.LU.64 R60, [R1+0x1f0] ;  /* 0x0001f000013c7983 */ /* 0x000f220000300a00 */
[----:B------:R-:W-:-:S02]  /*c5b0*/  VIADD R240, R241, 0xffffffb4 ;  /* 0xffffffb4f1f07836 */ /* 0x000fc40000000000 */
[----:B------:R-:W1:Y:S01]  /*c5c0*/  LDC R241, c[0x0][0x230] ;  /* 0x00008c00fff17b82 */ /* 0x000e620000000800 */
[----:B------:R-:W-:Y:S02]  /*c5d0*/  LDGSTS.E [R247+0x10004], desc[UR16][R28.64], !P2 ;  /* 0x100040001cf77fae */ /* 0x000fe4000d121850 */
[----:B------:R-:W-:Y:S02]  /*c5e0*/  ISETP.GE.U32.AND P0, PT, R240, 0x7fffff75, PT ;  /* 0x7fffff75f000780c */ /* 0x000fe40003f06070 */
[----:B------:R1:W-:Y:S01]  /*c5f0*/  LDGSTS.E [R247+0x14004], desc[UR16][R24.64], !P2 ;  /* 0x1400400018f77fae */ /* 0x0003e2000d121850 */
[----:B------:R-:W-:Y:S01]  /*c600*/  ISETP.GE.U32.AND P2, PT, R4, 0x7fffff58, PT ;  /* 0x7fffff580400780c */ /* 0x000fe20003f46070 */
[C---:B------:R-:W-:Y:S01]  /*c610*/  IMAD.WIDE R36, R2.reuse, 0x4, R54 ;  /* 0x0000000402247825 */ /* 0x040fe200078e0236 */
[----:B-1----:R-:W1:Y:S04]  /*c620*/  LDC R25, c[0x0][0x230] ;  /* 0x00008c00ff197b82 */ /* 0x002e680000000800 */
[----:B------:R-:W-:Y:S04]  /*c630*/  STL.64 [R1+0x740], R36 ;  /* 0x0007402401007387 */ /* 0x000fe80000100a00 */
[----:B------:R4:W-:Y:S01]  /*c640*/  LDGSTS.E [R247+0x10008], desc[UR16][R36.64], !P5 ;  /* 0x1000800024f77fae */ /* 0x0009e2000e921850 */
[C---:B---3--:R-:W-:Y:S01]  /*c650*/  IMAD.WIDE R20, R2.reuse, 0x4, R20 ;  /* 0x0000000402147825 */ /* 0x048fe200078e0214 */
[----:B------:R-:W3:Y:S04]  /*c660*/  LDC R24, c[0x0][0x230] ;  /* 0x00008c00ff187b82 */ /* 0x000ee80000000800 */
[----:B------:R1:W-:Y:S04]  /*c670*/  STL.64 [R1+0x768], R20 ;  /* 0x0007681401007387 */ /* 0x0003e80000100a00 */
[----:B------:R-:W3:Y:S01]  /*c680*/  LDL.LU.64 R54, [R1+0x1e8] ;  /* 0x0001e80001367983 */ /* 0x000ee20000300a00 */
[----:B------:R-:W-:-:S03]  /*c690*/  IMAD.WIDE R30, R2, 0x4, R46 ;  /* 0x00000004021e7825 */ /* 0x000fc600078e022e */
[----:B------:R-:W-:Y:S01]  /*c6a0*/  LDGSTS.E [R247+0x14008], desc[UR16][R20.64], !P5 ;  /* 0x1400800014f77fae */ /* 0x000fe2000e921850 */
[----:B--2---:R-:W-:-:S03]  /*c6b0*/  IMAD.WIDE R28, R2, 0x4, R22 ;  /* 0x00000004021c7825 */ /* 0x004fc600078e0216 */
[----:B------:R2:W-:Y:S04]  /*c6c0*/  LDGSTS.E [R247+0x1000c], desc[UR16][R30.64], !P0 ;  /* 0x1000c0001ef77fae */ /* 0x0005e8000c121850 */
[----:B------:R-:W3:Y:S04]  /*c6d0*/  LDL.LU.64 R22, [R1+0x1e0] ;  /* 0x0001e00001167983 */ /* 0x000ee80000300a00 */
[----:B------:R2:W-:Y:S04]  /*c6e0*/  STL.64 [R1+0x788], R30 ;  /* 0x0007881e01007387 */ /* 0x0005e80000100a00 */
[----:B------:R2:W-:Y:S04]  /*c6f0*/  STL.64 [R1+0x7a0], R28 ;  /* 0x0007a01c01007387 */ /* 0x0005e80000100a00 */
[----:B------:R-:W3:Y:S04]  /*c700*/  LDL.LU.64 R46, [R1+0x1d8] ;  /* 0x0001d800012e7983 */ /* 0x000ee80000300a00 */
[----:B-1----:R-:W3:Y:S01]  /*c710*/  LDL.LU.64 R20, [R1+0x1d0] ;  /* 0x0001d00001147983 */ /* 0x002ee20000300a00 */
[----:B----4-:R-:W-:-:S03]  /*c720*/  IMAD.WIDE R36, R2, 0x4, R26 ;  /* 0x0000000402247825 */ /* 0x010fc600078e021a */
[----:B------:R1:W-:Y:S04]  /*c730*/  LDGSTS.E [R247+0x1400c], desc[UR16][R28.64], !P0 ;  /* 0x1400c0001cf77fae */ /* 0x0003e8000c121850 */
[----:B------:R-:W-:Y:S04]  /*c740*/  STL.64 [R1+0x860], R36 ;  /* 0x0008602401007387 */ /* 0x000fe80000100a00 */
[----:B------:R3:W-:Y:S01]  /*c750*/  LDGSTS.E [R247+0x18000], desc[UR16][R36.64], !P2 ;  /* 0x1800000024f77fae */ /* 0x0007e2000d121850 */
[----:B------:R-:W-:-:S05]  /*c760*/  IMAD.WIDE R14, R2, 0x4, R14 ;  /* 0x00000004020e7825 */ /* 0x000fca00078e020e */
[----:B------:R4:W-:Y:S04]  /*c770*/  STL.64 [R1+0x890], R14 ;  /* 0x0008900e01007387 */ /* 0x0009e80000100a00 */
[----:B------:R-:W-:Y:S01]  /*c780*/  LDGSTS.E [R247+0x1c000], desc[UR16][R14.64], !P2 ;  /* 0x1c0000000ef77fae */ /* 0x000fe2000d121850 */
[----:B--2---:R-:W-:-:S03]  /*c790*/  IMAD.WIDE R30, R2, 0x4, R12 ;  /* 0x00000004021e7825 */ /* 0x004fc600078e020c */
[----:B------:R-:W2:Y:S01]  /*c7a0*/  LDL.LU.64 R12, [R1+0x348] ;  /* 0x00034800010c7983 */ /* 0x000ea20000300a00 */
[----:B-1----:R-:W-:-:S03]  /*c7b0*/  IMAD.WIDE R28, R2, 0x4, R60 ;  /* 0x00000004021c7825 */ /* 0x002fc600078e023c */
[----:B------:R-:W2:Y:S04]  /*c7c0*/  LDL.LU.64 R26, [R1+0x340] ;  /* 0x00034000011a7983 */ /* 0x000ea80000300a00 */
[----:B------:R1:W-:Y:S04]  /*c7d0*/  STL.64 [R1+0x8c0], R30 ;  /* 0x0008c01e01007387 */ /* 0x0003e80000100a00 */
[----:B------:R1:W-:Y:S04]  /*c7e0*/  STL.64 [R1+0x8f8], R28 ;  /* 0x0008f81c01007387 */ /* 0x0003e80000100a00 */
[----:B------:R-:W2:Y:S04]  /*c7f0*/  LDL.LU.64 R60, [R1+0x338] ;  /* 0x00033800013c7983 */ /* 0x000ea80000300a00 */
[----:B----4-:R-:W4:Y:S01]  /*c800*/  LDL.LU.64 R14, [R1+0x330] ;  /* 0x00033000010e7983 */ /* 0x010f220000300a00 */
[----:B------:R-:W-:-:S02]  /*c810*/  VIADD R240, R243, 0xffffffb3 ;  /* 0xffffffb3f3f07836 */ /* 0x000fc40000000000 */
[----:B------:R-:W-:Y:S01]  /*c820*/  VIADD R4, R252, 0xffffff95 ;  /* 0xffffff95fc047836 */ /* 0x000fe20000000000 */
[----:B------:R-:W4:Y:S02]  /*c830*/  LDC R243, c[0x0][0x230] ;  /* 0x00008c00fff37b82 */ /* 0x000f240000000800 */
[----:B------:R-:W-:Y:S01]  /*c840*/  ISETP.GE.U32.AND P1, PT, R240, 0x7fffff74, PT ;  /* 0x7fffff74f000780c */ /* 0x000fe20003f26070 */
[----:B------:R-:W-:-:S05]  /*c850*/  VIADD R240, R244, 0xffffffb1 ;  /* 0xffffffb1f4f07836 */ /* 0x000fca0000000000 */
[----:B------:R-:W-:Y:S01]  /*c860*/  ISETP.GE.U32.AND P6, PT, R240, 0x7fffff72, PT ;  /* 0x7fffff72f000780c */ /* 0x000fe20003fc6070 */
[----:B------:R-:W-:Y:S01]  /*c870*/  VIADD R240, R242, 0xffffff96 ;  /* 0xffffff96f2f07836 */ /* 0x000fe20000000000 */
[----:B------:R-:W-:Y:S01]  /*c880*/  ISETP.GE.U32.AND P0, PT, R4, 0x7fffff56, PT ;  /* 0x7fffff560400780c */ /* 0x000fe20003f06070 */
[----:B------:R-:W4:Y:S03]  /*c890*/  LDC R244, c[0x0][0x230] ;  /* 0x00008c00fff47b82 */ /* 0x000f260000000800 */
[----:B------:R-:W-:Y:S02]  /*c8a0*/  ISETP.GE.U32.AND P5, PT, R240, 0x7fffff57, PT ;  /* 0x7fffff57f000780c */ /* 0x000fe40003fa6070 */
[----:B------:R-:W-:Y:S01]  /*c8b0*/  IADD3 R4, R246, -0x6c, RZ ;  /* 0xffffff94f6047810 */ /* 0x000fe20007ffe0ff */
[----:B---3--:R-:W-:-:S03]  /*c8c0*/  IMAD.WIDE R36, R2, 0x4, R54 ;  /* 0x0000000402247825 */ /* 0x008fc600078e0236 */
[----:B------:R-:W-:-:S07]  /*c8d0*/  ISETP.GE.U32.AND P2, PT, R4, 0x7fffff55, PT ;  /* 0x7fffff550400780c */ /* 0x000fce0003f46070 */
[----:B------:R1:W-:Y:S01]  /*c8e0*/  LDGSTS.E [R247+0x18004], desc[UR16][R30.64], !P5 ;  /* 0x180040001ef77fae */ /* 0x0003e2000e921850 */
[----:B------:R-:W3:Y:S03]  /*c8f0*/  LDC R242, c[0x0][0x230] ;  /* 0x00008c00fff27b82 */ /* 0x000ee60000000800 */
[----:B------:R1:W-:Y:S01]  /*c900*/  LDGSTS.E [R247+0x1c004], desc[UR16][R28.64], !P5 ;  /* 0x1c0040001cf77fae */ /* 0x0003e2000e921850 */
[----:B------:R-:W-:-:S03]  /*c910*/  IMAD.WIDE R22, R2, 0x4, R22 ;  /* 0x0000000402167825 */ /* 0x000fc600078e0216 */
[----:B------:R-:W-:Y:S01]  /*c920*/  STL.64 [R1+0x930], R36 ;  /* 0x0009302401007387 */ /* 0x000fe20000100a00 */
[----:B------:R-:W3:Y:S03]  /*c930*/  LDC R252, c[0x0][0x230] ;  /* 0x00008c00fffc7b82 */ /* 0x000ee60000000800 */
[----:B------:R1:W-:Y:S04]  /*c940*/  STL.64 [R1+0x960], R22 ;  /* 0x0009601601007387 */ /* 0x0003e80000100a00 */
[----:B------:R-:W3:Y:S01]  /*c950*/  LDL.LU.64 R54, [R1+0x328] ;  /* 0x0003280001367983 */ /* 0x000ee20000300a00 */
[----:B--2---:R-:W-:-:S03]  /*c960*/  IMAD.WIDE R12, R2, 0x4, R12 ;  /* 0x00000004020c7825 */ /* 0x004fc600078e020c */
[----:B------:R-:W-:Y:S01]  /*c970*/  LDGSTS.E [R247+0x18008], desc[UR16][R36.64], !P0 ;  /* 0x1800800024f77fae */ /* 0x000fe2000c121850 */
[----:B------:R-:W2:Y:S01]  /*c980*/  LDC R246, c[0x0][0x230] ;  /* 0x00008c00fff67b82 */ /* 0x000ea20000000800 */
[C---:B-1----:R-:W-:Y:S02]  /*c990*/  IMAD.WIDE R30, R2.reuse, 0x4, R46 ;  /* 0x00000004021e7825 */ /* 0x042fe400078e022e */
[----:B------:R-:W-:Y:S02]  /*c9a0*/  LDGSTS.E [R247+0x1c008], desc[UR16][R22.64], !P0 ;  /* 0x1c00800016f77fae */ /* 0x000fe4000c121850 */
[----:B------:R-:W-:Y:S02]  /*c9b0*/  IMAD.WIDE R28, R2, 0x4, R20 ;  /* 0x00000004021c7825 */ /* 0x000fe400078e0214 */
[----:B------:R1:W-:Y:S04]  /*c9c0*/  LDGSTS.E [R247+0x1800c], desc[UR16][R30.64], !P2 ;  /* 0x1800c0001ef77fae */ /* 0x0003e8000d121850 */
[----:B------:R-:W2:Y:S01]  /*c9d0*/  LDL.LU.64 R20, [R1+0x320] ;  /* 0x0003200001147983 */ /* 0x000ea20000300a00 */
[----:B------:R-:W-:-:S03]  /*c9e0*/  VIADD R4, R25, 0xffffffae ;  /* 0xffffffae19047836 */ /* 0x000fc60000000000 */
[----:B------:R1:W-:Y:S04]  /*c9f0*/  STL.64 [R1+0x980], R30 ;  /* 0x0009801e01007387 */ /* 0x0003e80000100a00 */
[----:B------:R4:W-:Y:S04]  /*ca00*/  STL.64 [R1+0x9a0], R28 ;  /* 0x0009a01c01007387 */ /* 0x0009e80000100a00 */
[----:B------:R-:W2:Y:S04]  /*ca10*/  LDL.LU.64 R46, [R1+0x318] ;  /* 0x00031800012e7983 */ /* 0x000ea80000300a00 */
[----:B------:R-:W2:Y:S01]  /*ca20*/  LDL.LU.64 R22, [R1+0x310] ;  /* 0x0003100001167983 */ /* 0x000ea20000300a00 */
[----:B-1----:R-:W-:-:S03]  /*ca30*/  IMAD.WIDE R30, R2, 0x4, R26 ;  /* 0x00000004021e7825 */ /* 0x002fc600078e021a */
[----:B------:R1:W-:Y:S01]  /*ca40*/  LDGSTS.E [R247+0x1c00c], desc[UR16][R28.64], !P2 ;  /* 0x1c00c0001cf77fae */ /* 0x0003e2000d121850 */
[----:B------:R-:W-:Y:S02]  /*ca50*/  ISETP.GE.U32.AND P2, PT, R4, 0x7fffff6f, PT ;  /* 0x7fffff6f0400780c */ /* 0x000fe40003f46070 */
[----:B------:R-:W-:Y:S01]  /*ca60*/  IADD3 R4, R24, -0x6d, RZ ;  /* 0xffffff9318047810 */ /* 0x000fe20007ffe0ff */
[----:B------:R1:W-:Y:S01]  /*ca70*/  STL.64 [R1+0x670], R12 ;  /* 0x0006700c01007387 */ /* 0x0003e20000100a00 */
[----:B----4-:R-:W-:-:S03]  /*ca80*/  IMAD.WIDE R24, R2, 0x4, R14 ;  /* 0x0000000402187825 */ /* 0x010fc600078e020e */
[----:B------:R-:W-:Y:S01]  /*ca90*/  STL.64 [R1+0x690], R30 ;  /* 0x0006901e01007387 */ /* 0x000fe20000100a00 */
[----:B-1----:R-:W-:-:S03]  /*caa0*/  IMAD.WIDE R28, R2, 0x4, R60 ;  /* 0x00000004021c7825 */ /* 0x002fc600078e023c */
[----:B------:R-:W4:Y:S01]  /*cab0*/  LDL.LU.64 R26, [R1+0x1c8] ;  /* 0x0001c800011a7983 */ /* 0x000f220000300a00 */
[----:B------:R-:W1:Y:S03]  /*cac0*/  LDC R247, c[0x0][0x230] ;  /* 0x00008c00fff77b82 */ /* 0x000e660000000800 */
[----:B------:R-:W4:Y:S04]  /*cad0*/  LDL.LU.64 R14, [R1+0x1c0] ;  /* 0x0001c000010e7983 */ /* 0x000f280000300a00 */
[----:B------:R-:W-:Y:S04]  /*cae0*/  STL.64 [R1+0x6b8], R28 ;  /* 0x0006b81c01007387 */ /* 0x000fe80000100a00 */
[----:B------:R-:W-:Y:S04]  /*caf0*/  LDGSTS.E [R248+0x10000], desc[UR16][R12.64], !P1 ;  /* 0x100000000cf87fae */ /* 0x000fe8000c921850 */
[----:B------:R3:W-:Y:S01]  /*cb00*/  STL.64 [R1+0x6e0], R24 ;  /* 0x0006e01801007387 */ /* 0x0007e20000100a00 */
[----:B------:R-:W-:-:S02]  /*cb10*/  VIADD R240, R241, 0xffffffb0 ;  /* 0xffffffb0f1f07836 */ /* 0x000fc40000000000 */
[----:B------:R-:W1:Y:S01]  /*cb20*/  LDC R241, c[0x0][0x230] ;  /* 0x00008c00fff17b82 */ /* 0x000e620000000800 */
[----:B------:R-:W-:Y:S04]  /*cb30*/  LDGSTS.E [R248+0x14000], desc[UR16][R30.64], !P1 ;  /* 0x140000001ef87fae */ /* 0x000fe8000c921850 */
[----:B------:R-:W4:Y:S04]  /*cb40*/  LDL.LU.64 R12, [R1+0x1b8] ;  /* 0x0001b800010c7983 */ /* 0x000f280000300a00 */
[----:B------:R-:W4:Y:S01]  /*cb50*/  LDL.LU.64 R60, [R1+0x1b0] ;  /* 0x0001b000013c7983 */ /* 0x000f220000300a00 */
[----:B------:R-:W-:-:S03]  /*cb60*/  ISETP.GE.U32.AND P5, PT, R240, 0x7fffff71, PT ;  /* 0x7fffff71f000780c */ /* 0x000fc60003fa6070 */
[----:B------:R-:W-:Y:S04]  /*cb70*/  LDGSTS.E [R248+0x10004], desc[UR16][R28.64], !P3 ;  /* 0x100040001cf87fae */ /* 0x000fe8000d921850 */
[----:B------:R3:W-:Y:S01]  /*cb80*/  LDGSTS.E [R248+0x14004], desc[UR16][R24.64], !P3 ;  /* 0x1400400018f87fae */ /* 0x0007e2000d921850 */
[----:B------:R-:W-:Y:S01]  /*cb90*/  ISETP.GE.U32.AND P3, PT, R4, 0x7fffff54, PT ;  /* 0x7fffff540400780c */ /* 0x000fe20003f66070 */
[C---:B---3--:R-:W-:Y:S01]  /*cba0*/  IMAD.WIDE R36, R2.reuse, 0x4, R54 ;  /* 0x0000000402247825 */ /* 0x048fe200078e0236 */
[----:B------:R-:W3:Y:S04]  /*cbb0*/  LDC R25, c[0x0][0x230] ;  /* 0x00008c00ff197b82 */ /* 0x000ee80000000800 */
[----:B------:R4:W-:Y:S04]  /*cbc0*/  STL.64 [R1+0x710], R36 ;  /* 0x0007102401007387 */ /* 0x0009e80000100a00 */
[----:B------:R4:W-:Y:S01]  /*cbd0*/  LDGSTS.E [R248+0x10008], desc[UR16][R36.64], !P6 ;  /* 0x1000800024f87fae */ /* 0x0009e2000f121850 */
[C---:B--2---:R-:W-:Y:S01]  /*cbe0*/  IMAD.WIDE R20, R2.reuse, 0x4, R20 ;  /* 0x0000000402147825 */ /* 0x044fe200078e0214 */
[----:B------:R-:W2:Y:S04]  /*cbf0*/  LDC R24, c[0x0][0x230] ;  /* 0x00008c00ff187b82 */ /* 0x000ea80000000800 */
[----:B------:R1:W-:Y:S04]  /*cc00*/  STL.64 [R1+0x738], R20 ;  /* 0x0007381401007387 */ /* 0x0003e80000100a00 */
[----:B------:R-:W-:Y:S01]  /*cc10*/  LDGSTS.E [R248+0x14008], desc[UR16][R20.64], !P6 ;  /* 0x1400800014f87fae */ /* 0x000fe2000f121850 */
[----:B------:R-:W-:-:S04]  /*cc20*/  IMAD.WIDE R30, R2, 0x4, R46 ;  /* 0x00000004021e7825 */ /* 0x000fc800078e022e */
[C---:B------:R-:W-:Y:S01]  /*cc30*/  IMAD.WIDE R28, R2.reuse, 0x4, R22 ;  /* 0x00000004021c7825 */ /* 0x040fe200078e0216 */
[----:B------:R3:W-:Y:S04]  /*cc40*/  LDGSTS.E [R248+0x1000c], desc[UR16][R30.64], !P5 ;  /* 0x1000c0001ef87fae */ /* 0x0007e8000e921850 */
[----:B------:R-:W2:Y:S04]  /*cc50*/  LDL.LU.64 R22, [R1+0x1a8] ;  /* 0x0001a80001167983 */ /* 0x000ea80000300a00 */
[----:B------:R-:W2:Y:S04]  /*cc60*/  LDL.LU.64 R54, [R1+0x1a0] ;  /* 0x0001a00001367983 */ /* 0x000ea80000300a00 */
[----:B------:R3:W-:Y:S04]  /*cc70*/  STL.64 [R1+0x760], R30 ;  /* 0x0007601e01007387 */ /* 0x0007e80000100a00 */
[----:B------:R3:W-:Y:S01]  /*cc80*/  STL.64 [R1+0x780], R28 ;  /* 0x0007801c01007387 */ /* 0x0007e20000100a00 */
[----:B----4-:R-:W-:-:S03]  /*cc90*/  IMAD.WIDE R36, R2, 0x4, R26 ;  /* 0x0000000402247825 */ /* 0x010fc600078e021a */
[----:B------:R-:W4:Y:S01]  /*cca0*/  LDL.LU.64 R46, [R1+0x198] ;  /* 0x00019800012e7983 */ /* 0x000f220000300a00 */
[----:B------:R-:W-:-:S03]  /*ccb0*/  IMAD.WIDE R14, R2, 0x4, R14 ;  /* 0x00000004020e7825 */ /* 0x000fc600078e020e */
[----:B-1----:R-:W4:Y:S04]  /*ccc0*/  LDL.LU.64 R20, [R1+0x190] ;  /* 0x0001900001147983 */ /* 0x002f280000300a00 */
[----:B------:R1:W-:Y:S04]  /*ccd0*/  LDGSTS.E [R248+0x1400c], desc[UR16][R28.64], !P5 ;  /* 0x1400c0001cf87fae */ /* 0x0003e8000e921850 */
[----:B------:R-:W-:Y:S04]  /*cce0*/  STL.64 [R1+0x830], R36 ;  /* 0x0008302401007387 */ /* 0x000fe80000100a00 */
[----:B------:R1:W-:Y:S01]  /*ccf0*/  STL.64 [R1+0x858], R14 ;  /* 0x0008580e01007387 */ /* 0x0003e20000100a00 */
[----:B---3--:R-:W-:-:S03]  /*cd00*/  IMAD.WIDE R30, R2, 0x4, R12 ;  /* 0x00000004021e7825 */ /* 0x008fc600078e020c */
[----:B------:R-:W-:Y:S01]  /*cd10*/  LDGSTS.E [R248+0x18000], desc[UR16][R36.64], !P3 ;  /* 0x1800000024f87fae */ /* 0x000fe2000d921850 */
[----:B-1----:R-:W-:-:S03]  /*cd20*/  IMAD.WIDE R28, R2, 0x4, R60 ;  /* 0x00000004021c7825 */ /* 0x002fc600078e023c */
[----:B------:R-:W3:Y:S04]  /*cd30*/  LDL.LU.64 R12, [R1+0x308] ;  /* 0x00030800010c7983 */ /* 0x000ee80000300a00 */
[----:B------:R-:W3:Y:S04]  /*cd40*/  LDL.LU.64 R26, [R1+0x300] ;  /* 0x00030000011a7983 */ /* 0x000ee80000300a00 */
[----:B------:R1:W-:Y:S04]  /*cd50*/  STL.64 [R1+0x888], R30 ;  /* 0x0008881e01007387 */ /* 0x0003e80000100a00 */
[----:B------:R1:W-:Y:S04]  /*cd60*/  STL.64 [R1+0x8b8], R28 ;  /* 0x0008b81c01007387 */ /* 0x0003e80000100a00 */
[----:B------:R-:W3:Y:S04]  /*cd70*/  LDL.LU.64 R60, [R1+0x2f8] ;  /* 0x0002f800013c7983 */ /* 0x000ee80000300a00 */
[----:B------:R-:W-:Y:S04]  /*cd80*/  LDGSTS.E [R248+0x1c000], desc[UR16][R14.64], !P3 ;  /* 0x1c0000000ef87fae */ /* 0x000fe8000d921850 */
[----:B------:R-:W3:Y:S01]  /*cd90*/  LDL.LU.64 R14, [R1+0x2f0] ;  /* 0x0002f000010e7983 */ /* 0x000ee20000300a00 */
[----:B------:R-:W-:-:S02]  /*cda0*/  VIADD R240, R244, 0xffffffaf ;  /* 0xffffffaff4f07836 */ /* 0x000fc40000000000 */
[----:B------:R-:W-:Y:S01]  /*cdb0*/  VIADD R4, R252, 0xffffff91 ;  /* 0xffffff91fc047836 */ /* 0x000fe20000000000 */
[----:B------:R-:W3:Y:S02]  /*cdc0*/  LDC R244, c[0x0][0x230] ;  /* 0x00008c00fff47b82 */ /* 0x000ee40000000800 */
[----:B------:R-:W-:Y:S01]  /*cdd0*/  ISETP.GE.U32.AND P0, PT, R240, 0x7fffff70, PT ;  /* 0x7fffff70f000780c */ /* 0x000fe20003f06070 */
[----:B------:R-:W-:-:S05]  /*cde0*/  VIADD R240, R243, 0xffffffad ;  /* 0xffffffadf3f07836 */ /* 0x000fca0000000000 */
[----:B------:R-:W-:Y:S01]  /*cdf0*/  ISETP.GE.U32.AND P1, PT, R240, 0x7fffff6e, PT ;  /* 0x7fffff6ef000780c */ /* 0x000fe20003f26070 */
[----:B------:R-:W-:Y:S01]  /*ce00*/  VIADD R240, R242, 0xffffff92 ;  /* 0xffffff92f2f07836 */ /* 0x000fe20000000000 */
[----:B------:R-:W-:Y:S01]  /*ce10*/  ISETP.GE.U32.AND P5, PT, R4, 0x7fffff52, PT ;  /* 0x7fffff520400780c */ /* 0x000fe20003fa6070 */
[----:B------:R-:W3:Y:S03]  /*ce20*/  LDC R243, c[0x0][0x230] ;  /* 0x00008c00fff37b82 */ /* 0x000ee60000000800 */
[----:B------:R-:W-:Y:S02]  /*ce30*/  ISETP.GE.U32.AND P6, PT, R240, 0x7fffff53, PT ;  /* 0x7fffff53f000780c */ /* 0x000fe40003fc6070 */
[----:B------:R-:W-:Y:S01]  /*ce40*/  IADD3 R4, R247, -0x70, RZ ;  /* 0xffffff90f7047810 */ /* 0x000fe20007ffe0ff */
[----:B--2---:R-:W-:-:S10]  /*ce50*/  IMAD.WIDE R22, R2, 0x4, R22 ;  /* 0x0000000402167825 */ /* 0x004fd400078e0216 */
[----:B------:R1:W-:Y:S01]  /*ce60*/  LDGSTS.E [R248+0x18004], desc[UR16][R30.64], !P6 ;  /* 0x180040001ef87fae */ /* 0x0003e2000f121850 */
[----:B------:R-:W-:Y:S01]  /*ce70*/  ISETP.GE.U32.AND P3, PT, R4, 0x7fffff51, PT ;  /* 0x7fffff510400780c */ /* 0x000fe20003f66070 */
[----:B------:R-:W2:Y:S02]  /*ce80*/  LDC R252, c[0x0][0x230] ;  /* 0x00008c00fffc7b82 */ /* 0x000ea40000000800 */
[----:B------:R1:W-:Y:S04]  /*ce90*/  LDGSTS.E [R248+0x1c004], desc[UR16][R28.64], !P6 ;  /* 0x1c0040001cf87fae */ /* 0x0003e8000f121850 */
[----:B------:R3:W-:Y:S01]  /*cea0*/  STL.64 [R1+0x8f0], R22 ;  /* 0x0008f01601007387 */ /* 0x0007e20000100a00 */
[----:B----4-:R-:W-:-:S03]  /*ceb0*/  IMAD.WIDE R20, R2, 0x4, R20 ;  /* 0x0000000402147825 */ /* 0x010fc600078e0214 */
[----:B------:R-:W-:Y:S01]  /*cec0*/  LDGSTS.E [R248+0x18008], desc[UR16][R22.64], !P5 ;  /* 0x1800800016f87fae */ /* 0x000fe2000e921850 */
[----:B------:R-:W4:Y:S01]  /*ced0*/  LDC R242, c[0x0][0x230] ;  /* 0x00008c00fff27b82 */ /* 0x000f220000000800 */
[----:B-1----:R-:W-:-:S04]  /*cee0*/  IMAD.WIDE R30, R2, 0x4, R54 ;  /* 0x00000004021e7825 */ /* 0x002fc800078e0236 */
[----:B------:R-:W-:Y:S01]  /*cef0*/  IMAD.WIDE R28, R2, 0x4, R46 ;  /* 0x00000004021c7825 */ /* 0x000fe200078e022e */
[----:B------:R1:W-:Y:S02]  /*cf00*/  STL.64 [R1+0x928], R30 ;  /* 0x0009281e01007387 */ /* 0x0003e40000100a00 */
[----:B------:R-:W4:Y:S02]  /*cf10*/  LDC R247, c[0x0][0x230] ;  /* 0x00008c00fff77b82 */ /* 0x000f240000000800 */
[----:B------:R-:W2:Y:S01]  /*cf20*/  LDL.LU.64 R54, [R1+0x2e8] ;  /* 0x0002e80001367983 */ /* 0x000ea20000300a00 */
[----:B------:R-:W-:-:S03]  /*cf30*/  VIADD R4, R25, 0xffffffaa ;  /* 0xffffffaa19047836 */ /* 0x000fc60000000000 */
[----:B------:R-:W4:Y:S04]  /*cf40*/  LDL.LU.64 R46, [R1+0x2e0] ;  /* 0x0002e000012e7983 */ /* 0x000f280000300a00 */
[----:B------:R1:W-:Y:S01]  /*cf50*/  STL.64 [R1+0x958], R28 ;  /* 0x0009581c01007387 */ /* 0x0003e20000100a00 */
[----:B---3--:R-:W-:-:S03]  /*cf60*/  IMAD.WIDE R12, R2, 0x4, R12 ;  /* 0x00000004020c7825 */ /* 0x008fc600078e020c */
[----:B------:R3:W-:Y:S04]  /*cf70*/  STL.64 [R1+0x978], R20 ;  /* 0x0009781401007387 */ /* 0x0007e80000100a00 */
[----:B------:R-:W4:Y:S04]  /*cf80*/  LDL.LU.64 R22, [R1+0x2d8] ;  /* 0x0002d80001167983 */ /* 0x000f280000300a00 */
[----:B------:R1:W-:Y:S04]  /*cf90*/  LDGSTS.E [R248+0x1c008], desc[UR16][R30.64], !P5 ;  /* 0x1c0080001ef87fae */ /* 0x0003e8000e921850 */
[----:B------:R1:W-:Y:S04]  /*cfa0*/  LDGSTS.E [R248+0x1800c], desc[UR16][R28.64], !P3 ;  /* 0x1800c0001cf87fae */ /* 0x0003e8000d921850 */
[----:B------:R3:W-:Y:S01]  /*cfb0*/  LDGSTS.E [R248+0x1c00c], desc[UR16][R20.64], !P3 ;  /* 0x1c00c00014f87fae */ /* 0x0007e2000d921850 */
[----:B------:R-:W-:Y:S01]  /*cfc0*/  ISETP.GE.U32.AND P3, PT, R4, 0x7fffff6b, PT ;  /* 0x7fffff6b0400780c */ /* 0x000fe20003f66070 */
[----:B-1----:R-:W-:Y:S01]  /*cfd0*/  IMAD.WIDE R30, R2, 0x4, R26 ;  /* 0x00000004021e7825 */ /* 0x002fe200078e021a */
[----:B------:R-:W-:Y:S01]  /*cfe0*/  IADD3 R4, R24, -0x71, RZ ;  /* 0xffffff8f18047810 */ /* 0x000fe20007ffe0ff */
[----:B------:R-:W-:Y:S02]  /*cff0*/  LDGSTS.E [R249+0x10000], desc[UR16][R12.64], !P0 ;  /* 0x100000000cf97fae */ /* 0x000fe4000c121850 */
[----:B------:R-:W-:-:S02]  /*d000*/  IMAD.WIDE R28, R2, 0x4, R60 ;  /* 0x00000004021c7825 */ /* 0x000fc400078e023c */
[----:B------:R4:W-:Y:S02]  /*d010*/  LDGSTS.E [R249+0x14000], desc[UR16][R30.64], !P0 ;  /* 0x140000001ef97fae */ /* 0x0009e4000c121850 */
[----:B------:R-:W-:Y:S01]  /*d020*/  IMAD.WIDE R24, R2, 0x4, R14 ;  /* 0x0000000402187825 */ /* 0x000fe200078e020e */
[----:B---3--:R-:W1:Y:S01]  /*d030*/  LDC R248, c[0x0][0x230] ;  /* 0x00008c00fff87b82 */ /* 0x008e620000000800 */
[----:B------:R-:W3:Y:S04]  /*d040*/  LDL.LU.64 R20, [R1+0x2d0] ;  /* 0x0002d00001147983 */ /* 0x000ee80000300a00 */
[----:B------:R1:W-:Y:S04]  /*d050*/  STL.64 [R1+0x640], R12 ;  /* 0x0006400c01007387 */ /* 0x0003e80000100a00 */
[----:B------:R4:W-:Y:S04]  /*d060*/  STL.64 [R1+0x668], R30 ;  /* 0x0006681e01007387 */ /* 0x0009e80000100a00 */
[----:B------:R-:W3:Y:S04]  /*d070*/  LDL.LU.64 R14, [R1+0x188] ;  /* 0x00018800010e7983 */ /* 0x000ee80000300a00 */
[----:B------:R-:W3:Y:S04]  /*d080*/  LDL.LU.64 R26, [R1+0x180] ;  /* 0x00018000011a7983 */ /* 0x000ee80000300a00 */
[----:B------:R4:W-:Y:S04]  /*d090*/  STL.64 [R1+0x688], R28 ;  /* 0x0006881c01007387 */ /* 0x0009e80000100a00 */
[----:B------:R3:W-:Y:S04]  /*d0a0*/  STL.64 [R1+0x6b0], R24 ;  /* 0x0006b01801007387 */ /* 0x0007e80000100a00 */
[----:B-1----:R-:W3:Y:S04]  /*d0b0*/  LDL.LU.64 R12, [R1+0x178] ;  /* 0x00017800010c7983 */ /* 0x002ee80000300a00 */
[----:B------:R-:W3:Y:S01]  /*d0c0*/  LDL.LU.64 R60, [R1+0x170] ;  /* 0x00017000013c7983 */ /* 0x000ee20000300a00 */
[----:B------:R-:W-:-:S02]  /*d0d0*/  VIADD R240, R241, 0xffffffac ;  /* 0xffffffacf1f07836 */ /* 0x000fc40000000000 */
[----:B------:R-:W1:Y:S01]  /*d0e0*/  LDC R241, c[0x0][0x230] ;  /* 0x00008c00fff17b82 */ /* 0x000e620000000800 */
[----:B------:R4:W-:Y:S02]  /*d0f0*/  LDGSTS.E [R249+0x10004], desc[UR16][R28.64], !P2 ;  /* 0x100040001cf97fae */ /* 0x0009e4000d121850 */
[----:B------:R-:W-:Y:S02]  /*d100*/  ISETP.GE.U32.AND P6, PT, R240, 0x7fffff6d, PT ;  /* 0x7fffff6df000780c */ /* 0x000fe40003fc6070 */
[----:B------:R3:W-:Y:S01]  /*d110*/  LDGSTS.E [R249+0x14004], desc[UR16][R24.64], !P2 ;  /* 0x1400400018f97fae */ /* 0x0007e2000d121850 */
[----:B------:R-:W-:Y:S01]  /*d120*/  ISETP.GE.U32.AND P2, PT, R4, 0x7fffff50, PT ;  /* 0x7fffff500400780c */ /* 0x000fe20003f46070 */
[----:B--2---:R-:W-:-:S04]  /*d130*/  IMAD.WIDE R36, R2, 0x4, R54 ;  /* 0x0000000402247825 */ /* 0x004fc800078e0236 */
[C---:B----4-:R-:W-:Y:S01]  /*d140*/  IMAD.WIDE R30, R2.reuse, 0x4, R46 ;  /* 0x00000004021e7825 */ /* 0x050fe200078e022e */
[----:B------:R-:W-:Y:S04]  /*d150*/  STL.64 [R1+0x6d8], R36 ;  /* 0x0006d82401007387 */ /* 0x000fe80000100a00 */
[----:B------:R-:W2:Y:S04]  /*d160*/  LDL.LU.64 R54, [R1+0x168] ;  /* 0x0001680001367983 */ /* 0x000ea80000300a00 */
[----:B------:R4:W-:Y:S01]  /*d170*/  STL.64 [R1+0x708], R30 ;  /* 0x0007081e01007387 */ /* 0x0009e20000100a00 */
[----:B------:R-:W-:-:S03]  /*d180*/  IMAD.WIDE R28, R2, 0x4, R22 ;  /* 0x00000004021c7825 */ /* 0x000fc600078e0216 */
[----:B------:R-:W-:Y:S04]  /*d190*/  LDGSTS.E [R249+0x10008], desc[UR16][R36.64], !P1 ;  /* 0x1000800024f97fae */ /* 0x000fe8000c921850 */
[----:B------:R-:W2:Y:S04]  /*d1a0*/  LDL.LU.64 R22, [R1+0x160] ;  /* 0x0001600001167983 */ /* 0x000ea80000300a00 */
[----:B------:R1:W-:Y:S04]  /*d1b0*/  STL.64 [R1+0x730], R28 ;  /* 0x0007301c01007387 */ /* 0x0003e80000100a00 */
[----:B------:R4:W-:Y:S04]  /*d1c0*/  LDGSTS.E [R249+0x14008], desc[UR16][R30.64], !P1 ;  /* 0x140080001ef97fae */ /* 0x0009e8000c921850 */
[----:B------:R1:W-:Y:S01]  /*d1d0*/  LDGSTS.E [R249+0x1000c], desc[UR16][R28.64], !P6 ;  /* 0x1000c0001cf97fae */ /* 0x0003e2000f121850 */
[----:B---3--:R-:W-:-:S03]  /*d1e0*/  IMAD.WIDE R24, R2, 0x4, R20 ;  /* 0x0000000402187825 */ /* 0x008fc600078e0214 */
[----:B------:R-:W3:Y:S04]  /*d1f0*/  LDL.LU.64 R20, [R1+0x158] ;  /* 0x0001580001147983 */ /* 0x000ee80000300a00 */
[----:B------:R1:W-:Y:S04]  /*d200*/  STL.64 [R1+0x758], R24 ;  /* 0x0007581801007387 */ /* 0x0003e80000100a00 */
[----:B------:R-:W3:Y:S01]  /*d210*/  LDL.LU.64 R46, [R1+0x150] ;  /* 0x00015000012e7983 */ /* 0x000ee20000300a00 */
[----:B------:R-:W-:-:S03]  /*d220*/  IMAD.WIDE R14, R2, 0x4, R14 ;  /* 0x00000004020e7825 */ /* 0x000fc600078e020e */
[----:B------:R1:W-:Y:S01]  /*d230*/  LDGSTS.E [R249+0x1400c], desc[UR16][R24.64], !P6 ;  /* 0x1400c00018f97fae */ /* 0x0003e2000f121850 */
[----:B----4-:R-:W-:-:S03]  /*d240*/  IMAD.WIDE R30, R2, 0x4, R26 ;  /* 0x00000004021e7825 */ /* 0x010fc600078e021a */
[----:B------:R4:W-:Y:S04]  /*d250*/  STL.64 [R1+0x7f8], R14 ;  /* 0x0007f80e01007387 */ /* 0x0009e80000100a00 */
[----:B------:R2:W-:Y:S04]  /*d260*/  STL.64 [R1+0x808], R30 ;  /* 0x0008081e01007387 */ /* 0x0005e80000100a00 */
[----:B------:R-:W3:Y:S01]  /*d270*/  LDL.LU.64 R26, [R1+0x2c8] ;  /* 0x0002c800011a7983 */ /* 0x000ee20000300a00 */
[----:B-1----:R-:W-:-:S03]  /*d280*/  IMAD.WIDE R28, R2, 0x4, R12 ;  /* 0x00000004021c7825 */ /* 0x002fc600078e020c */
[----:B------:R-:W3:Y:S01]  /*d290*/  LDL.LU.64 R12, [R1+0x2c0] ;  /* 0x0002c000010c7983 */ /* 0x000ee20000300a00 */
[----:B------:R-:W-:-:S03]  /*d2a0*/  IMAD.WIDE R24, R2, 0x4, R60 ;  /* 0x0000000402187825 */ /* 0x000fc600078e023c */
[----:B------:R3:W-:Y:S04]  /*d2b0*/  STL.64 [R1+0x850], R28 ;  /* 0x0008501c01007387 */ /* 0x0007e80000100a00 */
[----:B------:R1:W-:Y:S04]  /*d2c0*/  STL.64 [R1+0x880], R24 ;  /* 0x0008801801007387 */ /* 0x0003e80000100a00 */
[----:B------:R-:W-:Y:S04]  /*d2d0*/  LDGSTS.E [R249+0x18000], desc[UR16][R14.64], !P2 ;  /* 0x180000000ef97fae */ /* 0x000fe8000d121850 */
[----:B------:R-:W3:Y:S01]  /*d2e0*/  LDL.LU.64 R60, [R1+0x2b8] ;  /* 0x0002b800013c7983 */ /* 0x000ee20000300a00 */
[----:B------:R-:W-:-:S02]  /*d2f0*/  VIADD R240, R246, 0xffffffab ;  /* 0xffffffabf6f07836 */ /* 0x000fc40000000000 */
[----:B------:R-:W1:Y:S01]  /*d300*/  LDC R246, c[0x0][0x230] ;  /* 0x00008c00fff67b82 */ /* 0x000e620000000800 */
[----:B------:R-:W-:Y:S01]  /*d310*/  VIADD R4, R252, 0xffffff8d ;  /* 0xffffff8dfc047836 */ /* 0x000fe20000000000 */
[----:B------:R2:W-:Y:S04]  /*d320*/  LDGSTS.E [R249+0x1c000], desc[UR16][R30.64], !P2 ;  /* 0x1c0000001ef97fae */ /* 0x0005e8000d121850 */
[----:B----4-:R-:W4:Y:S01]  /*d330*/  LDL.LU.64 R14, [R1+0x2b0] ;  /* 0x0002b000010e7983 */ /* 0x010f220000300a00 */
[----:B------:R-:W-:Y:S01]  /*d340*/  ISETP.GE.U32.AND P5, PT, R240, 0x7fffff6c, PT ;  /* 0x7fffff6cf000780c */ /* 0x000fe20003fa6070 */
[----:B------:R-:W-:Y:S01]  /*d350*/  VIADD R240, R244, 0xffffffa9 ;  /* 0xffffffa9f4f07836 */ /* 0x000fe20000000000 */
[----:B------:R-:W-:Y:S01]  /*d360*/  ISETP.GE.U32.AND P6, PT, R4, 0x7fffff4e, PT ;  /* 0x7fffff4e0400780c */ /* 0x000fe20003fc6070 */
[----:B------:R-:W4:Y:S03]  /*d370*/  LDC R252, c[0x0][0x230] ;  /* 0x00008c00fffc7b82 */ /* 0x000f260000000800 */
[----:B------:R-:W-:Y:S01]  /*d380*/  ISETP.GE.U32.AND P0, PT, R240, 0x7fffff6a, PT ;  /* 0x7fffff6af000780c */ /* 0x000fe20003f06070 */
[----:B------:R-:W-:-:S04]  /*d390*/  VIADD R240, R243, 0xffffff8e ;  /* 0xffffff8ef3f07836 */ /* 0x000fc80000000000 */
[----:B------:R-:W4:Y:S01]  /*d3a0*/  LDC R243, c[0x0][0x230] ;  /* 0x00008c00fff37b82 */ /* 0x000f220000000800 */
[----:B------:R-:W-:Y:S02]  /*d3b0*/  ISETP.GE.U32.AND P1, PT, R240, 0x7fffff4f, PT ;  /* 0x7fffff4ff000780c */ /* 0x000fe40003f26070 */
[----:B-1----:R-:W-:Y:S01]  /*d3c0*/  IADD3 R4, R246, -0x74, RZ ;  /* 0xffffff8cf6047810 */ /* 0x002fe20007ffe0ff */
[----:B------:R-:W-:-:S04]  /*d3d0*/  VIADD R240, R242, 0xffffffa8 ;  /* 0xffffffa8f2f07836 */ /* 0x000fc80000000000 */
[----:B------:R-:W1:Y:S01]  /*d3e0*/  LDC R244, c[0x0][0x230] ;  /* 0x00008c00fff47b82 */ /* 0x000e620000000800 */
[----:B------:R-:W-:-:S05]  /*d3f0*/  ISETP.GE.U32.AND P2, PT, R4, 0x7fffff4d, PT ;  /* 0x7fffff4d0400780c */ /* 0x000fca0003f46070 */
[----:B------:R3:W-:Y:S02]  /*d400*/  LDGSTS.E [R249+0x18004], desc[UR16][R28.64], !P1 ;  /* 0x180040001cf97fae */ /* 0x0007e4000c921850 */
[----:B------:R-:W1:Y:S02]  /*d410*/  LDC R246, c[0x0][0x230] ;  /* 0x00008c00fff67b82 */ /* 0x000e640000000800 */
[----:B------:R3:W-:Y:S01]  /*d420*/  LDGSTS.E [R249+0x1c004], desc[UR16][R24.64], !P1 ;  /* 0x1c00400018f97fae */ /* 0x0007e2000c921850 */
[----:B------:R-:W-:Y:S01]  /*d430*/  ISETP.GE.U32.AND P1, PT, R240, 0x7fffff69, PT ;  /* 0x7fffff69f000780c */ /* 0x000fe20003f26070 */
[----:B------:R-:W-:Y:S02]  /*d440*/  VIADD R240, R241, 0xffffffa7 ;  /* 0xffffffa7f1f07836 */ /* 0x000fe40000000000 */
[----:B--2---:R-:W-:-:S05]  /*d450*/  IMAD.WIDE R36, R2, 0x4, R54 ;  /* 0x0000000402247825 */ /* 0x004fca00078e0236 */
[----:B------:R-:W-:Y:S04]  /*d460*/  STL.64 [R1+0x8b0], R36 ;  /* 0x0008b02401007387 */ /* 0x000fe80000100a00 */
[----:B------:R-:W-:Y:S01]  /*d470*/  LDGSTS.E [R249+0x18008], desc[UR16][R36.64], !P6 ;  /* 0x1800800024f97fae */ /* 0x000fe2000f121850 */
[----:B------:R-:W-:-:S03]  /*d480*/  IMAD.WIDE R30, R2, 0x4, R22 ;  /* 0x00000004021e7825 */ /* 0x000fc600078e0216 */
[----:B------:R-:W2:Y:S04]  /*d490*/  LDL.LU.64 R22, [R1+0x2a8] ;  /* 0x0002a80001167983 */ /* 0x000ea80000300a00 */
[----:B------:R-:W-:Y:S04]  /*d4a0*/  STL.64 [R1+0x8e8], R30 ;  /* 0x0008e81e01007387 */ /* 0x000fe80000100a00 */
[----:B------:R-:W-:Y:S01]  /*d4b0*/  LDGSTS.E [R249+0x1c008], desc[UR16][R30.64], !P6 ;  /* 0x1c0080001ef97fae */ /* 0x000fe2000f121850 */
[----:B---3--:R-:W-:-:S03]  /*d4c0*/  IMAD.WIDE R28, R2, 0x4, R20 ;  /* 0x00000004021c7825 */ /* 0x008fc600078e0214 */
[----:B------:R-:W3:Y:S04]  /*d4d0*/  LDL.LU.64 R20, [R1+0x2a0] ;  /* 0x0002a00001147983 */ /* 0x000ee80000300a00 */
[----:B------:R1:W-:Y:S01]  /*d4e0*/  STL.64 [R1+0x920], R28 ;  /* 0x0009201c01007387 */ /* 0x0003e20000100a00 */
[----:B------:R-:W-:-:S03]  /*d4f0*/  IMAD.WIDE R24, R2, 0x4, R46 ;  /* 0x0000000402187825 */ /* 0x000fc600078e022e */
[----:B------:R-:W3:Y:S04]  /*d500*/  LDL.LU.64 R54, [R1+0x298] ;  /* 0x0002980001367983 */ /* 0x000ee80000300a00 */
[----:B------:R-:W3:Y:S01]  /*d510*/  LDL.LU.64 R46, [R1+0x290] ;  /* 0x00029000012e7983 */ /* 0x000ee20000300a00 */
[----:B------:R-:W-:-:S03]  /*d520*/  ISETP.GE.U32.AND P6, PT, R240, 0x7fffff68, PT ;  /* 0x7fffff68f000780c */ /* 0x000fc60003fc6070 */
[----:B------:R-:W-:Y:S04]  /*d530*/  LDGSTS.E [R249+0x1800c], desc[UR16][R28.64], !P2 ;  /* 0x1800c0001cf97fae */ /* 0x000fe8000d121850 */
[----:B------:R4:W-:Y:S01]  /*d540*/  STL.64 [R1+0x950], R24 ;  /* 0x0009501801007387 */ /* 0x0009e20000100a00 */
[----:B------:R-:W-:-:S03]  /*d550*/  IMAD.WIDE R240, R2, 0x4, R26 ;  /* 0x0000000402f07825 */ /* 0x000fc600078e021a */
[----:B------:R1:W-:Y:S01]  /*d560*/  LDGSTS.E [R249+0x1c00c], desc[UR16][R24.64], !P2 ;  /* 0x1c00c00018f97fae */ /* 0x0003e2000d121850 */
[----:B------:R-:W-:-:S03]  /*d570*/  IMAD.WIDE R12, R2, 0x4, R12 ;  /* 0x00000004020c7825 */ /* 0x000fc600078e020c */
[----:B------:R-:W-:Y:S04]  /*d580*/  LDGSTS.E [R250+0x10000], desc[UR16][R240.64], !P5 ;  /* 0x10000000f0fa7fae */ /* 0x000fe8000e921850 */
[----:B------:R4:W-:Y:S04]  /*d590*/  STL.64 [R1+0x608], R12 ;  /* 0x0006080c01007387 */ /* 0x0009e80000100a00 */
[----:B------:R-:W3:Y:S01]  /*d5a0*/  LDL.LU.64 R26, [R1+0x148] ;  /* 0x00014800011a7983 */ /* 0x000ee20000300a00 */
[----:B------:R-:W-:Y:S01]  /*d5b0*/  VIADD R4, R247, 0xffffffa6 ;  /* 0xffffffa6f7047836 */ /* 0x000fe20000000000 */
[----:B-1----:R-:W1:Y:S02]  /*d5c0*/  LDC R249, c[0x0][0x230] ;  /* 0x00008c00fff97b82 */ /* 0x002e640000000800 */
[----:B------:R-:W-:Y:S01]  /*d5d0*/  LDGSTS.E [R250+0x14000], desc[UR16][R12.64], !P5 ;  /* 0x140000000cfa7fae */ /* 0x000fe2000e921850 */
[----:B------:R-:W-:-:S04]  /*d5e0*/  IMAD.WIDE R28, R2, 0x4, R60 ;  /* 0x00000004021c7825 */ /* 0x000fc800078e023c */
[----:B----4-:R-:W-:Y:S01]  /*d5f0*/  IMAD.WIDE R24, R2, 0x4, R14 ;  /* 0x0000000402187825 */ /* 0x010fe200078e020e */
[----:B------:R4:W-:Y:S01]  /*d600*/  LDGSTS.E [R250+0x10004], desc[UR16][R28.64], !P3 ;  /* 0x100040001cfa7fae */ /* 0x0009e2000d921850 */
[----:B------:R-:W1:Y:S03]  /*d610*/  LDC R247, c[0x0][0x230] ;  /* 0x00008c00fff77b82 */ /* 0x000e660000000800 */
[----:B------:R-:W4:Y:S04]  /*d620*/  LDL.LU.64 R14, [R1+0x140] ;  /* 0x00014000010e7983 */ /* 0x000f280000300a00 */
[----:B------:R4:W-:Y:S04]  /*d630*/  STL.64 [R1+0x660], R28 ;  /* 0x0006601c01007387 */ /* 0x0009e80000100a00 */
[----:B------:R4:W-:Y:S04]  /*d640*/  STL.64 [R1+0x680], R24 ;  /* 0x0006801801007387 */ /* 0x0009e80000100a00 */
[----:B------:R-:W4:Y:S04]  /*d650*/  LDL.LU.64 R12, [R1+0x138] ;  /* 0x00013800010c7983 */ /* 0x000f280000300a00 */
[----:B------:R-:W4:Y:S01]  /*d660*/  LDL.LU.64 R60, [R1+0x130] ;  /* 0x00013000013c7983 */ /* 0x000f220000300a00 */
[----:B------:R-:W-:-:S02]  /*d670*/  ISETP.GE.U32.AND P2, PT, R4, 0x7fffff67, PT ;  /* 0x7fffff670400780c */ /* 0x000fc40003f46070 */
[----:B------:R-:W-:Y:S01]  /*d680*/  IADD3 R4, R252, -0x75, RZ ;  /* 0xffffff8bfc047810 */ /* 0x000fe20007ffe0ff */
[----:B------:R4:W-:Y:S01]  /*d690*/  LDGSTS.E [R250+0x14004], desc[UR16][R24.64], !P3 ;  /* 0x1400400018fa7fae */ /* 0x0009e2000d921850 */
[----:B------:R-:W-:Y:S01]  /*d6a0*/  VIADD R242, R244, 0xffffffa5 ;  /* 0xffffffa5f4f27836 */ /* 0x000fe20000000000 */
[----:B------:R-:W1:Y:S01]  /*d6b0*/  LDC R252, c[0x0][0x230] ;  /* 0x00008c00fffc7b82 */ /* 0x000e620000000800 */
[----:B------:R-:W-:Y:S01]  /*d6c0*/  ISETP.GE.U32.AND P3, PT, R4, 0x7fffff4c, PT ;  /* 0x7fffff4c0400780c */ /* 0x000fe20003f66070 */
[----:B--2---:R-:W-:-:S06]  /*d6d0*/  IMAD.WIDE R22, R2, 0x4, R22 ;  /* 0x0000000402167825 */ /* 0x004fcc00078e0216 */
[----:B------:R-:W2:Y:S01]  /*d6e0*/  LDC R244, c[0x0][0x230] ;  /* 0x00008c00fff47b82 */ /* 0x000ea20000000800 */
[----:B------:R1:W-:Y:S04]  /*d6f0*/  STL.64 [R1+0x6a8], R22 ;  /* 0x0006a81601007387 */ /* 0x0003e80000100a00 */
[----:B------:R-:W-:Y:S01]  /*d700*/  LDGSTS.E [R250+0x10008], desc[UR16][R22.64], !P0 ;  /* 0x1000800016fa7fae */ /* 0x000fe2000c121850 */
[----:B---3--:R-:W-:-:S04]  /*d710*/  IMAD.WIDE R20, R2, 0x4, R20 ;  /* 0x0000000402147825 */ /* 0x008fc800078e0214 */
[C---:B----4-:R-:W-:Y:S01]  /*d720*/  IMAD.WIDE R28, R2.reuse, 0x4, R54 ;  /* 0x00000004021c7825 */ /* 0x050fe200078e0236 */
[----:B------:R3:W-:Y:S03]  /*d730*/  STL.64 [R1+0x6d0], R20 ;  /* 0x0006d01401007387 */ /* 0x0007e60000100a00 */
[C---:B------:R-:W-:Y:S01]  /*d740*/  IMAD.WIDE R24, R2.reuse, 0x4, R46 ;  /* 0x0000000402187825 */ /* 0x040fe200078e022e */
[----:B------:R4:W-:Y:S04]  /*d750*/  STL.64 [R1+0x700], R28 ;  /* 0x0007001c01007387 */ /* 0x0009e80000100a00 */
[----:B------:R-:W2:Y:S04]  /*d760*/  LDL.LU.64 R54, [R1+0x128] ;  /* 0x0001280001367983 */ /* 0x000ea80000300a00 */
[----:B------:R4:W-:Y:S04]  /*d770*/  STL.64 [R1+0x728], R24 ;  /* 0x0007281801007387 */ /* 0x0009e80000100a00 */
[----:B------:R-:W2:Y:S04]  /*d780*/  LDL.LU.64 R46, [R1+0x120] ;  /* 0x00012000012e7983 */ /* 0x000ea80000300a00 */
[----:B------:R-:W-:Y:S04]  /*d790*/  LDGSTS.E [R250+0x14008], desc[UR16][R20.64], !P0 ;  /* 0x1400800014fa7fae */ /* 0x000fe8000c121850 */
[----:B-1----:R-:W2:Y:S01]  /*d7a0*/  LDL.LU.64 R22, [R1+0x118] ;  /* 0x0001180001167983 */ /* 0x002ea20000300a00 */
[----:B------:R-:W-:-:S03]  /*d7b0*/  IMAD.WIDE R30, R2, 0x4, R26 ;  /* 0x00000004021e7825 */ /* 0x000fc600078e021a */
[----:B------:R4:W-:Y:S04]  /*d7c0*/  LDGSTS.E [R250+0x1000c], desc[UR16][R28.64], !P1 ;  /* 0x1000c0001cfa7fae */ /* 0x0009e8000c921850 */
[----:B---3--:R-:W3:Y:S04]  /*d7d0*/  LDL.LU.64 R20, [R1+0x110] ;  /* 0x0001100001147983 */ /* 0x008ee80000300a00 */
[----:B------:R1:W-:Y:S04]  /*d7e0*/  LDGSTS.E [R250+0x1400c], desc[UR16][R24.64], !P1 ;  /* 0x1400c00018fa7fae */ /* 0x0003e8000c921850 */
[----:B------:R-:W3:Y:S01]  /*d7f0*/  LDL.LU.64 R26, [R1+0x288] ;  /* 0x00028800011a7983 */ /* 0x000ee20000300a00 */
[----:B------:R-:W-:-:S03]  /*d800*/  IMAD.WIDE R14, R2, 0x4, R14 ;  /* 0x00000004020e7825 */ /* 0x000fc600078e020e */
[----:B------:R-:W-:Y:S04]  /*d810*/  STL.64 [R1+0x7d0], R30 ;  /* 0x0007d01e01007387 */ /* 0x000fe80000100a00 */
[----:B------:R1:W-:Y:S04]  /*d820*/  STL.64 [R1+0x7f0], R14 ;  /* 0x0007f00e01007387 */ /* 0x0003e80000100a00 */
[----:B------:R-:W-:Y:S01]  /*d830*/  LDGSTS.E [R250+0x18000], desc[UR16][R30.64], !P3 ;  /* 0x180000001efa7fae */ /* 0x000fe2000d921850 */
[----:B----4-:R-:W-:-:S03]  /*d840*/  IMAD.WIDE R28, R2, 0x4, R12 ;  /* 0x00000004021c7825 */ /* 0x010fc600078e020c */
[----:B------:R-:W-:Y:S01]  /*d850*/  LDGSTS.E [R250+0x1c000], desc[UR16][R14.64], !P3 ;  /* 0x1c0000000efa7fae */ /* 0x000fe2000d921850 */
[----:B-1----:R-:W-:-:S03]  /*d860*/  IMAD.WIDE R24, R2, 0x4, R60 ;  /* 0x0000000402187825 */ /* 0x002fc600078e023c */
[----:B------:R-:W4:Y:S04]  /*d870*/  LDL.LU.64 R12, [R1+0x280] ;  /* 0x00028000010c7983 */ /* 0x000f280000300a00 */
[----:B------:R-:W-:Y:S04]  /*d880*/  STL.64 [R1+0x800], R28 ;  /* 0x0008001c01007387 */ /* 0x000fe80000100a00 */
[----:B------:R-:W4:Y:S04]  /*d890*/  LDL.LU.64 R14, [R1+0x278] ;  /* 0x00027800010e7983 */ /* 0x000f280000300a00 */
[----:B------:R1:W-:Y:S04]  /*d8a0*/  STL.64 [R1+0x848], R24 ;  /* 0x0008481801007387 */ /* 0x0003e80000100a00 */
[----:B------:R-:W4:Y:S01]  /*d8b0*/  LDL.LU.64 R60, [R1+0x270] ;  /* 0x00027000013c7983 */ /* 0x000f220000300a00 */
[----:B------:R-:W-:-:S02]  /*d8c0*/  VIADD R4, R248, 0xffffff8a ;  /* 0xffffff8af8047836 */ /* 0x000fc40000000000 */
[----:B------:R-:W3:Y:S03]  /*d8d0*/  LDC R248, c[0x0][0x230] ;  /* 0x00008c00fff87b82 */ /* 0x000ee60000000800 */
[----:B------:R-:W-:Y:S01]  /*d8e0*/  ISETP.GE.U32.AND P0, PT, R4, 0x7fffff4b, PT ;  /* 0x7fffff4b0400780c */ /* 0x000fe20003f06070 */
[----:B------:R-:W-:-:S04]  /*d8f0*/  VIADD R4, R243, 0xffffff89 ;  /* 0xffffff89f3047836 */ /* 0x000fc80000000000 */
[----:B------:R-:W1:Y:S01]  /*d900*/  LDC R243, c[0x0][0x230] ;  /* 0x00008c00fff37b82 */ /* 0x000e620000000800 */
[----:B------:R-:W-:Y:S02]  /*d910*/  ISETP.GE.U32.AND P1, PT, R4, 0x7fffff4a, PT ;  /* 0x7fffff4a0400780c */ /* 0x000fe40003f26070 */
[----:B------:R-:W-:-:S04]  /*d920*/  IADD3 R4, R249, -0x78, RZ ;  /* 0xffffff88f9047810 */ /* 0x000fc80007ffe0ff */
[----:B------:R-:W-:Y:S01]  /*d930*/  ISETP.GE.U32.AND P3, PT, R4, 0x7fffff49, PT ;  /* 0x7fffff490400780c */ /* 0x000fe20003f66070 */
[----:B------:R-:W-:Y:S01]  /*d940*/  LDGSTS.E [R250+0x18004], desc[UR16][R28.64], !P0 ;  /* 0x180040001cfa7fae */ /* 0x000fe2000c121850 */
[----:B------:R-:W-:-:S03]  /*d950*/  ISETP.GE.U32.AND P5, PT, R242, 0x7fffff66, PT ;  /* 0x7fffff66f200780c */ /* 0x000fc60003fa6070 */
[----:B------:R1:W-:Y:S01]  /*d960*/  LDGSTS.E [R250+0x1c004], desc[UR16][R24.64], !P0 ;  /* 0x1c00400018fa7fae */ /* 0x0003e2000c121850 */
[----:B------:R-:W-:-:S05]  /*d970*/  VIADD R242, R246, 0xffffffa4 ;  /* 0xffffffa4f6f27836 */ /* 0x000fca0000000000 */
[----:B------:R-:W-:Y:S01]  /*d980*/  ISETP.GE.U32.AND P0, PT, R242, 0x7fffff65, PT ;  /* 0x7fffff65f200780c */ /* 0x000fe20003f06070 */
[----:B------:R-:W-:Y:S02]  /*d990*/  VIADD R242, R247, 0xffffff87 ;  /* 0xffffff87f7f27836 */ /* 0x000fe40000000000 */
[----:B-1----:R-:W-:Y:S01]  /*d9a0*/  VIADD R4, R243, 0xffffff86 ;  /* 0xffffff86f3047836 */ /* 0x002fe20000000000 */
[----:B------:R-:W1:Y:S01]  /*d9b0*/  LDC R25, c[0x0][0x230] ;  /* 0x00008c00ff197b82 */ /* 0x000e620000000800 */
[----:B--2---:R-:W-:-:S07]  /*d9c0*/  VIADD R244, R244, 0xffffff85 ;  /* 0xffffff85f4f47836 */ /* 0x004fce0000000000 */
[----:B------:R-:W2:Y:S01]  /*d9d0*/  LDC R24, c[0x0][0x230] ;  /* 0x00008c00ff187b82 */ /* 0x000ea20000000800 */
[----:B------:R-:W-:-:S04]  /*d9e0*/  IMAD.WIDE R30, R2, 0x4, R54 ;  /* 0x00000004021e7825 */ /* 0x000fc800078e0236 */
[C---:B------:R-:W-:Y:S01]  /*d9f0*/  IMAD.WIDE R28, R2.reuse, 0x4, R46 ;  /* 0x00000004021c7825 */ /* 0x040fe200078e022e */
[----:B------:R-:W-:Y:S04]  /*da00*/  STL.64 [R1+0x878], R30 ;  /* 0x0008781e01007387 */ /* 0x000fe80000100a00 */
[----:B------:R-:W-:Y:S01]  /*da10*/  LDGSTS.E [R250+0x18008], desc[UR16][R30.64], !P1 ;  /* 0x180080001efa7fae */ /* 0x000fe2000c921850 */
[----:B------:R-:W-:-:S03]  /*da20*/  IMAD.WIDE R22, R2, 0x4, R22 ;  /* 0x0000000402167825 */ /* 0x000fc600078e0216 */
[----:B------:R-:W-:Y:S04]  /*da30*/  STL.64 [R1+0x8a8], R28 ;  /* 0x0008a81c01007387 */ /* 0x000fe80000100a00 */
[----:B------:R-:W-:Y:S01]  /*da40*/  LDGSTS.E [R250+0x1c008], desc[UR16][R28.64], !P1 ;  /* 0x1c0080001cfa7fae */ /* 0x000fe2000c921850 */
[----:B---3--:R-:W-:-:S03]  /*da50*/  IMAD.WIDE R20, R2, 0x4, R20 ;  /* 0x0000000402147825 */ /* 0x008fc600078e0214 */
[----:B------:R-:W-:Y:S04]  /*da60*/  STL.64 [R1+0x8e0], R22 ;  /* 0x0008e01601007387 */ /* 0x000fe80000100a00 */
[----:B------:R-:W-:Y:S04]  /*da70*/  LDGSTS.E [R250+0x1800c], desc[UR16][R22.64], !P3 ;  /* 0x1800c00016fa7fae */ /* 0x000fe8000d921850 */
[----:B------:R3:W-:Y:S04]  /*da80*/  STL.64 [R1+0x918], R20 ;  /* 0x0009181401007387 */ /* 0x0007e80000100a00 */
[----:B------:R1:W-:Y:S01]  /*da90*/  LDGSTS.E [R250+0x1c00c], desc[UR16][R20.64], !P3 ;  /* 0x1c00c00014fa7fae */ /* 0x0003e2000d921850 */
[----:B------:R-:W-:-:S02]  /*daa0*/  ISETP.GE.U32.AND P1, PT, R4, 0x7fffff47, PT ;  /* 0x7fffff470400780c */ /* 0x000fc40003f26070 */
[----:B------:R-:W-:Y:S01]  /*dab0*/  IADD3 R4, R248, -0x7c, RZ ;  /* 0xffffff84f8047810 */ /* 0x000fe20007ffe0ff */
[----:B---3--:R-:W3:Y:S01]  /*dac0*/  LDL.LU.64 R20, [R1+0x268] ;  /* 0x0002680001147983 */ /* 0x008ee20000300a00 */
[----:B-1----:R-:W1:Y:S03]  /*dad0*/  LDC R250, c[0x0][0x230] ;  /* 0x00008c00fffa7b82 */ /* 0x002e660000000800 */
[----:B------:R-:W2:Y:S04]  /*dae0*/  LDL.LU.64 R40, [R1+0x258] ;  /* 0x0002580001287983 */ /* 0x000ea80000300a00 */
[----:B------:R-:W2:Y:S01]  /*daf0*/  LDL.LU.64 R46, [R1+0x108] ;  /* 0x00010800012e7983 */ /* 0x000ea20000300a00 */
[----:B----4-:R-:W-:-:S03]  /*db00*/  IMAD.WIDE R246, R2, 0x4, R12 ;  /* 0x0000000402f67825 */ /* 0x010fc600078e020c */
[----:B------:R-:W4:Y:S04]  /*db10*/  LDL.LU.64 R22, [R1+0xf8] ;  /* 0x0000f80001167983 */ /* 0x000f280000300a00 */
[----:B------:R-:W4:Y:S01]  /*db20*/  LDL.LU.64 R54, [R1+0xe8] ;  /* 0x0000e80001367983 */ /* 0x000f220000300a00 */
[----:B------:R-:W-:-:S03]  /*db30*/  IMAD.WIDE R248, R2, 0x4, R14 ;  /* 0x0000000402f87825 */ /* 0x000fc600078e020e */
[----:B------:R-:W4:Y:S01]  /*db40*/  LDL.LU.64 R30, [R1+0xd8] ;  /* 0x0000d800011e7983 */ /* 0x000f220000300a00 */
[----:B------:R-:W-:-:S03]  /*db50*/  IMAD.WIDE R12, R2, 0x4, R60 ;  /* 0x00000004020c7825 */ /* 0x000fc600078e023c */
[----:B------:R-:W4:Y:S01]  /*db60*/  LDL.LU.64 R28, [R1+0x260] ;  /* 0x00026000011c7983 */ /* 0x000f220000300a00 */
[----:B------:R-:W-:-:S03]  /*db70*/  ISETP.GE.U32.AND P3, PT, R242, 0x7fffff48, PT ;  /* 0x7fffff48f200780c */ /* 0x000fc60003f66070 */
[----:B------:R-:W4:Y:S01]  /*db80*/  LDL.LU.64 R14, [R1+0x250] ;  /* 0x00025000010e7983 */ /* 0x000f220000300a00 */
[----:B------:R-:W-:-:S03]  /*db90*/  IMAD.WIDE R242, R2, 0x4, R26 ;  /* 0x0000000402f27825 */ /* 0x000fc600078e021a */
[----:B------:R-:W4:Y:S04]  /*dba0*/  LDL.LU.64 R118, [R1+0x100] ;  /* 0x0001000001767983 */ /* 0x000f280000300a00 */
[----:B------:R-:W4:Y:S04]  /*dbb0*/  LDL.LU.64 R60, [R1+0xf0] ;  /* 0x0000f000013c7983 */ /* 0x000f280000300a00 */
[----:B------:R-:W4:Y:S04]  /*dbc0*/  LDL.LU.64 R36, [R1+0xe0] ;  /* 0x0000e00001247983 */ /* 0x000f280000300a00 */
[----:B------:R1:W-:Y:S04]  /*dbd0*/  STL.64 [R1+0x658], R12 ;  /* 0x0006580c01007387 */ /* 0x0003e80000100a00 */
[----:B------:R-:W4:Y:S04]  /*dbe0*/  LDL.LU.64 R26, [R1+0xd0] ;  /* 0x0000d000011a7983 */ /* 0x000f280000300a00 */
[----:B------:R-:W-:Y:S04]  /*dbf0*/  LDGSTS.E [R251+0x10000], desc[UR16][R242.64], !P6 ;  /* 0x10000000f2fb7fae */ /* 0x000fe8000f121850 */
[----:B------:R-:W-:Y:S04]  /*dc00*/  LDGSTS.E [R251+0x14000], desc[UR16][R246.64], !P6 ;  /* 0x14000000f6fb7fae */ /* 0x000fe8000f121850 */
[----:B------:R-:W-:Y:S04]  /*dc10*/  LDGSTS.E [R251+0x10004], desc[UR16][R248.64], !P2 ;  /* 0x10004000f8fb7fae */ /* 0x000fe8000d121850 */
[----:B------:R1:W-:Y:S01]  /*dc20*/  LDGSTS.E [R251+0x14004], desc[UR16][R12.64], !P2 ;  /* 0x140040000cfb7fae */ /* 0x0003e2000d121850 */
[C---:B---3--:R-:W-:Y:S01]  /*dc30*/  IMAD.WIDE R20, R2.reuse, 0x4, R20 ;  /* 0x0000000402147825 */ /* 0x048fe200078e0214 */
[----:B-1----:R-:W1:Y:S03]  /*dc40*/  LDC R13, c[0x0][0x230] ;  /* 0x00008c00ff0d7b82 */ /* 0x002e660000000800 */
[C---:B--2---:R-:W-:Y:S01]  /*dc50*/  IMAD.WIDE R40, R2.reuse, 0x4, R40 ;  /* 0x0000000402287825 */ /* 0x044fe200078e0228 */
[----:B------:R2:W-:Y:S03]  /*dc60*/  STL.64 [R1+0x678], R20 ;  /* 0x0006781401007387 */ /* 0x0005e60000100a00 */
[C---:B------:R-:W-:Y:S01]  /*dc70*/  IMAD.WIDE R46, R2.reuse, 0x4, R46 ;  /* 0x00000004022e7825 */ /* 0x040fe200078e022e */
[----:B------:R-:W-:Y:S01]  /*dc80*/  STL.64 [R1+0x6f8], R40 ;  /* 0x0006f82801007387 */ /* 0x000fe20000100a00 */
[----:B------:R-:W3:Y:S02]  /*dc90*/  LDC R12, c[0x0][0x230] ;  /* 0x00008c00ff0c7b82 */ /* 0x000ee40000000800 */
[C---:B----4-:R-:W-:Y:S01]  /*dca0*/  IMAD.WIDE R22, R2.reuse, 0x4, R22 ;  /* 0x0000000402167825 */ /* 0x050fe200078e0216 */
[----:B------:R-:W-:Y:S03]  /*dcb0*/  STL.64 [R1+0x7e0], R46 ;  /* 0x0007e02e01007387 */ /* 0x000fe60000100a00 */
[C---:B------:R-:W-:Y:S01]  /*dcc0*/  IMAD.WIDE R54, R2.reuse, 0x4, R54 ;  /* 0x0000000402367825 */ /* 0x040fe200078e0236 */
[----:B------:R-:W-:Y:S03]  /*dcd0*/  STL.64 [R1+0x870], R22 ;  /* 0x0008701601007387 */ /* 0x000fe60000100a00 */
[----:B------:R-:W-:-:S04]  /*dce0*/  IMAD.WIDE R30, R2, 0x4, R30 ;  /* 0x00000004021e7825 */ /* 0x000fc800078e021e */
[C---:B------:R-:W-:Y:S01]  /*dcf0*/  IMAD.WIDE R28, R2.reuse, 0x4, R28 ;  /* 0x00000004021c7825 */ /* 0x040fe200078e021c */
[----:B------:R-:W-:Y:S03]  /*dd00*/  STL.64 [R1+0x910], R54 ;  /* 0x0009103601007387 */ /* 0x000fe60000100a00 */
[C---:B------:R-:W-:Y:S01]  /*dd10*/  IMAD.WIDE R14, R2.reuse, 0x4, R14 ;  /* 0x00000004020e7825 */ /* 0x040fe200078e020e */
[----:B------:R4:W-:Y:S03]  /*dd20*/  STL.64 [R1+0x600], R28 ;  /* 0x0006001c01007387 */ /* 0x0009e60000100a00 */
[C---:B------:R-:W-:Y:S01]  /*dd30*/  IMAD.WIDE R118, R2.reuse, 0x4, R118 ;  /* 0x0000000402767825 */ /* 0x040fe200078e0276 */
[----:B------:R-:W-:Y:S03]  /*dd40*/  STL.64 [R1+0x998], R30 ;  /* 0x0009981e01007387 */ /* 0x000fe60000100a00 */
[C---:B------:R-:W-:Y:S01]  /*dd50*/  IMAD.WIDE R60, R2.reuse, 0x4, R60 ;  /* 0x00000004023c7825 */ /* 0x040fe200078e023c */
[----:B------:R1:W-:Y:S03]  /*dd60*/  STL.64 [R1+0x650], R14 ;  /* 0x0006500e01007387 */ /* 0x0003e60000100a00 */
[C---:B------:R-:W-:Y:S01]  /*dd70*/  IMAD.WIDE R36, R2.reuse, 0x4, R36 ;  /* 0x0000000402247825 */ /* 0x040fe200078e0224 */
[----:B------:R-:W-:Y:S04]  /*dd80*/  STL.64 [R1+0x7d8], R118 ;  /* 0x0007d87601007387 */ /* 0x000fe80000100a00 */
[----:B------:R-:W-:Y:S01]  /*dd90*/  LDGSTS.E [R251+0x10008], desc[UR16][R20.64], !P5 ;  /* 0x1000800014fb7fae */ /* 0x000fe2000e921850 */
[----:B------:R-:W-:-:S03]  /*dda0*/  IMAD.WIDE R26, R2, 0x4, R26 ;  /* 0x00000004021a7825 */ /* 0x000fc600078e021a */
[----:B------:R-:W-:Y:S04]  /*ddb0*/  STL.64 [R1+0x7e8], R60 ;  /* 0x0007e83c01007387 */ /* 0x000fe80000100a00 */
[----:B------:R-:W-:Y:S04]  /*ddc0*/  LDGSTS.E [R251+0x14008], desc[UR16][R28.64], !P5 ;  /* 0x140080001cfb7fae */ /* 0x000fe8000e921850 */
[----:B--2---:R-:W2:Y:S04]  /*ddd0*/  LDL.LU.64 R20, [R1+0x88] ;  /* 0x0000880001147983 */ /* 0x004ea80000300a00 */
[----:B------:R-:W-:Y:S04]  /*dde0*/  STL.64 [R1+0x840], R36 ;  /* 0x0008402401007387 */ /* 0x000fe80000100a00 */
[----:B------:R3:W-:Y:S04]  /*ddf0*/  STL.64 [R1+0x8d8], R26 ;  /* 0x0008d81a01007387 */ /* 0x0007e80000100a00 */
[----:B----4-:R-:W4:Y:S04]  /*de00*/  LDL.LU.64 R28, [R1+0x80] ;  /* 0x00008000011c7983 */ /* 0x010f280000300a00 */
[----:B------:R-:W-:Y:S04]  /*de10*/  LDGSTS.E [R251+0x1000c], desc[UR16][R40.64], !P0 ;  /* 0x1000c00028fb7fae */ /* 0x000fe8000c121850 */
[----:B------:R-:W-:Y:S04]  /*de20*/  LDGSTS.E [R251+0x1400c], desc[UR16][R14.64], !P0 ;  /* 0x1400c0000efb7fae */ /* 0x000fe8000c121850 */
[----:B------:R-:W-:Y:S04]  /*de30*/  LDGSTS.E [R251+0x18000], desc[UR16][R46.64], !P3 ;  /* 0x180000002efb7fae */ /* 0x000fe8000d921850 */
[----:B------:R-:W4:Y:S04]  /*de40*/  LDL.LU.64 R40, [R1+0xe60] ;  /* 0x000e600001287983 */ /* 0x000f280000300a00 */
[----:B-1----:R-:W4:Y:S04]  /*de50*/  LDL.LU.64 R14, [R1+0xe58] ;  /* 0x000e5800010e7983 */ /* 0x002f280000300a00 */
[----:B------:R-:W4:Y:S04]  /*de60*/  LDL.LU.64 R46, [R1+0x78] ;  /* 0x00007800012e7983 */ /* 0x000f280000300a00 */
[----:B------:R-:W-:Y:S04]  /*de70*/  LDGSTS.E [R251+0x1c000], desc[UR16][R118.64], !P3 ;  /* 0x1c00000076fb7fae */ /* 0x000fe8000d921850 */
[----:B------:R-:W-:Y:S01]  /*de80*/  LDGSTS.E [R251+0x18004], desc[UR16][R22.64], !P1 ;  /* 0x1800400016fb7fae */ /* 0x000fe2000c921850 */
[----:B------:R-:W-:-:S03]  /*de90*/  ISETP.GE.U32.AND P6, PT, R244, 0x7fffff46, PT ;  /* 0x7fffff46f400780c */ /* 0x000fc60003fc6070 */
[----:B------:R-:W4:Y:S01]  /*dea0*/  LDL.LU.64 R22, [R1+0x70] ;  /* 0x0000700001167983 */ /* 0x000f220000300a00 */
[----:B------:R-:W-:Y:S01]  /*deb0*/  ISETP.GE.U32.AND P2, PT, R4, 0x7fffff45, PT ;  /* 0x7fffff450400780c */ /* 0x000fe20003f46070 */
[----:B------:R-:W-:Y:S02]  /*dec0*/  VIADD R244, R252, 0xffffffa3 ;  /* 0xffffffa3fcf47836 */ /* 0x000fe40000000000 */
[----:B------:R-:W-:Y:S01]  /*ded0*/  LDGSTS.E [R251+0x1c004], desc[UR16][R60.64], !P1 ;  /* 0x1c0040003cfb7fae */ /* 0x000fe2000c921850 */
[----:B------:R-:W-:-:S05]  /*dee0*/  VIADD R4, R25, 0xffffffa2 ;  /* 0xffffffa219047836 */ /* 0x000fca0000000000 */
[----:B------:R-:W-:Y:S04]  /*def0*/  LDGSTS.E [R251+0x18008], desc[UR16][R54.64], !P6 ;  /* 0x1800800036fb7fae */ /* 0x000fe8000f121850 */
[----:B------:R-:W-:Y:S01]  /*df00*/  LDGSTS.E [R251+0x1c008], desc[UR16][R36.64], !P6 ;  /* 0x1c00800024fb7fae */ /* 0x000fe2000f121850 */
[----:B------:R-:W-:-:S03]  /*df10*/  ISETP.GE.U32.AND P6, PT, R244, 0x7fffff64, PT ;  /* 0x7fffff64f400780c */ /* 0x000fc60003fc6070 */
[----:B------:R-:W-:Y:S04]  /*df20*/  LDGSTS.E [R251+0x1800c], desc[UR16][R30.64], !P2 ;  /* 0x1800c0001efb7fae */ /* 0x000fe8000d121850 */
[----:B------:R1:W-:Y:S01]  /*df30*/  LDGSTS.E [R251+0x1c00c], desc[UR16][R26.64], !P2 ;  /* 0x1c00c0001afb7fae */ /* 0x0003e2000d121850 */
[----:B------:R-:W-:Y:S01]  /*df40*/  ISETP.GE.U32.AND P0, PT, R4, 0x7fffff63, PT ;  /* 0x7fffff630400780c */ /* 0x000fe20003f06070 */
[----:B------:R-:W-:Y:S02]  /*df50*/  VIADD R244, R13, 0xffffff83 ;  /* 0xffffff830df47836 */ /* 0x000fe40000000000 */
[----:B---3--:R-:W-:Y:S01]  /*df60*/  VIADD R4, R12, 0xffffff82 ;  /* 0xffffff820c047836 */ /* 0x008fe20000000000 */
[----:B------:R-:W3:Y:S01]  /*df70*/  LDL.LU.64 R30, [R1+0x248] ;  /* 0x00024800011e7983 */ /* 0x000ee20000300a00 */
[----:B-1----:R-:W-:Y:S01]  /*df80*/  VIADD R251, R250, 0xffffffa1 ;  /* 0xffffffa1fafb7836 */ /* 0x002fe20000000000 */
[----:B------:R-:W-:-:S02]  /*df90*/  IADD3 R250, R24, -0x60, RZ ;  /* 0xffffffa018fa7810 */ /* 0x000fc40007ffe0ff */
[----:B------:R-:W3:Y:S02]  /*dfa0*/  LDL.LU.64 R24, [R1+0x238] ;  /* 0x0002380001187983 */ /* 0x000ee40000300a00 */
[----:B------:R-:W-:Y:S02]  /*dfb0*/  ISETP.GE.U32.AND P1, PT, R251, 0x7fffff62, PT ;  /* 0x7fffff62fb00780c */ /* 0x000fe40003f26070 */
[----:B------:R-:W3:Y:S01]  /*dfc0*/  LDL.LU.64 R54, [R1+0xc8] ;  /* 0x0000c80001367983 */ /* 0x000ee20000300a00 */
[----:B------:R-:W-:-:S03]  /*dfd0*/  ISETP.GE.U32.AND P2, PT, R250, 0x7fffff61, PT ;  /* 0x7fffff61fa00780c */ /* 0x000fc60003f46070 */
[----:B------:R-:W3:Y:S04]  /*dfe0*/  LDL.LU.64 R26, [R1+0xb8] ;  /* 0x0000b800011a7983 */ /* 0x000ee80000300a00 */
[----:B------:R-:W3:Y:S01]  /*dff0*/  LDL.LU.64 R12, [R1+0xa8] ;  /* 0x0000a800010c7983 */ /* 0x000ee20000300a00 */
[----:B------:R-:W-:-:S03]  /*e000*/  ISETP.GE.U32.AND P5, PT, R4, 0x7fffff43, PT ;  /* 0x7fffff430400780c */ /* 0x000fc60003fa6070 */
[----:B------:R-:W3:Y:S01]  /*e010*/  LDL.LU.64 R60, [R1+0x98] ;  /* 0x00009800013c7983 */ /* 0x000ee20000300a00 */
[----:B------:R-:W-:-:S03]  /*e020*/  VIADD R4, R62, 0xffffff81 ;  /* 0xffffff813e047836 */ /* 0x000fc60000000000 */
[----:B------:R-:W3:Y:S01]  /*e030*/  LDL.LU.64 R36, [R1+0x240] ;  /* 0x0002400001247983 */ /* 0x000ee20000300a00 */
[----:B------:R-:W-:Y:S01]  /*e040*/  ISETP.GE.U32.AND P3, PT, R244, 0x7fffff44, PT ;  /* 0x7fffff44f400780c */ /* 0x000fe20003f66070 */
[----:B--2---:R-:W-:-:S04]  /*e050*/  IMAD.WIDE R20, R2, 0x4, R20 ;  /* 0x0000000402147825 */ /* 0x004fc800078e0214 */
[C---:B----4-:R-:W-:Y:S02]  /*e060*/  IMAD.WIDE R250, R2.reuse, 0x4, R28 ;  /* 0x0000000402fa7825 */ /* 0x050fe400078e021c */
[----:B------:R-:W2:Y:S04]  /*e070*/  LDL.LU.64 R28, [R1+0x230] ;  /* 0x00023000011c7983 */ /* 0x000ea80000300a00 */
[----:B------:R1:W-:Y:S04]  /*e080*/  STL.64 [R1+0x610], R20 ;  /* 0x0006101401007387 */ /* 0x0003e80000100a00 */
[----:B------:R-:W-:Y:S04]  /*e090*/  STL.64 [R1+0x618], R250 ;  /* 0x000618fa01007387 */ /* 0x000fe80000100a00 */
[----:B------:R4:W-:Y:S01]  /*e0a0*/  LDGSTS.E [R14+0x10000], desc[UR16][R20.64], !P6 ;  /* 0x10000000140e7fae */ /* 0x0009e2000f121850 */
[----:B------:R-:W-:-:S03]  /*e0b0*/  IMAD.WIDE R118, R2, 0x4, R46 ;  /* 0x0000000402767825 */ /* 0x000fc600078e022e */
[----:B------:R-:W-:Y:S04]  /*e0c0*/  LDGSTS.E [R14+0x14000], desc[UR16][R250.64], !P6 ;  /* 0x14000000fa0e7fae */ /* 0x000fe8000f121850 */
[----:B------:R-:W4:Y:S01]  /*e0d0*/  LDL.LU.64 R46, [R1+0xc0] ;  /* 0x0000c000012e7983 */ /* 0x000f220000300a00 */
[----:B------:R-:W-:-:S03]  /*e0e0*/  ISETP.GE.U32.AND P6, PT, R4, 0x7fffff42, PT ;  /* 0x7fffff420400780c */ /* 0x000fc60003fc6070 */
[----:B------:R1:W-:Y:S01]  /*e0f0*/  STL.64 [R1+0x620], R118 ;  /* 0x0006207601007387 */ /* 0x0003e20000100a00 */
[----:B------:R-:W-:-:S03]  /*e100*/  IMAD.SHL.U32 R4, R245, 0x40, RZ ;  /* 0x00000040f5047824 */ /* 0x000fc600078e00ff */
[----:B------:R4:W-:Y:S01]  /*e110*/  LDGSTS.E [R14+0x10004], desc[UR16][R118.64], !P0 ;  /* 0x10004000760e7fae */ /* 0x0009e2000c121850 */
[----:B------:R-:W-:-:S03]  /*e120*/  IMAD.WIDE R62, R2, 0x4, R22 ;  /* 0x00000004023e7825 */ /* 0x000fc600078e0216 */
[----:B------:R-:W4:Y:S04]  /*e130*/  LDL.LU.64 R22, [R1+0xb0] ;  /* 0x0000b00001167983 */ /* 0x000f280000300a00 */
[----:B-1----:R-:W4:Y:S04]  /*e140*/  LDL.LU.64 R20, [R1+0xa0] ;  /* 0x0000a00001147983 */ /* 0x002f280000300a00 */
[----:B------:R1:W-:Y:S04]  /*e150*/  STL.64 [R1+0x628], R62 ;  /* 0x0006283e01007387 */ /* 0x0003e80000100a00 */
[----:B------:R-:W4:Y:S01]  /*e160*/  LDL.LU.64 R244, [R1+0x90] ;  /* 0x0000900001f47983 */ /* 0x000f220000300a00 */
[----:B------:R-:W-:-:S03]  /*e170*/  IADD3 R252, R160, -0x80, RZ ;  /* 0xffffff80a0fc7810 */ /* 0x000fc60007ffe0ff */
[----:B------:R4:W-:Y:S04]  /*e180*/  LDGSTS.E [R14+0x14004], desc[UR16][R62.64], !P0 ;  /* 0x140040003e0e7fae */ /* 0x0009e8000c121850 */
[----:B------:R-:W4:Y:S01]  /*e190*/  LDL.LU.64 R118, [R1+0x68] ;  /* 0x0000680001767983 */ /* 0x000f220000300a00 */
[----:B---3--:R-:W-:-:S03]  /*e1a0*/  IMAD.WIDE R30, R2, 0x4, R30 ;  /* 0x00000004021e7825 */ /* 0x008fc600078e021e */
[----:B-1----:R-:W3:Y:S04]  /*e1b0*/  LDL.LU.64 R62, [R1+0x48] ;  /* 0x00004800013e7983 */ /* 0x002ee80000300a00 */
[----:B------:R-:W3:Y:S01]  /*e1c0*/  LDL.LU.64 R250, [R1+0x28] ;  /* 0x0000280001fa7983 */ /* 0x000ee20000300a00 */
[----:B------:R-:W-:-:S03]  /*e1d0*/  IMAD.WIDE R24, R2, 0x4, R24 ;  /* 0x0000000402187825 */ /* 0x000fc600078e0218 */
[----:B------:R-:W3:Y:S01]  /*e1e0*/  LDL.LU.64 R160, [R1+0x8] ;  /* 0x0000080001a07983 */ /* 0x000ee20000300a00 */
[----:B------:R-:W-:-:S04]  /*e1f0*/  IMAD.WIDE R54, R2, 0x4, R54 ;  /* 0x0000000402367825 */ /* 0x000fc800078e0236 */
[C---:B------:R-:W-:Y:S01]  /*e200*/  IMAD.WIDE R26, R2.reuse, 0x4, R26 ;  /* 0x00000004021a7825 */ /* 0x040fe200078e021a */
[----:B------:R1:W-:Y:S03]  /*e210*/  STL.64 [R1+0x630], R30 ;  /* 0x0006301e01007387 */ /* 0x0003e60000100a00 */
[C---:B------:R-:W-:Y:S01]  /*e220*/  IMAD.WIDE R12, R2.reuse, 0x4, R12 ;  /* 0x00000004020c7825 */ /* 0x040fe200078e020c */
[----:B------:R-:W-:Y:S03]  /*e230*/  STL.64 [R1+0x6a0], R24 ;  /* 0x0006a01801007387 */ /* 0x000fe60000100a00 */
[C---:B------:R-:W-:Y:S01]  /*e240*/  IMAD.WIDE R60, R2.reuse, 0x4, R60 ;  /* 0x00000004023c7825 */ /* 0x040fe200078e023c */
[----:B------:R-:W-:Y:S03]  /*e250*/  STL.64 [R1+0x810], R54 ;  /* 0x0008103601007387 */ /* 0x000fe60000100a00 */
[----:B------:R-:W-:Y:S01]  /*e260*/  IMAD.WIDE R36, R2, 0x4, R36 ;  /* 0x0000000402247825 */ /* 0x000fe200078e0224 */
[----:B------:R-:W-:Y:S04]  /*e270*/  STL.64 [R1+0x820], R26 ;  /* 0x0008201a01007387 */ /* 0x000fe80000100a00 */
[----:B------:R-:W-:Y:S01]  /*e280*/  STL.64 [R1+0x8a0], R12 ;  /* 0x0008a00c01007387 */ /* 0x000fe20000100a00 */
[----:B------:R-:W-:-:S03]  /*e290*/  ISETP.GE.U32.AND P0, PT, R252, 0x7fffff41, PT ;  /* 0x7fffff41fc00780c */ /* 0x000fc60003f06070 */
[----:B------:R1:W-:Y:S04]  /*e2a0*/  STL.64 [R1+0x638], R36 ;  /* 0x0006382401007387 */ /* 0x0003e80000100a00 */
[----:B------:R-:W-:Y:S04]  /*e2b0*/  STL.64 [R1+0x948], R60 ;  /* 0x0009483c01007387 */ /* 0x000fe80000100a00 */
[----:B------:R-:W-:Y:S04]  /*e2c0*/  LDGSTS.E [R14+0x10008], desc[UR16][R30.64], !P1 ;  /* 0x100080001e0e7fae */ /* 0x000fe8000c921850 */
[----:B------:R-:W-:Y:S04]  /*e2d0*/  LDGSTS.E [R14+0x14008], desc[UR16][R36.64], !P1 ;  /* 0x14008000240e7fae */ /* 0x000fe8000c921850 */
[----:B------:R-:W-:Y:S01]  /*e2e0*/  LDGSTS.E [R14+0x1000c], desc[UR16][R24.64], !P2 ;  /* 0x1000c000180e7fae */ /* 0x000fe2000d121850 */
[----:B--2---:R-:W-:-:S05]  /*e2f0*/  IMAD.WIDE R28, R2, 0x4, R28 ;  /* 0x00000004021c7825 */ /* 0x004fca00078e021c */
[----:B------:R2:W-:Y:S04]  /*e300*/  STL.64 [R1+0x648], R28 ;  /* 0x0006481c01007387 */ /* 0x0005e80000100a00 */
[----:B------:R-:W-:Y:S04]  /*e310*/  LDGSTS.E [R14+0x1400c], desc[UR16][R28.64], !P2 ;  /* 0x1400c0001c0e7fae */ /* 0x000fe8000d121850 */
[----:B------:R-:W-:Y:S01]  /*e320*/  LDGSTS.E [R14+0x18000], desc[UR16][R54.64], !P3 ;  /* 0x18000000360e7fae */ /* 0x000fe2000d921850 */
[----:B----4-:R-:W-:-:S05]  /*e330*/  IMAD.WIDE R46, R2, 0x4, R46 ;  /* 0x00000004022e7825 */ /* 0x010fca00078e022e */
[----:B------:R4:W-:Y:S04]  /*e340*/  STL.64 [R1+0x818], R46 ;  /* 0x0008182e01007387 */ /* 0x0009e80000100a00 */
[----:B-1----:R-:W3:Y:S04]  /*e350*/  LDL.LU.64 R30, [R1+0xe50] ;  /* 0x000e5000011e7983 */ /* 0x002ee80000300a00 */
[----:B------:R-:W-:Y:S01]  /*e360*/  LDGSTS.E [R14+0x1c000], desc[UR16][R46.64], !P3 ;  /* 0x1c0000002e0e7fae */ /* 0x000fe2000d921850 */
[----:B------:R-:W-:-:S03]  /*e370*/  IMAD.WIDE R22, R2, 0x4, R22 ;  /* 0x0000000402167825 */ /* 0x000fc600078e0216 */
[----:B------:R-:W-:Y:S01]  /*e380*/  LDGSTS.E [R14+0x18004], desc[UR16][R26.64], !P5 ;  /* 0x180040001a0e7fae */ /* 0x000fe2000e921850 */
[----:B------:R-:W-:-:S03]  /*e390*/  IMAD.WIDE R20, R2, 0x4, R20 ;  /* 0x0000000402147825 */ /* 0x000fc600078e0214 */
[----:B------:R1:W-:Y:S04]  /*e3a0*/  STL.64 [R1+0x828], R22 ;  /* 0x0008281601007387 */ /* 0x0003e80000100a00 */
[----:B------:R-:W3:Y:S01]  /*e3b0*/  LDL.LU.64 R36, [R1+0xe48] ;  /* 0x000e480001247983 */ /* 0x000ee20000300a00 */
[----:B------:R-:W-:-:S03]  /*e3c0*/  IMAD.WIDE R244, R2, 0x4, R244 ;  /* 0x0000000402f47825 */ /* 0x000fc600078e02f4 */
[----:B------:R1:W-:Y:S04]  /*e3d0*/  STL.64 [R1+0x838], R20 ;  /* 0x0008381401007387 */ /* 0x0003e80000100a00 */
[----:B------:R-:W3:Y:S04]  /*e3e0*/  LDL.LU.64 R24, [R1+0xe40] ;  /* 0x000e400001187983 */ /* 0x000ee80000300a00 */
[----:B------:R3:W-:Y:S04]  /*e3f0*/  STL.64 [R1+0x868], R244 ;  /* 0x000868f401007387 */ /* 0x0007e80000100a00 */
[----:B--2---:R-:W2:Y:S04]  /*e400*/  LDL.LU.64 R28, [R1+0xe38] ;  /* 0x000e3800011c7983 */ /* 0x004ea80000300a00 */
[----:B------:R-:W2:Y:S04]  /*e410*/  LDL.LU.64 R54, [R1+0xe30] ;  /* 0x000e300001367983 */ /* 0x000ea80000300a00 */
[----:B----4-:R-:W4:Y:S04]  /*e420*/  LDL.LU.64 R46, [R1+0xe28] ;  /* 0x000e2800012e7983 */ /* 0x010f280000300a00 */
[----:B------:R-:W4:Y:S04]  /*e430*/  LDL.LU.64 R26, [R1+0xe20] ;  /* 0x000e2000011a7983 */ /* 0x000f280000300a00 */
[----:B------:R-:W-:Y:S04]  /*e440*/  LDGSTS.E [R14+0x1c004], desc[UR16][R22.64], !P5 ;  /* 0x1c004000160e7fae */ /* 0x000fe8000e921850 */
[----:B------:R-:W-:Y:S04]  /*e450*/  LDGSTS.E [R14+0x18008], desc[UR16][R12.64], !P6 ;  /* 0x180080000c0e7fae */ /* 0x000fe8000f121850 */
[----:B------:R-:W-:Y:S04]  /*e460*/  LDGSTS.E [R14+0x1c008], desc[UR16][R20.64], !P6 ;  /* 0x1c008000140e7fae */ /* 0x000fe8000f121850 */
[----:B-1----:R-:W4:Y:S04]  /*e470*/  LDL.LU.64 R22, [R1+0xe18] ;  /* 0x000e180001167983 */ /* 0x002f280000300a00 */
[----:B------:R-:W4:Y:S04]  /*e480*/  LDL.LU.64 R12, [R1+0xe10] ;  /* 0x000e1000010c7983 */ /* 0x000f280000300a00 */
[----:B------:R-:W4:Y:S04]  /*e490*/  LDL.LU.64 R20, [R1+0xe08] ;  /* 0x000e080001147983 */ /* 0x000f280000300a00 */
[----:B------:R-:W-:Y:S01]  /*e4a0*/  LDGSTS.E [R14+0x1800c], desc[UR16][R60.64], !P0 ;  /* 0x1800c0003c0e7fae */ /* 0x000fe2000c121850 */
[----:B------:R-:W-:-:S03]  /*e4b0*/  IMAD.WIDE R118, R4, 0x4, R118 ;  /* 0x0000000404767825 */ /* 0x000fc600078e0276 */
[----:B------:R1:W-:Y:S01]  /*e4c0*/  LDGSTS.E [R14+0x1c00c], desc[UR16][R244.64], !P0 ;  /* 0x1c00c000f40e7fae */ /* 0x0003e2000c121850 */
[----:B---3--:R-:W-:-:S03]  /*e4d0*/  IMAD.WIDE R62, R4, 0x4, R62 ;  /* 0x00000004043e7825 */ /* 0x008fc600078e023e */
[----:B------:R-:W0:Y:S04]  /*e4e0*/  LDGDEPBAR ;  /* 0x00000000000079af */ /* 0x000e280000000000 */
[----:B------:R-:W3:Y:S01]  /*e4f0*/  LDL.LU.64 R60, [R1+0xe00] ;  /* 0x000e0000013c7983 */ /* 0x000ee20000300a00 */
[----:B------:R-:W-:-:S03]  /*e500*/  IMAD.WIDE R250, R4, 0x4, R250 ;  /* 0x0000000404fa7825 */ /* 0x000fc600078e02fa */
[----:B------:R-:W-:Y:S01]  /*e510*/  STL [R1+0x400], RZ ;  /* 0x000400ff01007387 */ /* 0x000fe20000100800 */
[----:B-1----:R-:W-:-:S03]  /*e520*/  IMAD.WIDE R244, R4, 0x4, R160 ;  /* 0x0000000404f47825 */ /* 0x002fc600078e02a0 */
[----:B------:R-:W-:Y:S04]  /*e530*/  STL [R1+0x404], RZ ;  /* 0x000404ff01007387 */ /* 0x000fe80000100800 */
[----:B------:R1:W-:Y:S04]  /*e540*/  STL.64 [R1+0xab0], R118 ;  /* 0x000ab07601007387 */ /* 0x0003e80000100a00 */
[----:B------:R1:W-:Y:S04]  /*e550*/  STL.64 [R1+0xad0], R62 ;  /* 0x000ad03e01007387 */ /* 0x0003e80000100a00 */
[----:B------:R-:W-:Y:S04]  /*e560*/  STL.64 [R1+0xaf0], R250 ;  /* 0x000af0fa01007387 */ /* 0x000fe80000100a00 */
[----:B------:R1:W-:Y:S01]  /*e570*/  STL.64 [R1+0xb10], R244 ;  /* 0x000b10f401007387 */ /* 0x0003e20000100a00 */
[----:B------:R-:W-:-:S03]  /*e580*/  IMAD.WIDE R40, R4, 0x4, R40 ;  /* 0x0000000404287825 */ /* 0x000fc600078e0228 */
[----:B------:R-:W-:Y:S01]  /*e590*/  LDGSTS.E [R0+0x40000], desc[UR16][R118.64], P4 ;  /* 0x4000000076007fae */ /* 0x000fe2000a121850 */
[----:B------:R-:W-:-:S03]  /*e5a0*/  IMAD.WIDE R10, R4, 0x4, R10 ;  /* 0x00000004040a7825 */ /* 0x000fc600078e020a */
[----:B------:R-:W-:Y:S01]  /*e5b0*/  LDGSTS.E [R0+0x40400], desc[UR16][R62.64], P4 ;  /* 0x404000003e007fae */ /* 0x000fe2000a121850 */
[----:B------:R-:W-:-:S03]  /*e5c0*/  IMAD.WIDE R44, R4, 0x4, R44 ;  /* 0x00000004042c7825 */ /* 0x000fc600078e022c */
[----:B------:R-:W-:Y:S01]  /*e5d0*/  LDGSTS.E [R0+0x40800], desc[UR16][R250.64], P4 ;  /* 0x40800000fa007fae */ /* 0x000fe2000a121850 */
[----:B------:R-:W-:-:S03]  /*e5e0*/  IMAD.WIDE R34, R4, 0x4, R34 ;  /* 0x0000000404227825 */ /* 0x000fc600078e0222 */
[----:B------:R-:W-:Y:S01]  /*e5f0*/  LDGSTS.E [R0+0x40c00], desc[UR16][R244.64], P4 ;  /* 0x40c00000f4007fae */ /* 0x000fe2000a121850 */
[----:B------:R-:W-:-:S04]  /*e600*/  IMAD.WIDE R42, R4, 0x4, R42 ;  /* 0x00000004042a7825 */ /* 0x000fc800078e022a */
        /* <DEDUP_REMOVED lines=15> */
[----:B--2---:R-:W-:-:S04]  /*e700*/  IMAD.WIDE R28, R4, 0x4, R28 ;  /* 0x00000004041c7825 */ /* 0x004fc800078e021c */
[----:B------:R-:W-:-:S04]  /*e710*/  IMAD.WIDE R54, R4, 0x4, R54 ;  /* 0x0000000404367825 */ /* 0x000fc800078e0236 */
[----:B----4-:R-:W-:-:S04]  /*e720*/  IMAD.WIDE R46, R4, 0x4, R46 ;  /* 0x00000004042e7825 */ /* 0x010fc800078e022e */
[----:B------:R-:W-:-:S04]  /*e730*/  IMAD.WIDE R26, R4, 0x4, R26 ;  /* 0x00000004041a7825 */ /* 0x000fc800078e021a */
[----:B------:R-:W-:-:S04]  /*e740*/  IMAD.WIDE R22, R4, 0x4, R22 ;  /* 0x0000000404167825 */ /* 0x000fc800078e0216 */
[----:B------:R-:W-:-:S04]  /*e750*/  IMAD.WIDE R12, R4, 0x4, R12 ;  /* 0x00000004040c7825 */ /* 0x000fc800078e020c */
[----:B------:R-:W-:-:S04]  /*e760*/  IMAD.WIDE R160, R4, 0x4, R20 ;  /* 0x0000000404a07825 */ /* 0x000fc800078e0214 */
[----:B---3--:R-:W-:-:S05]  /*e770*/  IMAD.WIDE R60, R4, 0x4, R60 ;  /* 0x00000004043c7825 */ /* 0x008fca00078e023c */
[----:B------:R2:W-:Y:S04]  /*e780*/  STL.64 [R1+0xb30], R60 ;  /* 0x000b303c01007387 */ /* 0x0005e80000100a00 */
[----:B------:R3:W-:Y:S04]  /*e790*/  STL.64 [R1+0xb50], R160 ;  /* 0x000b50a001007387 */ /* 0x0007e80000100a00 */
[----:B------:R-:W-:Y:S04]  /*e7a0*/  STL.64 [R1+0xb70], R12 ;  /* 0x000b700c01007387 */ /* 0x000fe80000100a00 */
        /* <DEDUP_REMOVED lines=23> */
[----:B-1----:R-:W4:Y:S04]  /*e920*/  LDL.LU.64 R118, [R1+0xdf8] ;  /* 0x000df80001767983 */ /* 0x002f280000300a00 */
[----:B------:R1:W-:Y:S04]  /*e930*/  STL.64 [R1+0xdd0], R72 ;  /* 0x000dd04801007387 */ /* 0x0003e80000100a00 */
[----:B------:R-:W4:Y:S04]  /*e940*/  LDL.LU.64 R62, [R1+0xdf0] ;  /* 0x000df000013e7983 */ /* 0x000f280000300a00 */
[----:B------:R4:W-:Y:S04]  /*e950*/  STL.64 [R1+0xdd8], R104 ;  /* 0x000dd86801007387 */ /* 0x0009e80000100a00 */
[----:B------:R-:W4:Y:S04]  /*e960*/  LDL.LU.64 R244, [R1+0x60] ;  /* 0x0000600001f47983 */ /* 0x000f280000300a00 */
[----:B------:R-:W-:Y:S04]  /*e970*/  LDGSTS.E [R0+0x41000], desc[UR16][R60.64], P4 ;  /* 0x410000003c007fae */ /* 0x000fe8000a121850 */
[----:B------:R-:W4:Y:S04]  /*e980*/  LDL.LU.64 R20, [R1+0x40] ;  /* 0x0000400001147983 */ /* 0x000f280000300a00 */
[----:B------:R-:W-:Y:S04]  /*e990*/  LDGSTS.E [R0+0x41400], desc[UR16][R160.64], P4 ;  /* 0x41400000a0007fae */ /* 0x000fe8000a121850 */
[----:B--2---:R-:W2:Y:S04]  /*e9a0*/  LDL.LU.64 R60, [R1+0x20] ;  /* 0x00002000013c7983 */ /* 0x004ea80000300a00 */
[----:B------:R-:W2:Y:S04]  /*e9b0*/  LDL.LU.64 R250, [R1] ;  /* 0x0000000001fa7983 */ /* 0x000ea80000300a00 */
[----:B---3--:R-:W3:Y:S04]  /*e9c0*/  LDL.LU.64 R160, [R1+0xde8] ;  /* 0x000de80001a07983 */ /* 0x008ee80000300a00 */
        /* <DEDUP_REMOVED lines=24> */
[----:B------:R1:W-:Y:S04]  /*eb50*/  LDGSTS.E [R0+0x47800], desc[UR16][R72.64], P4 ;  /* 0x4780000048007fae */ /* 0x0003e8000a121850 */
[----:B------:R4:W-:Y:S01]  /*eb60*/  LDGSTS.E [R0+0x47c00], desc[UR16][R104.64], P4 ;  /* 0x47c0000068007fae */ /* 0x0009e2000a121850 */
[----:B------:R-:W-:-:S04]  /*eb70*/  IMAD.WIDE R66, R4, 0x4, R66 ;  /* 0x0000000404427825 */ /* 0x000fc800078e0242 */
[----:B------:R-:W-:-:S04]  /*eb80*/  IMAD.WIDE R70, R4, 0x4, R70 ;  /* 0x0000000404467825 */ /* 0x000fc800078e0246 */
[----:B-1----:R-:W-:-:S04]  /*eb90*/  IMAD.WIDE R72, R4, 0x4, R100 ;  /* 0x0000000404487825 */ /* 0x002fc800078e0264 */
        /* <DEDUP_REMOVED lines=21> */
[----:B----4-:R-:W-:-:S04]  /*ecf0*/  IMAD.WIDE R76, R4, 0x4, R118 ;  /* 0x00000004044c7825 */ /* 0x010fc800078e0276 */
[----:B------:R-:W-:-:S04]  /*ed00*/  IMAD.WIDE R62, R4, 0x4, R62 ;  /* 0x00000004043e7825 */ /* 0x000fc800078e023e */
[----:B------:R-:W-:-:S04]  /*ed10*/  IMAD.WIDE R244, R4, 0x4, R244 ;  /* 0x0000000404f47825 */ /* 0x000fc800078e02f4 */
[C---:B------:R-:W-:Y:S01]  /*ed20*/  IMAD.WIDE R104, R4.reuse, 0x4, R20 ;  /* 0x0000000404687825 */ /* 0x040fe200078e0214 */
[----:B------:R-:W-:Y:S03]  /*ed30*/  STL.64 [R1+0xa40], R244 ;  /* 0x000a40f401007387 */ /* 0x000fe60000100a00 */
[C---:B--2---:R-:W-:Y:S01]  /*ed40*/  IMAD.WIDE R92, R4.reuse, 0x4, R60 ;  /* 0x00000004045c7825 */ /* 0x044fe200078e023c */
[----:B------:R-:W-:Y:S03]  /*ed50*/  STL.64 [R1+0xa58], R104 ;  /* 0x000a586801007387 */ /* 0x000fe60000100a00 */
[C---:B------:R-:W-:Y:S01]  /*ed60*/  IMAD.WIDE R60, R4.reuse, 0x4, R250 ;  /* 0x00000004043c7825 */ /* 0x040fe200078e02fa */
[----:B------:R-:W-:Y:S03]  /*ed70*/  STL.64 [R1+0xa70], R92 ;  /* 0x000a705c01007387 */ /* 0x000fe60000100a00 */
[C---:B---3--:R-:W-:Y:S01]  /*ed80*/  IMAD.WIDE R84, R4.reuse, 0x4, R160 ;  /* 0x0000000404547825 */ /* 0x048fe200078e02a0 */
[----:B------:R1:W-:Y:S04]  /*ed90*/  STL.64 [R1+0xa88], R60 ;  /* 0x000a883c01007387 */ /* 0x0003e80000100a00 */
[----:B------:R-:W-:Y:S04]  /*eda0*/  STL.64 [R1+0xaa0], R84 ;  /* 0x000aa05401007387 */ /* 0x000fe80000100a00 */
[----:B------:R-:W-:Y:S04]  /*edb0*/  STL.64 [R1+0xac0], R62 ;  /* 0x000ac03e01007387 */ /* 0x000fe80000100a00 */
[----:B------:R-:W-:Y:S04]  /*edc0*/  STL.64 [R1+0xae0], R76 ;  /* 0x000ae04c01007387 */ /* 0x000fe80000100a00 */
[----:B------:R2:W-:Y:S04]  /*edd0*/  STL.64 [R1+0xb00], R66 ;  /* 0x000b004201007387 */ /* 0x0005e80000100a00 */
[----:B------:R-:W-:Y:S04]  /*ede0*/  STL.64 [R1+0xb20], R72 ;  /* 0x000b204801007387 */ /* 0x000fe80000100a00 */
[----:B------:R3:W-:Y:S04]  /*edf0*/  STL.64 [R1+0xb40], R70 ;  /* 0x000b404601007387 */ /* 0x0007e80000100a00 */
        /* <DEDUP_REMOVED lines=10> */
[----:B------:R4:W-:Y:S01]  /*eea0*/  STL.64 [R1+0xcb0], R40 ;  /* 0x000cb02801007387 */ /* 0x0009e20000100a00 */
[----:B------:R-:W-:-:S03]  /*eeb0*/  IMAD.WIDE R20, R4, 0x4, R132 ;  /* 0x0000000404147825 */ /* 0x000fc600078e0284 */
        /* <DEDUP_REMOVED lines=8> */
[----:B------:R-:W-:Y:S04]  /*ef40*/  LDGSTS.E [R3+0x40100], desc[UR16][R244.64], P4 ;  /* 0x40100000f4037fae */ /* 0x000fe8000a121850 */
[----:B------:R4:W-:Y:S04]  /*ef50*/  STL.64 [R1+0xd90], R20 ;  /* 0x000d901401007387 */ /* 0x0009e80000100a00 */
[----:B------:R-:W-:Y:S04]  /*ef60*/  LDGSTS.E [R3+0x40500], desc[UR16][R104.64], P4 ;  /* 0x4050000068037fae */ /* 0x000fe8000a121850 */
[----:B------:R4:W-:Y:S04]  /*ef70*/  STL.64 [R1+0xda0], R12 ;  /* 0x000da00c01007387 */ /* 0x0009e80000100a00 */
[----:B------:R-:W-:Y:S04]  /*ef80*/  LDGSTS.E [R3+0x40900], desc[UR16][R92.64], P4 ;  /* 0x409000005c037fae */ /* 0x000fe8000a121850 */
[----:B------:R4:W-:Y:S04]  /*ef90*/  STL.64 [R1+0xdb0], R10 ;  /* 0x000db00a01007387 */ /* 0x0009e80000100a00 */
[----:B------:R-:W-:Y:S04]  /*efa0*/  LDGSTS.E [R3+0x40d00], desc[UR16][R60.64], P4 ;  /* 0x40d000003c037fae */ /* 0x000fe8000a121850 */
[----:B------:R-:W-:Y:S04]  /*efb0*/  LDGSTS.E [R3+0x41100], desc[UR16][R84.64], P4 ;  /* 0x4110000054037fae */ /* 0x000fe8000a121850 */
[----:B------:R-:W-:Y:S04]  /*efc0*/  LDGSTS.E [R3+0x41500], desc[UR16][R62.64], P4 ;  /* 0x415000003e037fae */ /* 0x000fe8000a121850 */
[----:B-1----:R-:W4:Y:S04]  /*efd0*/  LDL.LU.64 R60, [R1+0x58] ;  /* 0x00005800013c7983 */ /* 0x002f280000300a00 */
[----:B------:R-:W4:Y:S04]  /*efe0*/  LDL.LU.64 R244, [R1+0x38] ;  /* 0x0000380001f47983 */ /* 0x000f280000300a00 */
[----:B------:R-:W4:Y:S04]  /*eff0*/  LDL.LU.64 R250, [R1+0x18] ;  /* 0x0000180001fa7983 */ /* 0x000f280000300a00 */
[----:B------:R-:W-:Y:S04]  /*f000*/  LDGSTS.E [R3+0x41900], desc[UR16][R76.64], P4 ;  /* 0x419000004c037fae */ /* 0x000fe8000a121850 */
[----:B------:R2:W-:Y:S04]  /*f010*/  LDGSTS.E [R3+0x41d00], desc[UR16][R66.64], P4 ;  /* 0x41d0000042037fae */ /* 0x0005e8000a121850 */
[----:B------:R-:W-:Y:S04]  /*f020*/  LDGSTS.E [R3+0x42100], desc[UR16][R72.64], P4 ;  /* 0x4210000048037fae */ /* 0x000fe8000a121850 */
[----:B------:R3:W-:Y:S01]  /*f030*/  LDGSTS.E [R3+0x42500], desc[UR16][R70.64], P4 ;  /* 0x4250000046037fae */ /* 0x0007e2000a121850 */
[----:B------:R-:W-:-:S03]  /*f040*/  IMAD.WIDE R64, R4, 0x4, R186 ;  /* 0x0000000404407825 */ /* 0x000fc600078e02ba */
[----:B------:R4:W-:Y:S01]  /*f050*/  LDGSTS.E [R3+0x42900], desc[UR16][R68.64], P4 ;  /* 0x4290000044037fae */ /* 0x0009e2000a121850 */
[----:B--2---:R-:W-:-:S03]  /*f060*/  IMAD.WIDE R66, R4, 0x4, R228 ;  /* 0x0000000404427825 */ /* 0x004fc600078e02e4 */
[----:B------:R1:W-:Y:S01]  /*f070*/  LDGSTS.E [R3+0x42d00], desc[UR16][R58.64], P4 ;  /* 0x42d000003a037fae */ /* 0x0003e2000a121850 */
[----:B---3--:R-:W-:-:S03]  /*f080*/  IMAD.WIDE R70, R4, 0x4, R122 ;  /* 0x0000000404467825 */ /* 0x008fc600078e027a */
[----:B------:R2:W-:Y:S01]  /*f090*/  LDGSTS.E [R3+0x43100], desc[UR16][R56.64], P4 ;  /* 0x4310000038037fae */ /* 0x0005e2000a121850 */
[----:B----4-:R-:W-:-:S03]  /*f0a0*/  IMAD.WIDE R68, R4, 0x4, R116 ;  /* 0x0000000404447825 */ /* 0x010fc600078e0274 */
[----:B------:R3:W-:Y:S01]  /*f0b0*/  LDGSTS.E [R3+0x43500], desc[UR16][R54.64], P4 ;  /* 0x4350000036037fae */ /* 0x0007e2000a121850 */
[----:B------:R-:W-:-:S03]  /*f0c0*/  IMAD.WIDE R62, R4, 0x4, R120 ;  /* 0x00000004043e7825 */ /* 0x000fc600078e0278 */
[----:B------:R4:W-:Y:S01]  /*f0d0*/  LDGSTS.E [R3+0x43900], desc[UR16][R52.64], P4 ;  /* 0x4390000034037fae */ /* 0x0009e2000a121850 */
[----:B------:R-:W-:-:S03]  /*f0e0*/  IMAD.WIDE R32, R4, 0x4, R32 ;  /* 0x0000000404207825 */ /* 0x000fc600078e0220 */
[----:B------:R4:W-:Y:S01]  /*f0f0*/  LDGSTS.E [R3+0x43d00], desc[UR16][R50.64], P4 ;  /* 0x43d0000032037fae */ /* 0x0009e2000a121850 */
[----:B-1----:R-:W-:-:S03]  /*f100*/  IMAD.WIDE R58, R4, 0x4, R156 ;  /* 0x00000004043a7825 */ /* 0x002fc600078e029c */
        /* <DEDUP_REMOVED lines=23> */
[----:B------:R-:W-:-:S03]  /*f280*/  IMAD.WIDE R16, R4, 0x4, R16 ;  /* 0x0000000404107825 */ /* 0x000fc600078e0210 */
[----:B------:R2:W-:Y:S01]  /*f290*/  LDGSTS.E [R3+0x47100], desc[UR16][R22.64], P4 ;  /* 0x4710000016037fae */ /* 0x0005e2000a121850 */
[----:B---3--:R-:W-:-:S03]  /*f2a0*/  IMAD.WIDE R34, R4, 0x4, R202 ;  /* 0x0000000404227825 */ /* 0x008fc600078e02ca */
[----:B------:R3:W-:Y:S01]  /*f2b0*/  LDGSTS.E [R3+0x47500], desc[UR16][R20.64], P4 ;  /* 0x4750000014037fae */ /* 0x0007e2000a121850 */
[----:B----4-:R-:W-:-:S03]  /*f2c0*/  IMAD.WIDE R30, R4, 0x4, R150 ;  /* 0x00000004041e7825 */ /* 0x010fc600078e0296 */
[----:B------:R4:W-:Y:S01]  /*f2d0*/  LDGSTS.E [R3+0x47900], desc[UR16][R12.64], P4 ;  /* 0x479000000c037fae */ /* 0x0009e2000a121850 */
[----:B------:R-:W-:-:S03]  /*f2e0*/  IMAD.WIDE R28, R4, 0x4, R180 ;  /* 0x00000004041c7825 */ /* 0x000fc600078e02b4 */
[----:B------:R4:W-:Y:S01]  /*f2f0*/  LDGSTS.E [R3+0x47d00], desc[UR16][R10.64], P4 ;  /* 0x47d000000a037fae */ /* 0x0009e2000a121850 */
[----:B-1----:R-:W-:-:S04]  /*f300*/  IMAD.WIDE R26, R4, 0x4, R154 ;  /* 0x00000004041a7825 */ /* 0x002fc800078e029a */
[----:B--2---:R-:W-:-:S04]  /*f310*/  IMAD.WIDE R24, R4, 0x4, R184 ;  /* 0x0000000404187825 */ /* 0x004fc800078e02b8 */
[----:B------:R-:W-:-:S04]  /*f320*/  IMAD.WIDE R22, R4, 0x4, R158 ;  /* 0x0000000404167825 */ /* 0x000fc800078e029e */
[----:B---3--:R-:W-:-:S04]  /*f330*/  IMAD.WIDE R20, R4, 0x4, R216 ;  /* 0x0000000404147825 */ /* 0x008fc800078e02d8 */
[----:B----4-:R-:W-:-:S04]  /*f340*/  IMAD.WIDE R12, R4, 0x4, R162 ;  /* 0x00000004040c7825 */ /* 0x010fc800078e02a2 */
[----:B------:R-:W-:-:S04]  /*f350*/  IMAD.WIDE R10, R4, 0x4, R166 ;  /* 0x00000004040a7825 */ /* 0x000fc800078e02a6 */
[----:B------:R-:W-:-:S04]  /*f360*/  IMAD.WIDE R76, R4, 0x4, R60 ;  /* 0x00000004044c7825 */ /* 0x000fc800078e023c */
[C---:B------:R-:W-:Y:S01]  /*f370*/  IMAD.WIDE R74, R4.reuse, 0x4, R244 ;  /* 0x00000004044a7825 */ /* 0x040fe200078e02f4 */
[----:B------:R-:W-:Y:S03]  /*f380*/  STL.64 [R1+0x9f8], R76 ;  /* 0x0009f84c01007387 */ /* 0x000fe60000100a00 */
[C---:B------:R-:W-:Y:S01]  /*f390*/  IMAD.WIDE R72, R4.reuse, 0x4, R250 ;  /* 0x0000000404487825 */ /* 0x040fe200078e02fa */
[----:B------:R-:W-:Y:S04]  /*f3a0*/  STL.64 [R1+0xa08], R74 ;  /* 0x000a084a01007387 */ /* 0x000fe80000100a00 */
[----:B------:R-:W-:Y:S01]  /*f3b0*/  STL.64 [R1+0xa18], R72 ;  /* 0x000a184801007387 */ /* 0x000fe20000100a00 */
[----:B------:R-:W-:-:S03]  /*f3c0*/  IMAD.WIDE R60, R4, 0x4, R124 ;  /* 0x00000004043c7825 */ /* 0x000fc600078e027c */
        /* <DEDUP_REMOVED lines=29> */
[----:B------:R-:W4:Y:S04]  /*f5a0*/  LDL.LU.64 R244, [R1+0x50] ;  /* 0x0000500001f47983 */ /* 0x000f280000300a00 */
[----:B------:R-:W4:Y:S04]  /*f5b0*/  LDL.LU.64 R250, [R1+0x30] ;  /* 0x0000300001fa7983 */ /* 0x000f280000300a00 */
        /* <DEDUP_REMOVED lines=36> */
[----:B------:R-:W-:-:S04]  /*f800*/  IMAD.WIDE R44, R4, 0x4, R198 ;  /* 0x00000004042c7825 */ /* 0x000fc800078e02c6 */
[----:B------:R-:W-:-:S04]  /*f810*/  IMAD.WIDE R42, R4, 0x4, R208 ;  /* 0x00000004042a7825 */ /* 0x000fc800078e02d0 */
[C---:B-1----:R-:W-:Y:S01]  /*f820*/  IMAD.WIDE R26, R4.reuse, 0x4, R170 ;  /* 0x00000004041a7825 */ /* 0x042fe200078e02aa */
[----:B------:R-:W-:Y:S01]  /*f830*/  MOV R214, R32 ;  /* 0x0000002000d67202 */ /* 0x000fe20000000f00 */
[----:B------:R1:W-:Y:S02]  /*f840*/  LDGSTS.E [R5+0x47e00], desc[UR16][R10.64], P4 ;  /* 0x47e000000a057fae */ /* 0x0003e4000a121850 */
[----:B------:R-:W-:Y:S02]  /*f850*/  IMAD.MOV.U32 R208, RZ, RZ, R30 ;  /* 0x000000ffffd07224 */ /* 0x000fe400078e001e */
[----:B------:R-:W-:Y:S02]  /*f860*/  IMAD.MOV.U32 R209, RZ, RZ, R31 ;  /* 0x000000ffffd17224 */ /* 0x000fe400078e001f */
[----:B--2---:R-:W-:-:S04]  /*f870*/  IMAD.WIDE R24, R4, 0x4, R182 ;  /* 0x0000000404187825 */ /* 0x004fc800078e02b6 */
[----:B------:R-:W-:-:S04]  /*f880*/  IMAD.WIDE R40, R4, 0x4, R192 ;  /* 0x0000000404287825 */ /* 0x000fc800078e02c0 */
[----:B------:R-:W-:Y:S01]  /*f890*/  IMAD.WIDE R30, R4, 0x4, R210 ;  /* 0x00000004041e7825 */ /* 0x000fe200078e02d2 */
[----:B------:R-:W-:-:S03]  /*f8a0*/  MOV R210, R28 ;  /* 0x0000001c00d27202 */ /* 0x000fc60000000f00 */
[----:B------:R-:W-:-:S04]  /*f8b0*/  IMAD.WIDE R38, R4, 0x4, R194 ;  /* 0x0000000404267825 */ /* 0x000fc800078e02c2 */
[----:B------:R-:W-:Y:S02]  /*f8c0*/  IMAD.MOV.U32 R211, RZ, RZ, R29 ;  /* 0x000000ffffd37224 */ /* 0x000fe400078e001d */
[----:B------:R-:W-:-:S04]  /*f8d0*/  IMAD.WIDE R36, R4, 0x4, R218 ;  /* 0x0000000404247825 */ /* 0x000fc800078e02da */
[----:B------:R-:W-:-:S04]  /*f8e0*/  IMAD.WIDE R28, R4, 0x4, R234 ;  /* 0x00000004041c7825 */ /* 0x000fc800078e02ea */
[----:B---3--:R-:W-:-:S04]  /*f8f0*/  IMAD.WIDE R22, R4, 0x4, R212 ;  /* 0x0000000404167825 */ /* 0x008fc800078e02d4 */
[----:B------:R-:W-:Y:S02]  /*f900*/  IMAD.MOV.U32 R215, RZ, RZ, R33 ;  /* 0x000000ffffd77224 */ /* 0x000fe400078e0021 */
[----:B------:R-:W-:-:S04]  /*f910*/  IMAD.WIDE R34, R4, 0x4, R206 ;  /* 0x0000000404227825 */ /* 0x000fc800078e02ce */
[----:B------:R-:W-:Y:S02]  /*f920*/  IMAD.MOV.U32 R234, RZ, RZ, R26 ;  /* 0x000000ffffea7224 */ /* 0x000fe400078e001a */
[----:B------:R-:W-:Y:S02]  /*f930*/  IMAD.MOV.U32 R235, RZ, RZ, R27 ;  /* 0x000000ffffeb7224 */ /* 0x000fe400078e001b */
[----:B----4-:R-:W-:-:S04]  /*f940*/  IMAD.WIDE R20, R4, 0x4, R200 ;  /* 0x0000000404147825 */ /* 0x010fc800078e02c8 */
[----:B------:R-:W-:-:S04]  /*f950*/  IMAD.WIDE R32, R4, 0x4, R196 ;  /* 0x0000000404207825 */ /* 0x000fc800078e02c4 */
[----:B------:R-:W-:Y:S01]  /*f960*/  IMAD.WIDE R26, R4, 0x4, R224 ;  /* 0x00000004041a7825 */ /* 0x000fe200078e02e0 */
[----:B------:R-:W-:-:S03]  /*f970*/  MOV R224, R24 ;  /* 0x0000001800e07202 */ /* 0x000fc60000000f00 */
[----:B------:R-:W-:Y:S02]  /*f980*/  IMAD.MOV.U32 R225, RZ, RZ, R25 ;  /* 0x000000ffffe17224 */ /* 0x000fe400078e0019 */
[----:B------:R-:W-:-:S04]  /*f990*/  IMAD.WIDE R18, R4, 0x4, R18 ;  /* 0x0000000404127825 */ /* 0x000fc800078e0212 */
[----:B------:R-:W-:-:S04]  /*f9a0*/  IMAD.WIDE R24, R4, 0x4, R238 ;  /* 0x0000000404187825 */ /* 0x000fc800078e02ee */
[----:B------:R-:W-:-:S04]  /*f9b0*/  IMAD.WIDE R16, R4, 0x4, R174 ;  /* 0x0000000404107825 */ /* 0x000fc800078e02ae */
[----:B------:R-:W-:Y:S02]  /*f9c0*/  IMAD.MOV.U32 R238, RZ, RZ, R22 ;  /* 0x000000ffffee7224 */ /* 0x000fe400078e0016 */
[----:B------:R-:W-:Y:S02]  /*f9d0*/  IMAD.MOV.U32 R239, RZ, RZ, R23 ;  /* 0x000000ffffef7224 */ /* 0x000fe400078e0017 */
[----:B------:R-:W-:Y:S01]  /*f9e0*/  IMAD.WIDE R22, R4, 0x4, R220 ;  /* 0x0000000404167825 */ /* 0x000fe200078e02dc */
[----:B------:R-:W-:-:S03]  /*f9f0*/  MOV R220, R20 ;  /* 0x0000001400dc7202 */ /* 0x000fc60000000f00 */
[----:B------:R-:W-:Y:S02]  /*fa00*/  IMAD.MOV.U32 R221, RZ, RZ, R21 ;  /* 0x000000ffffdd7224 */ /* 0x000fe400078e0015 */
[----:B------:R-:W-:-:S04]  /*fa10*/  IMAD.WIDE R20, R4, 0x4, R232 ;  /* 0x0000000404147825 */ /* 0x000fc800078e02e8 */
[----:B------:R-:W-:Y:S02]  /*fa20*/  IMAD.MOV.U32 R232, RZ, RZ, R16 ;  /* 0x000000ffffe87224 */ /* 0x000fe400078e0010 */
[----:B------:R-:W-:Y:S02]  /*fa30*/  IMAD.MOV.U32 R233, RZ, RZ, R17 ;  /* 0x000000ffffe97224 */ /* 0x000fe400078e0011 */
[----:B------:R-:W-:-:S04]  /*fa40*/  IMAD.WIDE R16, R4, 0x4, R230 ;  /* 0x0000000404107825 */ /* 0x000fc800078e02e6 */
[----:B------:R-:W-:-:S04]  /*fa50*/  IMAD.WIDE R12, R4, 0x4, R250 ;  /* 0x00000004040c7825 */ /* 0x000fc800078e02fa */
[C---:B------:R-:W-:Y:S02]  /*fa60*/  IMAD.WIDE R250, R4.reuse, 0x4, R6 ;  /* 0x0000000404fa7825 */ /* 0x040fe400078e0206 */
[----:B------:R-:W5:Y:S04]  /*fa70*/  LDL.LU.64 R6, [R1+0xde0] ;  /* 0x000de00001067983 */ /* 0x000f680000300a00 */
[----:B------:R-:W-:Y:S04]  /*fa80*/  STL.64 [R1+0xae8], R48 ;  /* 0x000ae83001007387 */ /* 0x000fe80000100a00 */
[----:B------:R-:W-:Y:S04]  /*fa90*/  STL.64 [R1+0xb08], R46 ;  /* 0x000b082e01007387 */ /* 0x000fe80000100a00 */
[----:B------:R-:W-:Y:S04]  /*faa0*/  STL.64 [R1+0xb28], R44 ;  /* 0x000b282c01007387 */ /* 0x000fe80000100a00 */
[----:B------:R-:W-:Y:S01]  /*fab0*/  STL.64 [R1+0xb48], R42 ;  /* 0x000b482a01007387 */ /* 0x000fe20000100a00 */
[----:B-1----:R-:W-:-:S03]  /*fac0*/  IMAD.WIDE R10, R4, 0x4, R244 ;  /* 0x00000004040a7825 */ /* 0x002fc600078e02f4 */
[----:B------:R-:W-:Y:S01]  /*fad0*/  STL.64 [R1+0xb68], R40 ;  /* 0x000b682801007387 */ /* 0x000fe20000100a00 */
[----:B------:R-:W-:-:S03]  /*fae0*/  IMAD.WIDE R244, R4, 0x4, R226 ;  /* 0x0000000404f47825 */ /* 0x000fc600078e02e2 */
[----:B------:R-:W-:Y:S01]  /*faf0*/  STL.64 [R1+0xb88], R38 ;  /* 0x000b882601007387 */ /* 0x000fe20000100a00 */
[----:B------:R-:W-:-:S03]  /*fb00*/  IMAD.MOV.U32 R226, RZ, RZ, R18 ;  /* 0x000000ffffe27224 */ /* 0x000fc600078e0012 */
[----:B------:R-:W-:Y:S01]  /*fb10*/  STL.64 [R1+0xba8], R36 ;  /* 0x000ba82401007387 */ /* 0x000fe20000100a00 */
[----:B------:R-:W-:-:S03]  /*fb20*/  IMAD.MOV.U32 R227, RZ, RZ, R19 ;  /* 0x000000ffffe37224 */ /* 0x000fc600078e0013 */
[----:B------:R-:W-:Y:S01]  /*fb30*/  STL.64 [R1+0xbc8], R34 ;  /* 0x000bc82201007387 */ /* 0x000fe20000100a00 */
[----:B------:R-:W-:-:S03]  /*fb40*/  IMAD.WIDE R18, R4, 0x4, R222 ;  /* 0x0000000404127825 */ /* 0x000fc600078e02de */
        /* <DEDUP_REMOVED lines=9> */
[----:B------:R2:W-:Y:S04]  /*fbe0*/  STL [R1+0x408], RZ ;  /* 0x000408ff01007387 */ /* 0x0005e80000100800 */
        /* <DEDUP_REMOVED lines=253> */
[----:B------:R2:W-:Y:S04]  /*10bc0*/  STL [R1], RZ ;  /* 0x000000ff01007387 */ /* 0x0005e80000100800 */
        /* <DEDUP_REMOVED lines=127> */
[----:B------:R-:W3:Y:S01]  /*113c0*/  LDL R14, [R1+0xc4c] ;  /* 0x000c4c00010e7983 */ /* 0x000ee20000100800 */
[----:B------:R-:W-:-:S03]  /*113d0*/  IMAD.WIDE R50, R4, 0x4, R236 ;  /* 0x0000000404327825 */ /* 0x000fc600078e02ec */
[----:B------:R-:W-:Y:S04]  /*113e0*/  LDGSTS.E [R9+0x40300], desc[UR16][R10.64], P4 ;  /* 0x403000000a097fae */ /* 0x000fe8000a121850 */
[----:B------:R-:W-:Y:S04]  /*113f0*/  LDGSTS.E [R9+0x40700], desc[UR16][R12.64], P4 ;  /* 0x407000000c097fae */ /* 0x000fe8000a121850 */
[----:B------:R-:W-:Y:S04]  /*11400*/  LDGSTS.E [R9+0x40b00], desc[UR16][R250.64], P4 ;  /* 0x40b00000fa097fae */ /* 0x000fe8000a121850 */
[----:B------:R-:W-:Y:S01]  /*11410*/  LDGSTS.E [R9+0x40f00], desc[UR16][R214.64], P4 ;  /* 0x40f00000d6097fae */ /* 0x000fe2000a121850 */
[----:B------:R-:W-:-:S03]  /*11420*/  MOV R230, R50 ;  /* 0x0000003200e67202 */ /* 0x000fc60000000f00 */
[----:B------:R-:W-:Y:S01]  /*11430*/  LDGSTS.E [R9+0x41300], desc[UR16][R234.64], P4 ;  /* 0x41300000ea097fae */ /* 0x000fe2000a121850 */
[----:B------:R-:W-:-:S03]  /*11440*/  IMAD.MOV.U32 R231, RZ, RZ, R51 ;  /* 0x000000ffffe77224 */ /* 0x000fc600078e0033 */
[----:B------:R-:W-:Y:S01]  /*11450*/  LDGSTS.E [R9+0x41700], desc[UR16][R226.64], P4 ;  /* 0x41700000e2097fae */ /* 0x000fe2000a121850 */
[----:B------:R-:W-:-:S03]  /*11460*/  IMAD.WIDE R186, R4, 0x4, R204 ;  /* 0x0000000404ba7825 */ /* 0x000fc600078e02cc */
        /* <DEDUP_REMOVED lines=23> */
[----:B------:R2:W-:Y:S04]  /*115e0*/  LDGSTS.E [R9+0x47700], desc[UR16][R20.64], P4 ;  /* 0x4770000014097fae */ /* 0x0005e8000a121850 */
[----:B------:R2:W-:Y:S04]  /*115f0*/  LDGSTS.E [R9+0x47b00], desc[UR16][R18.64], P4 ;  /* 0x47b0000012097fae */ /* 0x0005e8000a121850 */
[----:B------:R2:W-:Y:S04]  /*11600*/  LDGSTS.E [R9+0x47f00], desc[UR16][R16.64], P4 ;  /* 0x47f0000010097fae */ /* 0x0005e8000a121850 */
[----:B------:R-:W0:Y:S01]  /*11610*/  LDGDEPBAR ;  /* 0x00000000000079af */ /* 0x000e220000000000 */
[----:B-1----:R-:W-:-:S02]  /*11620*/  CS2R R24, SRZ ;  /* 0x0000000000187805 */ /* 0x002fc4000001ff00 */
[----:B------:R-:W-:Y:S02]  /*11630*/  CS2R R26, SRZ ;  /* 0x00000000001a7805 */ /* 0x000fe4000001ff00 */
[----:B------:R-:W-:Y:S02]  /*11640*/  CS2R R28, SRZ ;  /* 0x00000000001c7805 */ /* 0x000fe4000001ff00 */
[----:B------:R-:W-:Y:S02]  /*11650*/  CS2R R30, SRZ ;  /* 0x00000000001e7805 */ /* 0x000fe4000001ff00 */
[----:B------:R-:W-:Y:S02]  /*11660*/  CS2R R32, SRZ ;  /* 0x0000000000207805 */ /* 0x000fe4000001ff00 */
[----:B------:R-:W-:Y:S02]  /*11670*/  CS2R R34, SRZ ;  /* 0x0000000000227805 */ /* 0x000fe4000001ff00 */
[----:B------:R-:W-:-:S02]  /*11680*/  CS2R R36, SRZ ;  /* 0x0000000000247805 */ /* 0x000fc4000001ff00 */
        /* <DEDUP_REMOVED lines=26> */
[----:B------:R-:W-:Y:S01]  /*11830*/  CS2R R90, SRZ ;  /* 0x00000000005a7805 */ /* 0x000fe2000001ff00 */
[----:B------:R-:W-:Y:S01]  /*11840*/  IMAD.MOV.U32 R92, RZ, RZ, RZ ;  /* 0x000000ffff5c7224 */ /* 0x000fe200078e00ff */
[----:B---3--:R-:W-:Y:S01]  /*11850*/  ISETP.GE.AND P0, PT, R14, 0x40, PT ;  /* 0x000000400e00780c */ /* 0x008fe20003f06270 */
[----:B------:R-:W-:Y:S01]  /*11860*/  IMAD.MOV.U32 R93, RZ, RZ, RZ ;  /* 0x000000ffff5d7224 */ /* 0x000fe200078e00ff */
        /* <DEDUP_REMOVED lines=29> */
[----:B--2---:R-:W-:Y:S06]  /*11a40*/  @!P0 BRA `(.L_x_0) ;  /* 0x0000012400588947 */ /* 0x004fec0003800000 */
[----:B------:R-:W2:Y:S04]  /*11a50*/  LDL.LU.64 R228, [R1+0x9d0] ;  /* 0x0009d00001e47983 */ /* 0x000ea80000300a00 */
[----:B------:R-:W3:Y:S04]  /*11a60*/  LDL.LU.64 R20, [R1+0x9d8] ;  /* 0x0009d80001147983 */ /* 0x000ee80000300a00 */
[----:B------:R-:W4:Y:S04]  /*11a70*/  LDL.LU.64 R22, [R1+0x750] ;  /* 0x0007500001167983 */ /* 0x000f280000300a00 */
[----:B------:R-:W4:Y:S04]  /*11a80*/  LDL.LU.64 R152, [R1+0x778] ;  /* 0x0007780001987983 */ /* 0x000f280000300a00 */
[----:B------:R-:W4:Y:S04]  /*11a90*/  LDL.LU.64 R202, [R1+0x798] ;  /* 0x0007980001ca7983 */ /* 0x000f280000300a00 */
[----:B------:R-:W4:Y:S04]  /*11aa0*/  LDL.LU.64 R156, [R1+0x7b0] ;  /* 0x0007b000019c7983 */ /* 0x000f280000300a00 */
[----:B------:R-:W4:Y:S04]  /*11ab0*/  LDL.LU.64 R180, [R1+0x7c0] ;  /* 0x0007c00001b47983 */ /* 0x000f280000300a00 */
[----:B------:R-:W4:Y:S04]  /*11ac0*/  LDL.LU.64 R160, [R1+0x7c8] ;  /* 0x0007c80001a07983 */ /* 0x000f280000300a00 */
[----:B------:R-:W4:Y:S04]  /*11ad0*/  LDL.LU.64 R168, [R1+0x6c8] ;  /* 0x0006c80001a87983 */ /* 0x000f280000300a00 */
[----:B------:R-:W4:Y:S04]  /*11ae0*/  LDL.LU.64 R164, [R1+0x6f0] ;  /* 0x0006f00001a47983 */ /* 0x000f280000300a00 */
[----:B------:R-:W4:Y:S01]  /*11af0*/  LDL.LU.64 R188, [R1+0x720] ;  /* 0x0007200001bc7983 */ /* 0x000f220000300a00 */
[----:B--2---:R-:W-:Y:S01]  /*11b00*/  MOV R17, R228 ;  /* 0x000000e400117202 */ /* 0x004fe20000000f00 */
[----:B------:R-:W-:-:S02]  /*11b10*/  IMAD.MOV.U32 R16, RZ, RZ, R229 ;  /* 0x000000ffff107224 */ /* 0x000fc400078e00e5 */
[----:B------:R-:W2:Y:S01]  /*11b20*/  LDL.LU.64 R228, [R1+0x748] ;  /* 0x0007480001e47983 */ /* 0x000ea20000300a00 */
[----:B---3--:R-:W-:Y:S02]  /*11b30*/  IMAD.MOV.U32 R19, RZ, RZ, R20 ;  /* 0x000000ffff137224 */ /* 0x008fe400078e0014 */
[----:B------:R-:W-:Y:S01]  /*11b40*/  IMAD.MOV.U32 R18, RZ, RZ, R21 ;  /* 0x000000ffff127224 */ /* 0x000fe200078e0015 */
[----:B------:R-:W3:Y:S01]  /*11b50*/  LDL.LU.64 R170, [R1+0x770] ;  /* 0x0007700001aa7983 */ /* 0x000ee20000300a00 */
[----:B----4-:R-:W-:Y:S01]  /*11b60*/  MOV R21, R22 ;  /* 0x0000001600157202 */ /* 0x010fe20000000f00 */
[----:B------:R-:W-:Y:S02]  /*11b70*/  IMAD.MOV.U32 R20, RZ, RZ, R23 ;  /* 0x000000ffff147224 */ /* 0x000fe400078e0017 */
[----:B------:R-:W4:Y:S01]  /*11b80*/  LDL.LU.64 R172, [R1+0x790] ;  /* 0x0007900001ac7983 */ /* 0x000f220000300a00 */
[----:B------:R-:W-:Y:S02]  /*11b90*/  IMAD.MOV.U32 R23, RZ, RZ, R152 ;  /* 0x000000ffff177224 */ /* 0x000fe400078e0098 */
[----:B------:R-:W-:Y:S01]  /*11ba0*/  IMAD.MOV.U32 R22, RZ, RZ, R153 ;  /* 0x000000ffff167224 */ /* 0x000fe200078e0099 */
[----:B------:R-:W4:Y:S01]  /*11bb0*/  LDL.LU.64 R216, [R1+0x7a8] ;  /* 0x0007a80001d87983 */ /* 0x000f220000300a00 */
[----:B------:R-:W-:Y:S01]  /*11bc0*/  MOV R153, R202 ;  /* 0x000000ca00997202 */ /* 0x000fe20000000f00 */
[----:B------:R-:W-:-:S02]  /*11bd0*/  IMAD.MOV.U32 R152, RZ, RZ, R203 ;  /* 0x000000ffff987224 */ /* 0x000fc400078e00cb */
[----:B------:R-:W4:Y:S01]  /*11be0*/  LDL.LU.64 R176, [R1+0x7b8] ;  /* 0x0007b80001b07983 */ /* 0x000f220000300a00 */
[----:B------:R-:W-:Y:S02]  /*11bf0*/  IMAD.MOV.U32 R155, RZ, RZ, R156 ;  /* 0x000000ffff9b7224 */ /* 0x000fe400078e009c */
[----:B------:R-:W-:Y:S01]  /*11c00*/  IMAD.MOV.U32 R154, RZ, RZ, R157 ;  /* 0x000000ffff9a7224 */ /* 0x000fe200078e009d */
[----:B------:R-:W4:Y:S01]  /*11c10*/  LDL.LU.64 R202, [R1+0x698] ;  /* 0x0006980001ca7983 */ /* 0x000f220000300a00 */
[----:B------:R-:W-:Y:S01]  /*11c20*/  MOV R157, R180 ;  /* 0x000000b4009d7202 */ /* 0x000fe20000000f00 */
        /* <DEDUP_REMOVED lines=13> */
[----:B------:R-:W4:Y:S04]  /*11d00*/  LDL.LU.64 R188, [R1+0x768] ;  /* 0x0007680001bc7983 */ /* 0x000f280000300a00 */
[----:B------:R-:W4:Y:S01]  /*11d10*/  LDL.LU.64 R212, [R1+0x788] ;  /* 0x0007880001d47983 */ /* 0x000f220000300a00 */
[----:B--2---:R-:W-:-:S02]  /*11d20*/  IMAD.MOV.U32 R167, RZ, RZ, R228 ;  /* 0x000000ffffa77224 */ /* 0x004fc400078e00e4 */
[----:B------:R-:W-:Y:S02]  /*11d30*/  IMAD.MOV.U32 R166, RZ, RZ, R229 ;  /* 0x000000ffffa67224 */ /* 0x000fe400078e00e5 */
[----:B------:R-:W2:Y:S04]  /*11d40*/  LDL.LU.64 R228, [R1+0x7a0] ;  /* 0x0007a00001e47983 */ /* 0x000ea80000300a00 */
[----:B------:R-:W2:Y:S04]  /*11d50*/  LDL.LU.64 R198, [R1+0x670] ;  /* 0x0006700001c67983 */ /* 0x000ea80000300a00 */
[----:B------:R-:W2:Y:S01]  /*11d60*/  LDL.LU.64 R236, [R1+0x690] ;  /* 0x0006900001ec7983 */ /* 0x000ea20000300a00 */
[----:B---3--:R-:W-:Y:S01]  /*11d70*/  MOV R169, R170 ;  /* 0x000000aa00a97202 */ /* 0x008fe20000000f00 */
[----:B------:R-:W-:-:S02]  /*11d80*/  IMAD.MOV.U32 R168, RZ, RZ, R171 ;  /* 0x000000ffffa87224 */ /* 0x000fc400078e00ab */
[----:B----4-:R-:W-:Y:S02]  /*11d90*/  IMAD.MOV.U32 R171, RZ, RZ, R172 ;  /* 0x000000ffffab7224 */ /* 0x010fe400078e00ac */
[----:B------:R-:W-:Y:S01]  /*11da0*/  IMAD.MOV.U32 R170, RZ, RZ, R173 ;  /* 0x000000ffffaa7224 */ /* 0x000fe200078e00ad */
[----:B------:R-:W-:Y:S01]  /*11db0*/  MOV R173, R216 ;  /* 0x000000d800ad7202 */ /* 0x000fe20000000f00 */
[----:B------:R-:W-:Y:S02]  /*11dc0*/  IMAD.MOV.U32 R172, RZ, RZ, R217 ;  /* 0x000000ffffac7224 */ /* 0x000fe400078e00d9 */
[----:B------:R-:W3:Y:S01]  /*11dd0*/  LDL.LU.64 R216, [R1+0x6b8] ;  /* 0x0006b80001d87983 */ /* 0x000ee20000300a00 */
        /* <DEDUP_REMOVED lines=11> */
[----:B------:R-:W-:Y:S01]  /*11e90*/  IMAD.MOV.U32 R148, RZ, RZ, R186 ;  /* 0x000000ffff947224 */ /* 0x000fe200078e00ba */
[----:B------:R-:W4:Y:S01]  /*11ea0*/  LDL.LU.64 R206, [R1+0x760] ;  /* 0x0007600001ce7983 */ /* 0x000f220000300a00 */
[----:B------:R-:W-:Y:S01]  /*11eb0*/  IMAD.MOV.U32 R149, RZ, RZ, R187 ;  /* 0x000000ffff957224 */ /* 0x000fe200078e00bb */
[----:B------:R-:W-:Y:S01]  /*11ec0*/  MOV R187, R188 ;  /* 0x000000bc00bb7202 */ /* 0x000fe20000000f00 */
[----:B------:R-:W-:Y:S01]  /*11ed0*/  IMAD.MOV.U32 R183, RZ, RZ, R184 ;  /* 0x000000ffffb77224 */ /* 0x000fe200078e00b8 */
[----:B------:R-:W4:Y:S01]  /*11ee0*/  LDL.LU.64 R146, [R1+0x780] ;  /* 0x0007800001927983 */ /* 0x000f220000300a00 */
[----:B------:R-:W-:Y:S01]  /*11ef0*/  IMAD.MOV.U32 R182, RZ, RZ, R185 ;  /* 0x000000ffffb67224 */ /* 0x000fe200078e00b9 */
[----:B------:R-:W-:Y:S01]  /*11f00*/  MOV R185, R190 ;  /* 0x000000be00b97202 */ /* 0x000fe20000000f00 */
[----:B------:R-:W-:-:S02]  /*11f10*/  IMAD.MOV.U32 R186, RZ, RZ, R189 ;  /* 0x000000ffffba7224 */ /* 0x000fc400078e00bd */
[----:B------:R-:W-:Y:S02]  /*11f20*/  IMAD.MOV.U32 R184, RZ, RZ, R191 ;  /* 0x000000ffffb87224 */ /* 0x000fe400078e00bf */
[----:B------:R-:W-:Y:S02]  /*11f30*/  IMAD.MOV.U32 R189, RZ, RZ, R212 ;  /* 0x000000ffffbd7224 */ /* 0x000fe400078e00d4 */
[----:B------:R-:W-:Y:S02]  /*11f40*/  IMAD.MOV.U32 R188, RZ, RZ, R213 ;  /* 0x000000ffffbc7224 */ /* 0x000fe400078e00d5 */
[----:B------:R-:W4:Y:S01]  /*11f50*/  LDL.LU.64 R212, [R1+0x640] ;  /* 0x0006400001d47983 */ /* 0x000f220000300a00 */
[----:B--2---:R-:W-:Y:S01]  /*11f60*/  MOV R191, R228 ;  /* 0x000000e400bf7202 */ /* 0x004fe20000000f00 */
[----:B------:R-:W-:Y:S02]  /*11f70*/  IMAD.MOV.U32 R190, RZ, RZ, R229 ;  /* 0x000000ffffbe7224 */ /* 0x000fe400078e00e5 */
[----:B------:R-:W2:Y:S01]  /*11f80*/  LDL.LU.64 R228, [R1+0x668] ;  /* 0x0006680001e47983 */ /* 0x000ea20000300a00 */
[----:B------:R-:W-:Y:S01]  /*11f90*/  MOV R195, R236 ;  /* 0x000000ec00c37202 */ /* 0x000fe20000000f00 */
[----:B------:R-:W-:-:S02]  /*11fa0*/  IMAD.MOV.U32 R194, RZ, RZ, R237 ;  /* 0x000000ffffc27224 */ /* 0x000fc400078e00ed */
[----:B------:R-:W2:Y:S01]  /*11fb0*/  LDL.LU.64 R236, [R1+0x688] ;  /* 0x0006880001ec7983 */ /* 0x000ea20000300a00 */
[----:B------:R-:W-:Y:S01]  /*11fc0*/  MOV R136, R210 ;  /* 0x000000d200887202 */ /* 0x000fe20000000f00 */
[----:B------:R-:W-:Y:S02]  /*11fd0*/  IMAD.MOV.U32 R137, RZ, RZ, R211 ;  /* 0x000000ffff897224 */ /* 0x000fe400078e00d3 */
[----:B---3--:R-:W-:Y:S02]  /*11fe0*/  IMAD.MOV.U32 R197, RZ, RZ, R216 ;  /* 0x000000ffffc57224 */ /* 0x008fe400078e00d8 */
[----:B------:R-:W-:Y:S02]  /*11ff0*/  IMAD.MOV.U32 R196, RZ, RZ, R217 ;  /* 0x000000ffffc47224 */ /* 0x000fe400078e00d9 */
[----:B------:R-:W3:Y:S01]  /*12000*/  LDL.LU.64 R216, [R1+0x6b0] ;  /* 0x0006b00001d87983 */ /* 0x000ee20000300a00 */
[----:B------:R-:W-:-:S03]  /*12010*/  IMAD.MOV.U32 R193, RZ, RZ, R198 ;  /* 0x000000ffffc17224 */ /* 0x000fc600078e00c6 */
[----:B------:R-:W3:Y:S01]  /*12020*/  LDL.LU.64 R218, [R1+0x6d8] ;  /* 0x0006d80001da7983 */ /* 0x000ee20000300a00 */
[----:B------:R-:W-:-:S03]  /*12030*/  IMAD.MOV.U32 R192, RZ, RZ, R199 ;  /* 0x000000ffffc07224 */ /* 0x000fc600078e00c7 */
[----:B------:R-:W3:Y:S01]  /*12040*/  LDL.LU.64 R150, [R1+0x708] ;  /* 0x0007080001967983 */ /* 0x000ee20000300a00 */
[----:B----4-:R-:W-:Y:S01]  /*12050*/  MOV R199, R200 ;  /* 0x000000c800c77202 */ /* 0x010fe20000000f00 */
[----:B------:R-:W-:Y:S02]  /*12060*/  IMAD.MOV.U32 R198, RZ, RZ, R201 ;  /* 0x000000ffffc67224 */ /* 0x000fe400078e00c9 */
[----:B------:R-:W4:Y:S01]  /*12070*/  LDL.LU.64 R222, [R1+0x730] ;  /* 0x0007300001de7983 */ /* 0x000f220000300a00 */
[----:B------:R-:W-:Y:S01]  /*12080*/  IMAD.MOV.U32 R142, RZ, RZ, R230 ;  /* 0x000000ffff8e7224 */ /* 0x000fe200078e00e6 */
[----:B------:R-:W-:Y:S01]  /*12090*/  MOV R134, R232 ;  /* 0x000000e800867202 */ /* 0x000fe20000000f00 */
[----:B------:R-:W-:Y:S01]  /*120a0*/  IMAD.MOV.U32 R143, RZ, RZ, R231 ;  /* 0x000000ffff8f7224 */ /* 0x000fe200078e00e7 */
[----:B------:R-:W4:Y:S01]  /*120b0*/  LDL.LU.64 R132, [R1+0x758] ;  /* 0x0007580001847983 */ /* 0x000f220000300a00 */
[----:B------:R-:W-:Y:S02]  /*120c0*/  IMAD.MOV.U32 R201, RZ, RZ, R202 ;  /* 0x000000ffffc97224 */ /* 0x000fe400078e00ca */
[----:B------:R-:W-:Y:S01]  /*120d0*/  IMAD.MOV.U32 R200, RZ, RZ, R203 ;  /* 0x000000ffffc87224 */ /* 0x000fe200078e00cb */
[----:B------:R-:W-:Y:S01]  /*120e0*/  MOV R203, R204 ;  /* 0x000000cc00cb7202 */ /* 0x000fe20000000f00 */
[----:B------:R-:W-:-:S02]  /*120f0*/  IMAD.MOV.U32 R135, RZ, RZ, R233 ;  /* 0x000000ffff877224 */ /* 0x000fc400078e00e9 */
[----:B------:R-:W-:Y:S02]  /*12100*/  IMAD.MOV.U32 R140, RZ, RZ, R208 ;  /* 0x000000ffff8c7224 */ /* 0x000fe400078e00d0 */
[----:B------:R-:W-:Y:S02]  /*12110*/  IMAD.MOV.U32 R141, RZ, RZ, R209 ;  /* 0x000000ffff8d7224 */ /* 0x000fe400078e00d1 */
[----:B------:R-:W-:Y:S02]  /*12120*/  IMAD.MOV.U32 R202, RZ, RZ, R205 ;  /* 0x000000ffffca7224 */ /* 0x000fe400078e00cd */
[----:B------:R-:W-:Y:S02]  /*12130*/  IMAD.MOV.U32 R138, RZ, RZ, R234 ;  /* 0x000000ffff8a7224 */ /* 0x000fe400078e00ea */
[----:B------:R-:W-:Y:S02]  /*12140*/  IMAD.MOV.U32 R139, RZ, RZ, R235 ;  /* 0x000000ffff8b7224 */ /* 0x000fe400078e00eb */
[----:B------:R-:W-:-:S02]  /*12150*/  IMAD.MOV.U32 R209, RZ, RZ, R212 ;  /* 0x000000ffffd17224 */ /* 0x000fc400078e00d4 */
[----:B------:R-:W-:Y:S02]  /*12160*/  IMAD.MOV.U32 R208, RZ, RZ, R213 ;  /* 0x000000ffffd07224 */ /* 0x000fe400078e00d5 */
[----:B------:R-:W-:Y:S02]  /*12170*/  IMAD.MOV.U32 R205, RZ, RZ, R206 ;  /* 0x000000ffffcd7224 */ /* 0x000fe400078e00ce */
[----:B------:R-:W-:Y:S01]  /*12180*/  IMAD.MOV.U32 R204, RZ, RZ, R207 ;  /* 0x000000ffffcc7224 */ /* 0x000fe200078e00cf */
[----:B------:R-:W-:Y:S01]  /*12190*/  MOV R207, R146 ;  /* 0x0000009200cf7202 */ /* 0x000fe20000000f00 */
[----:B------:R-:W-:Y:S01]  /*121a0*/  IMAD.MOV.U32 R206, RZ, RZ, R147 ;  /* 0x000000ffffce7224 */ /* 0x000fe200078e0093 */
[----:B--2---:R-:W-:Y:S01]  /*121b0*/  MOV R211, R228 ;  /* 0x000000e400d37202 */ /* 0x004fe20000000f00 */
[----:B------:R-:W-:Y:S02]  /*121c0*/  IMAD.MOV.U32 R210, RZ, RZ, R229 ;  /* 0x000000ffffd27224 */ /* 0x000fe400078e00e5 */
[----:B------:R-:W2:Y:S04]  /*121d0*/  LDL.LU.64 R228, [R1+0x608] ;  /* 0x0006080001e47983 */ /* 0x000ea80000300a00 */
[----:B------:R-:W2:Y:S01]  /*121e0*/  LDL.LU.64 R230, [R1+0x660] ;  /* 0x0006600001e67983 */ /* 0x000ea20000300a00 */
[----:B------:R-:W-:-:S02]  /*121f0*/  IMAD.MOV.U32 R213, RZ, RZ, R236 ;  /* 0x000000ffffd57224 */ /* 0x000fc400078e00ec */
[----:B------:R-:W-:Y:S01]  /*12200*/  IMAD.MOV.U32 R212, RZ, RZ, R237 ;  /* 0x000000ffffd47224 */ /* 0x000fe200078e00ed */
[----:B------:R-:W2:Y:S04]  /*12210*/  LDL.LU.64 R232, [R1+0x680] ;  /* 0x0006800001e87983 */ /* 0x000ea80000300a00 */
        /* <DEDUP_REMOVED lines=9> */
[----:B------:R-:W2:Y:S01]  /*122b0*/  LDL.LU.64 R122, [R1+0x610] ;  /* 0x00061000017a7983 */ /* 0x000ea20000300a00 */
[----:B------:R-:W-:Y:S01]  /*122c0*/  MOV R144, R214 ;  /* 0x000000d600907202 */ /* 0x000fe20000000f00 */
[----:B------:R-:W-:Y:S01]  /*122d0*/  IMAD.MOV.U32 R145, RZ, RZ, R215 ;  /* 0x000000ffff917224 */ /* 0x000fe200078e00d7 */
[----:B---3--:R-:W-:Y:S01]  /*122e0*/  MOV R215, R216 ;  /* 0x000000d800d77202 */ /* 0x008fe20000000f00 */
[----:B------:R-:W-:Y:S01]  /*122f0*/  IMAD.MOV.U32 R214, RZ, RZ, R217 ;  /* 0x000000ffffd67224 */ /* 0x000fe200078e00d9 */
[----:B------:R-:W3:Y:S01]  /*12300*/  LDL.LU.64 R118, [R1+0x618] ;  /* 0x0006180001767983 */ /* 0x000ee20000300a00 */
[----:B------:R-:W-:-:S02]  /*12310*/  IMAD.MOV.U32 R217, RZ, RZ, R218 ;  /* 0x000000ffffd97224 */ /* 0x000fc400078e00da */
[----:B------:R-:W-:Y:S01]  /*12320*/  IMAD.MOV.U32 R216, RZ, RZ, R219 ;  /* 0x000000ffffd87224 */ /* 0x000fe200078e00db */
[----:B------:R-:W-:Y:S01]  /*12330*/  MOV R219, R150 ;  /* 0x0000009600db7202 */ /* 0x000fe20000000f00 */
[----:B------:R-:W-:Y:S02]  /*12340*/  IMAD.MOV.U32 R218, RZ, RZ, R151 ;  /* 0x000000ffffda7224 */ /* 0x000fe400078e0097 */
[----:B------:R-:W-:Y:S02]  /*12350*/  IMAD.MOV.U32 R150, RZ, RZ, R220 ;  /* 0x000000ffff967224 */ /* 0x000fe400078e00dc */
[----:B------:R-:W-:Y:S01]  /*12360*/  IMAD.MOV.U32 R151, RZ, RZ, R221 ;  /* 0x000000ffff977224 */ /* 0x000fe200078e00dd */
[----:B----4-:R-:W-:Y:S01]  /*12370*/  MOV R221, R222 ;  /* 0x000000de00dd7202 */ /* 0x010fe20000000f00 */
[----:B------:R-:W-:Y:S02]  /*12380*/  IMAD.MOV.U32 R220, RZ, RZ, R223 ;  /* 0x000000ffffdc7224 */ /* 0x000fe400078e00df */
        /* <DEDUP_REMOVED lines=15> */
[----:B------:R-:W4:Y:S04]  /*12480*/  LDL.LU.64 R110, [R1+0x628] ;  /* 0x00062800016e7983 */ /* 0x000f280000300a00 */
[----:B------:R-:W4:Y:S01]  /*12490*/  LDL.LU.64 R114, [R1+0x630] ;  /* 0x0006300001727983 */ /* 0x000f220000300a00 */
[----:B------:R-:W-:Y:S01]  /*124a0*/  MOV R130, R134 ;  /* 0x0000008600827202 */ /* 0x000fe20000000f00 */
[----:B------:R-:W-:Y:S01]  /*124b0*/  IMAD.MOV.U32 R131, RZ, RZ, R135 ;  /* 0x000000ffff837224 */ /* 0x000fe200078e0087 */
[----:B------:R-:W-:Y:S01]  /*124c0*/  MOV R134, R144 ;  /* 0x0000009000867202 */ /* 0x000fe20000000f00 */
[----:B------:R-:W-:Y:S01]  /*124d0*/  IMAD.MOV.U32 R135, RZ, RZ, R145 ;  /* 0x000000ffff877224 */ /* 0x000fe200078e0091 */
[----:B------:R-:W-:Y:S01]  /*124e0*/  MOV R144, R226 ;  /* 0x000000e200907202 */ /* 0x000fe20000000f00 */
[----:B------:R-:W-:Y:S01]  /*124f0*/  IMAD.MOV.U32 R145, RZ, RZ, R227 ;  /* 0x000000ffff917224 */ /* 0x000fe200078e00e3 */
[----:B------:R-:W-:Y:S01]  /*12500*/  MOV R227, R228 ;  /* 0x000000e400e37202 */ /* 0x000fe20000000f00 */
[----:B------:R-:W-:-:S02]  /*12510*/  IMAD.MOV.U32 R226, RZ, RZ, R229 ;  /* 0x000000ffffe27224 */ /* 0x000fc400078e00e5 */
[----:B------:R-:W-:Y:S02]  /*12520*/  IMAD.MOV.U32 R229, RZ, RZ, R230 ;  /* 0x000000ffffe57224 */ /* 0x000fe400078e00e6 */
[----:B------:R-:W-:Y:S01]  /*12530*/  IMAD.MOV.U32 R228, RZ, RZ, R231 ;  /* 0x000000ffffe47224 */ /* 0x000fe200078e00e7 */
[----:B------:R-:W-:Y:S01]  /*12540*/  MOV R231, R232 ;  /* 0x000000e800e77202 */ /* 0x000fe20000000f00 */
[----:B------:R-:W-:Y:S02]  /*12550*/  IMAD.MOV.U32 R230, RZ, RZ, R233 ;  /* 0x000000ffffe67224 */ /* 0x000fe400078e00e9 */
[----:B------:R-:W-:Y:S02]  /*12560*/  IMAD.MOV.U32 R233, RZ, RZ, R234 ;  /* 0x000000ffffe97224 */ /* 0x000fe400078e00ea */
[----:B------:R-:W-:Y:S01]  /*12570*/  IMAD.MOV.U32 R232, RZ, RZ, R235 ;  /* 0x000000ffffe87224 */ /* 0x000fe200078e00eb */
[----:B------:R-:W-:Y:S01]  /*12580*/  MOV R235, R236 ;  /* 0x000000ec00eb7202 */ /* 0x000fe20000000f00 */
[----:B------:R-:W-:-:S02]  /*12590*/  IMAD.MOV.U32 R234, RZ, RZ, R237 ;  /* 0x000000ffffea7224 */ /* 0x000fc400078e00ed */
[----:B------:R-:W-:Y:S01]  /*125a0*/  IMAD.MOV.U32 R237, RZ, RZ, R146 ;  /* 0x000000ffffed7224 */ /* 0x000fe200078e0092 */
[----:B------:R-:W-:Y:S01]  /*125b0*/  MOV R146, R238 ;  /* 0x000000ee00927202 */ /* 0x000fe20000000f00 */
[----:B------:R-:W-:Y:S02]  /*125c0*/  IMAD.MOV.U32 R236, RZ, RZ, R147 ;  /* 0x000000ffffec7224 */ /* 0x000fe400078e0093 */
[----:B------:R-:W-:Y:S02]  /*125d0*/  IMAD.MOV.U32 R147, RZ, RZ, R239 ;  /* 0x000000ffff937224 */ /* 0x000fe400078e00ef */
[----:B------:R-:W-:Y:S01]  /*125e0*/  IMAD.MOV.U32 R239, RZ, RZ, R128 ;  /* 0x000000ffffef7224 */ /* 0x000fe200078e0080 */
[----:B------:R-:W-:Y:S01]  /*125f0*/  MOV R128, R130 ;  /* 0x0000008200807202 */ /* 0x000fe20000000f00 */
[----:B------:R-:W-:Y:S02]  /*12600*/  IMAD.MOV.U32 R238, RZ, RZ, R129 ;  /* 0x000000ffffee7224 */ /* 0x000fe400078e0081 */
[----:B------:R-:W-:Y:S01]  /*12610*/  IMAD.MOV.U32 R129, RZ, RZ, R131 ;  /* 0x000000ffff817224 */ /* 0x000fe200078e0083 */
[----:B------:R1:W-:Y:S01]  /*12620*/  STL [R1+0x600], R124 ;  /* 0x0006007c01007387 */ /* 0x0003e20000100800 */
[----:B------:R-:W-:Y:S01]  /*12630*/  IMAD.MOV.U32 R130, RZ, RZ, R140 ;  /* 0x000000ffff827224 */ /* 0x000fe200078e008c */
[----:B------:R-:W-:Y:S01]  /*12640*/  MOV R140, R244 ;  /* 0x000000f4008c7202 */ /* 0x000fe20000000f00 */
[----:B------:R-:W-:Y:S01]  /*12650*/  IMAD.MOV.U32 R131, RZ, RZ, R141 ;  /* 0x000000ffff837224 */ /* 0x000fe200078e008d */
[----:B------:R-:W-:Y:S01]  /*12660*/  MOV R252, R125 ;  /* 0x0000007d00fc7202 */ /* 0x000fe20000000f00 */
[----:B------:R-:W-:-:S02]  /*12670*/  IMAD.MOV.U32 R141, RZ, RZ, R245 ;  /* 0x000000ffff8d7224 */ /* 0x000fc400078e00f5 */
[----:B------:R-:W-:Y:S02]  /*12680*/  IMAD.MOV.U32 R245, RZ, RZ, R248 ;  /* 0x000000fffff57224 */ /* 0x000fe400078e00f8 */
[----:B------:R-:W-:Y:S02]  /*12690*/  IMAD.MOV.U32 R244, RZ, RZ, R249 ;  /* 0x000000fffff47224 */ /* 0x000fe400078e00f9 */
[----:B------:R-:W-:Y:S01]  /*126a0*/  IMAD.MOV.U32 R249, RZ, RZ, R126 ;  /* 0x000000fffff97224 */ /* 0x000fe200078e007e */
[----:B-1----:R-:W4:Y:S01]  /*126b0*/  LDL.LU.64 R124, [R1+0x638] ;  /* 0x00063800017c7983 */ /* 0x002f220000300a00 */
[----:B------:R-:W-:Y:S01]  /*126c0*/  IMAD.MOV.U32 R248, RZ, RZ, R127 ;  /* 0x000000fffff87224 */ /* 0x000fe200078e007f */
[----:B------:R-:W-:Y:S01]  /*126d0*/  MOV R126, R250 ;  /* 0x000000fa007e7202 */ /* 0x000fe20000000f00 */
[----:B------:R-:W-:Y:S01]  /*126e0*/  IMAD.MOV.U32 R127, RZ, RZ, R251 ;  /* 0x000000ffff7f7224 */ /* 0x000fe200078e00fb */
[----:B------:R-:W-:Y:S01]  /*126f0*/  STL [R1+0x608], R112 ;  /* 0x0006087001007387 */ /* 0x000fe20000100800 */
[----:B------:R-:W-:-:S02]  /*12700*/  IMAD.MOV.U32 R251, RZ, RZ, R116 ;  /* 0x000000fffffb7224 */ /* 0x000fc400078e0074 */
[----:B------:R-:W-:Y:S02]  /*12710*/  IMAD.MOV.U32 R250, RZ, RZ, R117 ;  /* 0x000000fffffa7224 */ /* 0x000fe400078e0075 */
[----:B------:R-:W4:Y:S01]  /*12720*/  LDL.LU.64 R116, [R1+0x6a0] ;  /* 0x0006a00001747983 */ /* 0x000f220000300a00 */
[----:B------:R-:W-:-:S05]  /*12730*/  IMAD.MOV.U32 R0, RZ, RZ, R113 ;  /* 0x000000ffff007224 */ /* 0x000fca00078e0071 */
[----:B------:R1:W-:Y:S04]  /*12740*/  STL [R1+0x604], R0 ;  /* 0x0006040001007387 */ /* 0x0003e80000100800 */
[----:B------:R3:W-:Y:S01]  /*12750*/  STL [R1+0x610], R122 ;  /* 0x0006107a01007387 */ /* 0x0007e20000100800 */
[----:B-1----:R-:W-:-:S05]  /*12760*/  IMAD.MOV.U32 R0, RZ, RZ, R123 ;  /* 0x000000ffff007224 */ /* 0x002fca00078e007b */
[----:B------:R1:W-:Y:S04]  /*12770*/  STL [R1+0x60c], R0 ;  /* 0x00060c0001007387 */ /* 0x0003e80000100800 */
[----:B---3--:R-:W3:Y:S04]  /*12780*/  LDL.LU.64 R122, [R1+0x648] ;  /* 0x00064800017a7983 */ /* 0x008ee80000300a00 */
[----:B------:R1:W-:Y:S04]  /*12790*/  STL [R1+0x618], R118 ;  /* 0x0006187601007387 */ /* 0x0003e80000100800 */
[----:B------:R-:W3:Y:S01]  /*127a0*/  LDL.LU.64 R112, [R1+0x8d0] ;  /* 0x0008d00001707983 */ /* 0x000ee20000300a00 */
[----:B-1----:R-:W-:-:S03]  /*127b0*/  IMAD.MOV.U32 R0, RZ, RZ, R119 ;  /* 0x000000ffff007224 */ /* 0x002fc600078e0077 */
[----:B------:R-:W3:Y:S04]  /*127c0*/  LDL.LU.64 R118, [R1+0x908] ;  /* 0x0009080001767983 */ /* 0x000ee80000300a00 */
[----:B------:R2:W-:Y:S02]  /*127d0*/  STL [R1+0x614], R0 ;  /* 0x0006140001007387 */ /* 0x0005e40000100800 */
[----:B--2---:R-:W-:Y:S02]  /*127e0*/  MOV R0, R121 ;  /* 0x0000007900007202 */ /* 0x004fe40000000f00 */
[----:B------:R1:W-:Y:S04]  /*127f0*/  STL [R1+0x620], R120 ;  /* 0x0006207801007387 */ /* 0x0003e80000100800 */
[----:B----4-:R-:W-:Y:S04]  /*12800*/  STL [R1+0x628], R110 ;  /* 0x0006286e01007387 */ /* 0x010fe80000100800 */
[----:B------:R2:W-:Y:S04]  /*12810*/  STL [R1+0x61c], R0 ;  /* 0x00061c0001007387 */ /* 0x0005e80000100800 */
[----:B-1----:R-:W4:Y:S01]  /*12820*/  LDL.LU.64 R120, [R1+0x940] ;  /* 0x0009400001787983 */ /* 0x002f220000300a00 */
[----:B--2---:R-:W-:-:S05]  /*12830*/  IMAD.MOV.U32 R0, RZ, RZ, R111 ;  /* 0x000000ffff007224 */ /* 0x004fca00078e006f */
[----:B------:R1:W-:Y:S04]  /*12840*/  STL [R1+0x624], R0 ;  /* 0x0006240001007387 */ /* 0x0003e80000100800 */
[----:B------:R2:W-:Y:S01]  /*12850*/  STL [R1+0x630], R114 ;  /* 0x0006307201007387 */ /* 0x0005e20000100800 */
[----:B-1----:R-:W-:-:S03]  /*12860*/  IMAD.MOV.U32 R0, RZ, RZ, R115 ;  /* 0x000000ffff007224 */ /* 0x002fc600078e0073 */
[----:B--2---:R-:W2:Y:S04]  /*12870*/  LDL.LU.64 R114, [R1+0x970] ;  /* 0x0009700001727983 */ /* 0x004ea80000300a00 */
[----:B------:R1:W-:Y:S02]  /*12880*/  STL [R1+0x62c], R0 ;  /* 0x00062c0001007387 */ /* 0x0003e40000100800 */
[----:B-1----:R-:W-:Y:S02]  /*12890*/  IMAD.MOV.U32 R0, RZ, RZ, R125 ;  /* 0x000000ffff007224 */ /* 0x002fe400078e007d */
[----:B------:R1:W-:Y:S04]  /*128a0*/  STL [R1+0x638], R124 ;  /* 0x0006387c01007387 */ /* 0x0003e80000100800 */
[----:B------:R-:W-:Y:S04]  /*128b0*/  STL [R1+0x640], R116 ;  /* 0x0006407401007387 */ /* 0x000fe80000100800 */
[----:B------:R1:W-:Y:S04]  /*128c0*/  STL [R1+0x634], R0 ;  /* 0x0006340001007387 */ /* 0x0003e80000100800 */
[----:B-1----:R-:W2:Y:S01]  /*128d0*/  LDL.LU.64 R124, [R1+0x990] ;  /* 0x00099000017c7983 */ /* 0x002ea20000300a00 */
[----:B------:R-:W-:-:S05]  /*128e0*/  MOV R0, R117 ;  /* 0x0000007500007202 */ /* 0x000fca0000000f00 */
[----:B------:R3:W-:Y:S04]  /*128f0*/  STL [R1+0x63c], R0 ;  /* 0x00063c0001007387 */ /* 0x0007e80000100800 */
[----:B------:R-:W2:Y:S01]  /*12900*/  LDL.LU.64 R116, [R1+0x9b0] ;  /* 0x0009b00001747983 */ /* 0x000ea20000300a00 */
[----:B---3--:R-:W-:-:S03]  /*12910*/  IMAD.MOV.U32 R0, RZ, RZ, R123 ;  /* 0x000000ffff007224 */ /* 0x008fc600078e007b */
[----:B------:R1:W-:Y:S04]  /*12920*/  STL [R1+0x648], R122 ;  /* 0x0006487a01007387 */ /* 0x0003e80000100800 */
[----:B------:R-:W3:Y:S04]  /*12930*/  LDL.LU.64 R110, [R1+0x9c8] ;  /* 0x0009c800016e7983 */ /* 0x000ee80000300a00 */
[----:B------:R1:W-:Y:S04]  /*12940*/  STL [R1+0x644], R0 ;  /* 0x0006440001007387 */ /* 0x0003e80000100800 */
[----:B------:R1:W-:Y:S04]  /*12950*/  STL [R1+0x650], R112 ;  /* 0x0006507001007387 */ /* 0x0003e80000100800 */
[----:B-1----:R-:W3:Y:S01]  /*12960*/  LDL.LU.64 R122, [R1+0x9c0] ;  /* 0x0009c000017a7983 */ /* 0x002ee20000300a00 */
[----:B------:R-:W-:-:S03]  /*12970*/  IMAD.MOV.U32 R0, RZ, RZ, R113 ;  /* 0x000000ffff007224 */ /* 0x000fc600078e0071 */
[----:B------:R-:W-:Y:S04]  /*12980*/  STL [R1+0x658], R118 ;  /* 0x0006587601007387 */ /* 0x000fe80000100800 */
[----:B------:R1:W-:Y:S04]  /*12990*/  STL [R1+0x64c], R0 ;  /* 0x00064c0001007387 */ /* 0x0003e80000100800 */
[----:B------:R-:W3:Y:S01]  /*129a0*/  LDL.LU.64 R112, [R1+0x898] ;  /* 0x0008980001707983 */ /* 0x000ee20000300a00 */
[----:B-1----:R-:W-:-:S05]  /*129b0*/  IMAD.MOV.U32 R0, RZ, RZ, R119 ;  /* 0x000000ffff007224 */ /* 0x002fca00078e0077 */
[----:B------:R4:W-:Y:S02]  /*129c0*/  STL [R1+0x654], R0 ;  /* 0x0006540001007387 */ /* 0x0009e40000100800 */
[----:B----4-:R-:W-:Y:S02]  /*129d0*/  MOV R0, R121 ;  /* 0x0000007900007202 */ /* 0x010fe40000000f00 */
[----:B------:R1:W-:Y:S04]  /*129e0*/  STL [R1+0x660], R120 ;  /* 0x0006607801007387 */ /* 0x0003e80000100800 */
[----:B-1----:R-:W4:Y:S04]  /*129f0*/  LDL.LU.64 R120, [R1+0x8c8] ;  /* 0x0008c80001787983 */ /* 0x002f280000300a00 */
[----:B------:R1:W-:Y:S04]  /*12a00*/  STL [R1+0x65c], R0 ;  /* 0x00065c0001007387 */ /* 0x0003e80000100800 */
[----:B--2---:R-:W-:Y:S04]  /*12a10*/  STL [R1+0x668], R114 ;  /* 0x0006687201007387 */ /* 0x004fe80000100800 */
[----:B------:R-:W2:Y:S01]  /*12a20*/  LDL.LU.64 R118, [R1+0x900] ;  /* 0x0009000001767983 */ /* 0x000ea20000300a00 */
[----:B-1----:R-:W-:-:S05]  /*12a30*/  IMAD.MOV.U32 R0, RZ, RZ, R115 ;  /* 0x000000ffff007224 */ /* 0x002fca00078e0073 */
[----:B------:R1:W-:Y:S02]  /*12a40*/  STL [R1+0x664], R0 ;  /* 0x0006640001007387 */ /* 0x0003e40000100800 */
[----:B-1----:R-:W-:Y:S02]  /*12a50*/  IMAD.MOV.U32 R0, RZ, RZ, R125 ;  /* 0x000000ffff007224 */ /* 0x002fe400078e007d */
[----:B------:R1:W-:Y:S04]  /*12a60*/  STL [R1+0x670], R124 ;  /* 0x0006707c01007387 */ /* 0x0003e80000100800 */
[----:B------:R1:W-:Y:S04]  /*12a70*/  STL [R1+0x66c], R0 ;  /* 0x00066c0001007387 */ /* 0x0003e80000100800 */
[----:B-1----:R-:W2:Y:S04]  /*12a80*/  LDL.LU.64 R124, [R1+0x938] ;  /* 0x00093800017c7983 */ /* 0x002ea80000300a00 */
[----:B------:R1:W-:Y:S04]  /*12a90*/  STL [R1+0x678], R116 ;  /* 0x0006787401007387 */ /* 0x0003e80000100800 */
[----:B------:R-:W2:Y:S01]  /*12aa0*/  LDL.LU.64 R114, [R1+0x968] ;  /* 0x0009680001727983 */ /* 0x000ea20000300a00 */
[----:B------:R-:W-:-:S03]  /*12ab0*/  IMAD.MOV.U32 R0, RZ, RZ, R117 ;  /* 0x000000ffff007224 */ /* 0x000fc600078e0075 */
[----:B-1----:R-:W2:Y:S04]  /*12ac0*/  LDL.LU.64 R116, [R1+0x988] ;  /* 0x0009880001747983 */ /* 0x002ea80000300a00 */
[----:B------:R1:W-:Y:S04]  /*12ad0*/  STL [R1+0x674], R0 ;  /* 0x0006740001007387 */ /* 0x0003e80000100800 */
[----:B---3--:R3:W-:Y:S01]  /*12ae0*/  STL [R1+0x680], R122 ;  /* 0x0006807a01007387 */ /* 0x0087e20000100800 */
[----:B-1----:R-:W-:-:S03]  /*12af0*/  MOV R0, R123 ;  /* 0x0000007b00007202 */ /* 0x002fc60000000f00 */
[----:B------:R-:W-:Y:S04]  /*12b00*/  STL [R1+0x688], R110 ;  /* 0x0006886e01007387 */ /* 0x000fe80000100800 */
[----:B------:R1:W-:Y:S04]  /*12b10*/  STL [R1+0x67c], R0 ;  /* 0x00067c0001007387 */ /* 0x0003e80000100800 */
[----:B---3--:R-:W3:Y:S01]  /*12b20*/  LDL.LU.64 R122, [R1+0x9a8] ;  /* 0x0009a800017a7983 */ /* 0x008ee20000300a00 */
[----:B-1----:R-:W-:-:S05]  /*12b30*/  IMAD.MOV.U32 R0, RZ, RZ, R111 ;  /* 0x000000ffff007224 */ /* 0x002fca00078e006f */
[----:B------:R1:W-:Y:S04]  /*12b40*/  STL [R1+0x684], R0 ;  /* 0x0006840001007387 */ /* 0x0003e80000100800 */
[----:B------:R1:W-:Y:S02]  /*12b50*/  STL [R1+0x690], R112 ;  /* 0x0006907001007387 */ /* 0x0003e40000100800 */
[----:B-1----:R-:W-:Y:S02]  /*12b60*/  IMAD.MOV.U32 R0, RZ, RZ, R113 ;  /* 0x000000ffff007224 */ /* 0x002fe400078e0071 */
[----:B------:R-:W3:Y:S04]  /*12b70*/  LDL.LU.64 R112, [R1+0x9b8] ;  /* 0x0009b80001707983 */ /* 0x000ee80000300a00 */
[----:B------:R4:W-:Y:S02]  /*12b80*/  STL [R1+0x68c], R0 ;  /* 0x00068c0001007387 */ /* 0x0009e40000100800 */
[----:B----4-:R-:W-:-:S02]  /*12b90*/  IMAD.MOV.U32 R0, RZ, RZ, R121 ;  /* 0x000000ffff007224 */ /* 0x010fc400078e0079 */
[----:B------:R1:W-:Y:S04]  /*12ba0*/  STL [R1+0x698], R120 ;  /* 0x0006987801007387 */ /* 0x0003e80000100800 */
[----:B--2---:R-:W-:Y:S04]  /*12bb0*/  STL [R1+0x6a0], R118 ;  /* 0x0006a07601007387 */ /* 0x004fe80000100800 */
[----:B------:R2:W-:Y:S04]  /*12bc0*/  STL [R1+0x694], R0 ;  /* 0x0006940001007387 */ /* 0x0005e80000100800 */
[----:B-1----:R-:W4:Y:S01]  /*12bd0*/  LDL.LU.64 R120, [R1+0x860] ;  /* 0x0008600001787983 */ /* 0x002f220000300a00 */
[----:B--2---:R-:W-:-:S05]  /*12be0*/  MOV R0, R119 ;  /* 0x0000007700007202 */ /* 0x004fca0000000f00 */
[----:B------:R1:W-:Y:S04]  /*12bf0*/  STL [R1+0x69c], R0 ;  /* 0x00069c0001007387 */ /* 0x0003e80000100800 */
[----:B------:R-:W2:Y:S01]  /*12c00*/  LDL.LU.64 R118, [R1+0x890] ;  /* 0x0008900001767983 */ /* 0x000ea20000300a00 */
[----:B-1----:R-:W-:-:S03]  /*12c10*/  IMAD.MOV.U32 R0, RZ, RZ, R125 ;  /* 0x000000ffff007224 */ /* 0x002fc600078e007d */
[----:B------:R1:W-:Y:S04]  /*12c20*/  STL [R1+0x6a8], R124 ;  /* 0x0006a87c01007387 */ /* 0x0003e80000100800 */
[----:B------:R-:W2:Y:S04]  /*12c30*/  LDL.LU.64 R110, [R1+0x8f8] ;  /* 0x0008f800016e7983 */ /* 0x000ea80000300a00 */
[----:B------:R1:W-:Y:S04]  /*12c40*/  STL [R1+0x6a4], R0 ;  /* 0x0006a40001007387 */ /* 0x0003e80000100800 */
[----:B------:R1:W-:Y:S04]  /*12c50*/  STL [R1+0x6b0], R114 ;  /* 0x0006b07201007387 */ /* 0x0003e80000100800 */
[----:B-1----:R-:W2:Y:S01]  /*12c60*/  LDL.LU.64 R124, [R1+0x8c0] ;  /* 0x0008c000017c7983 */ /* 0x002ea20000300a00 */
[----:B------:R-:W-:-:S03]  /*12c70*/  IMAD.MOV.U32 R0, RZ, RZ, R115 ;  /* 0x000000ffff007224 */ /* 0x000fc600078e0073 */
[----:B------:R-:W-:Y:S04]  /*12c80*/  STL [R1+0x6b8], R116 ;  /* 0x0006b87401007387 */ /* 0x000fe80000100800 */
[----:B------:R1:W-:Y:S04]  /*12c90*/  STL [R1+0x6ac], R0 ;  /* 0x0006ac0001007387 */ /* 0x0003e80000100800 */
[----:B------:R-:W2:Y:S01]  /*12ca0*/  LDL.LU.64 R114, [R1+0x930] ;  /* 0x0009300001727983 */ /* 0x000ea20000300a00 */
[----:B-1----:R-:W-:-:S05]  /*12cb0*/  IMAD.MOV.U32 R0, RZ, RZ, R117 ;  /* 0x000000ffff007224 */ /* 0x002fca00078e0075 */
[----:B------:R1:W-:Y:S04]  /*12cc0*/  STL [R1+0x6b4], R0 ;  /* 0x0006b40001007387 */ /* 0x0003e80000100800 */
[----:B---3--:R3:W-:Y:S01]  /*12cd0*/  STL [R1+0x6c0], R122 ;  /* 0x0006c07a01007387 */ /* 0x0087e20000100800 */
[----:B-1----:R-:W-:-:S03]  /*12ce0*/  MOV R0, R123 ;  /* 0x0000007b00007202 */ /* 0x002fc60000000f00 */
[----:B---3--:R-:W3:Y:S04]  /*12cf0*/  LDL.LU.64 R122, [R1+0x960] ;  /* 0x00096000017a7983 */ /* 0x008ee80000300a00 */
[----:B------:R1:W-:Y:S04]  /*12d00*/  STL [R1+0x6bc], R0 ;  /* 0x0006bc0001007387 */ /* 0x0003e80000100800 */
[----:B------:R-:W-:Y:S04]  /*12d10*/  STL [R1+0x6c8], R112 ;  /* 0x0006c87001007387 */ /* 0x000fe80000100800 */
[----:B------:R-:W3:Y:S01]  /*12d20*/  LDL.LU.64 R116, [R1+0x980] ;  /* 0x0009800001747983 */ /* 0x000ee20000300a00 */
[----:B-1----:R-:W-:-:S05]  /*12d30*/  IMAD.MOV.U32 R0, RZ, RZ, R113 ;  /* 0x000000ffff007224 */ /* 0x002fca00078e0071 */
[----:B------:R4:W-:Y:S02]  /*12d40*/  STL [R1+0x6c4], R0 ;  /* 0x0006c40001007387 */ /* 0x0009e40000100800 */
[----:B----4-:R-:W-:Y:S02]  /*12d50*/  IMAD.MOV.U32 R0, RZ, RZ, R121 ;  /* 0x000000ffff007224 */ /* 0x010fe400078e0079 */
[----:B------:R1:W-:Y:S04]  /*12d60*/  STL [R1+0x6d0], R120 ;  /* 0x0006d07801007387 */ /* 0x0003e80000100800 */
[----:B------:R4:W-:Y:S04]  /*12d70*/  STL [R1+0x6cc], R0 ;  /* 0x0006cc0001007387 */ /* 0x0009e80000100800 */
[----:B-1----:R-:W3:Y:S04]  /*12d80*/  LDL.LU.64 R120, [R1+0x9a0] ;  /* 0x0009a00001787983 */ /* 0x002ee80000300a00 */
[----:B--2---:R1:W-:Y:S04]  /*12d90*/  STL [R1+0x6d8], R118 ;  /* 0x0006d87601007387 */ /* 0x0043e80000100800 */
[----:B------:R-:W2:Y:S01]  /*12da0*/  LDL.LU.64 R112, [R1+0x830] ;  /* 0x0008300001707983 */ /* 0x000ea20000300a00 */
[----:B----4-:R-:W-:-:S03]  /*12db0*/  IMAD.MOV.U32 R0, RZ, RZ, R119 ;  /* 0x000000ffff007224 */ /* 0x010fc600078e0077 */
[----:B-1----:R-:W4:Y:S04]  /*12dc0*/  LDL.LU.64 R118, [R1+0x858] ;  /* 0x0008580001767983 */ /* 0x002f280000300a00 */
[----:B------:R1:W-:Y:S02]  /*12dd0*/  STL [R1+0x6d4], R0 ;  /* 0x0006d40001007387 */ /* 0x0003e40000100800 */
[----:B-1----:R-:W-:Y:S02]  /*12de0*/  MOV R0, R125 ;  /* 0x0000007d00007202 */ /* 0x002fe40000000f00 */
[----:B------:R1:W-:Y:S04]  /*12df0*/  STL [R1+0x6e0], R124 ;  /* 0x0006e07c01007387 */ /* 0x0003e80000100800 */
[----:B------:R-:W-:Y:S04]  /*12e00*/  STL [R1+0x6e8], R110 ;  /* 0x0006e86e01007387 */ /* 0x000fe80000100800 */
[----:B------:R1:W-:Y:S04]  /*12e10*/  STL [R1+0x6dc], R0 ;  /* 0x0006dc0001007387 */ /* 0x0003e80000100800 */
[----:B-1----:R-:W4:Y:S01]  /*12e20*/  LDL.LU.64 R124, [R1+0x888] ;  /* 0x00088800017c7983 */ /* 0x002f220000300a00 */
[----:B------:R-:W-:-:S05]  /*12e30*/  IMAD.MOV.U32 R0, RZ, RZ, R111 ;  /* 0x000000ffff007224 */ /* 0x000fca00078e006f */
[----:B------:R1:W-:Y:S04]  /*12e40*/  STL [R1+0x6e4], R0 ;  /* 0x0006e40001007387 */ /* 0x0003e80000100800 */
[----:B------:R1:W-:Y:S02]  /*12e50*/  STL [R1+0x6f0], R114 ;  /* 0x0006f07201007387 */ /* 0x0003e40000100800 */
[----:B-1----:R-:W-:Y:S02]  /*12e60*/  IMAD.MOV.U32 R0, RZ, RZ, R115 ;  /* 0x000000ffff007224 */ /* 0x002fe400078e0073 */
[----:B------:R-:W4:Y:S04]  /*12e70*/  LDL.LU.64 R114, [R1+0x8b8] ;  /* 0x0008b80001727983 */ /* 0x000f280000300a00 */
[----:B------:R1:W-:Y:S04]  /*12e80*/  STL [R1+0x6ec], R0 ;  /* 0x0006ec0001007387 */ /* 0x0003e80000100800 */
[----:B---3--:R3:W-:Y:S01]  /*12e90*/  STL [R1+0x6f8], R122 ;  /* 0x0006f87a01007387 */ /* 0x0087e20000100800 */
[----:B-1----:R-:W-:-:S03]  /*12ea0*/  IMAD.MOV.U32 R0, RZ, RZ, R123 ;  /* 0x000000ffff007224 */ /* 0x002fc600078e007b */
[----:B------:R-:W-:Y:S04]  /*12eb0*/  STL [R1+0x700], R116 ;  /* 0x0007007401007387 */ /* 0x000fe80000100800 */
[----:B------:R1:W-:Y:S04]  /*12ec0*/  STL [R1+0x6f4], R0 ;  /* 0x0006f40001007387 */ /* 0x0003e80000100800 */
[----:B---3--:R-:W3:Y:S01]  /*12ed0*/  LDL.LU.64 R122, [R1+0x8f0] ;  /* 0x0008f000017a7983 */ /* 0x008ee20000300a00 */
[----:B-1----:R-:W-:-:S05]  /*12ee0*/  MOV R0, R117 ;  /* 0x0000007500007202 */ /* 0x002fca0000000f00 */
[----:B------:R1:W-:Y:S04]  /*12ef0*/  STL [R1+0x6fc], R0 ;  /* 0x0006fc0001007387 */ /* 0x0003e80000100800 */
[----:B------:R-:W3:Y:S01]  /*12f00*/  LDL.LU.64 R116, [R1+0x928] ;  /* 0x0009280001747983 */ /* 0x000ee20000300a00 */
[----:B-1----:R-:W-:-:S03]  /*12f10*/  IMAD.MOV.U32 R0, RZ, RZ, R121 ;  /* 0x000000ffff007224 */ /* 0x002fc600078e0079 */
[----:B------:R1:W-:Y:S04]  /*12f20*/  STL [R1+0x708], R120 ;  /* 0x0007087801007387 */ /* 0x0003e80000100800 */
[----:B------:R-:W3:Y:S04]  /*12f30*/  LDL.LU.64 R110, [R1+0x978] ;  /* 0x00097800016e7983 */ /* 0x000ee80000300a00 */
[----:B------:R1:W-:Y:S04]  /*12f40*/  STL [R1+0x704], R0 ;  /* 0x0007040001007387 */ /* 0x0003e80000100800 */
[----:B--2---:R2:W-:Y:S04]  /*12f50*/  STL [R1+0x710], R112 ;  /* 0x0007107001007387 */ /* 0x0045e80000100800 */
[----:B-1----:R-:W3:Y:S01]  /*12f60*/  LDL.LU.64 R120, [R1+0x958] ;  /* 0x0009580001787983 */ /* 0x002ee20000300a00 */
[----:B------:R-:W-:-:S03]  /*12f70*/  IMAD.MOV.U32 R0, RZ, RZ, R113 ;  /* 0x000000ffff007224 */ /* 0x000fc600078e0071 */
[----:B----4-:R-:W-:Y:S04]  /*12f80*/  STL [R1+0x718], R118 ;  /* 0x0007187601007387 */ /* 0x010fe80000100800 */
[----:B------:R1:W-:Y:S04]  /*12f90*/  STL [R1+0x70c], R0 ;  /* 0x00070c0001007387 */ /* 0x0003e80000100800 */
[----:B--2---:R-:W2:Y:S01]  /*12fa0*/  LDL.LU.64 R112, [R1+0x7f8] ;  /* 0x0007f80001707983 */ /* 0x004ea20000300a00 */
[----:B-1----:R-:W-:-:S05]  /*12fb0*/  IMAD.MOV.U32 R0, RZ, RZ, R119 ;  /* 0x000000ffff007224 */ /* 0x002fca00078e0077 */
[----:B------:R1:W-:Y:S04]  /*12fc0*/  STL [R1+0x714], R0 ;  /* 0x0007140001007387 */ /* 0x0003e80000100800 */
[----:B------:R4:W-:Y:S01]  /*12fd0*/  STL [R1+0x720], R124 ;  /* 0x0007207c01007387 */ /* 0x0009e20000100800 */
[----:B-1----:R-:W-:-:S03]  /*12fe0*/  MOV R0, R125 ;  /* 0x0000007d00007202 */ /* 0x002fc60000000f00 */
[----:B----4-:R-:W4:Y:S04]  /*12ff0*/  LDL.LU.64 R124, [R1+0x808] ;  /* 0x00080800017c7983 */ /* 0x010f280000300a00 */
[----:B------:R1:W-:Y:S04]  /*13000*/  STL [R1+0x71c], R0 ;  /* 0x00071c0001007387 */ /* 0x0003e80000100800 */
[----:B------:R-:W-:Y:S04]  /*13010*/  STL [R1+0x728], R114 ;  /* 0x0007287201007387 */ /* 0x000fe80000100800 */
[----:B------:R-:W4:Y:S01]  /*13020*/  LDL.LU.64 R118, [R1+0x850] ;  /* 0x0008500001767983 */ /* 0x000f220000300a00 */
[----:B-1----:R-:W-:-:S05]  /*13030*/  IMAD.MOV.U32 R0, RZ, RZ, R115 ;  /* 0x000000ffff007224 */ /* 0x002fca00078e0073 */
[----:B------:R3:W-:Y:S02]  /*13040*/  STL [R1+0x724], R0 ;  /* 0x0007240001007387 */ /* 0x0007e40000100800 */
[----:B---3--:R-:W-:Y:S02]  /*13050*/  IMAD.MOV.U32 R0, RZ, RZ, R123 ;  /* 0x000000ffff007224 */ /* 0x008fe400078e007b */
[----:B------:R1:W-:Y:S04]  /*13060*/  STL [R1+0x730], R122 ;  /* 0x0007307a01007387 */ /* 0x0003e80000100800 */
[----:B------:R3:W-:Y:S04]  /*13070*/  STL [R1+0x72c], R0 ;  /* 0x00072c0001007387 */ /* 0x0007e80000100800 */
[----:B-1----:R-:W4:Y:S04]  /*13080*/  LDL.LU.64 R122, [R1+0x880] ;  /* 0x00088000017a7983 */ /* 0x002f280000300a00 */
[----:B------:R1:W-:Y:S01]  /*13090*/  STL [R1+0x738], R116 ;  /* 0x0007387401007387 */ /* 0x0003e20000100800 */
[----:B---3--:R-:W-:-:S03]  /*130a0*/  IMAD.MOV.U32 R0, RZ, RZ, R117 ;  /* 0x000000ffff007224 */ /* 0x008fc600078e0075 */
[----:B------:R-:W3:Y:S04]  /*130b0*/  LDL.LU.64 R114, [R1+0x8b0] ;  /* 0x0008b00001727983 */ /* 0x000ee80000300a00 */
[----:B-1----:R-:W3:Y:S04]  /*130c0*/  LDL.LU.64 R116, [R1+0x8e8] ;  /* 0x0008e80001747983 */ /* 0x002ee80000300a00 */
[----:B------:R1:W-:Y:S02]  /*130d0*/  STL [R1+0x734], R0 ;  /* 0x0007340001007387 */ /* 0x0003e40000100800 */
[----:B-1----:R-:W-:-:S02]  /*130e0*/  MOV R0, R121 ;  /* 0x0000007900007202 */ /* 0x002fc40000000f00 */
[----:B------:R1:W-:Y:S04]  /*130f0*/  STL [R1+0x740], R120 ;  /* 0x0007407801007387 */ /* 0x0003e80000100800 */
[----:B------:R-:W-:Y:S04]  /*13100*/  STL [R1+0x748], R110 ;  /* 0x0007486e01007387 */ /* 0x000fe80000100800 */
[----:B------:R2:W-:Y:S04]  /*13110*/  STL [R1+0x73c], R0 ;  /* 0x00073c0001007387 */ /* 0x0005e80000100800 */
[----:B-1----:R-:W3:Y:S01]  /*13120*/  LDL.LU.64 R120, [R1+0x920] ;  /* 0x0009200001787983 */ /* 0x002ee20000300a00 */
[----:B--2---:R-:W-:-:S05]  /*13130*/  IMAD.MOV.U32 R0, RZ, RZ, R111 ;  /* 0x000000ffff007224 */ /* 0x004fca00078e006f */
[----:B------:R1:W-:Y:S04]  /*13140*/  STL [R1+0x744], R0 ;  /* 0x0007440001007387 */ /* 0x0003e80000100800 */
[----:B------:R-:W-:Y:S04]  /*13150*/  STL [R1+0x750], R112 ;  /* 0x0007507001007387 */ /* 0x000fe80000100800 */
[----:B------:R-:W2:Y:S01]  /*13160*/  LDL.LU.64 R110, [R1+0x950] ;  /* 0x00095000016e7983 */ /* 0x000ea20000300a00 */
[----:B-1----:R-:W-:-:S05]  /*13170*/  IMAD.MOV.U32 R0, RZ, RZ, R113 ;  /* 0x000000ffff007224 */ /* 0x002fca00078e0071 */
[----:B------:R1:W-:Y:S04]  /*13180*/  STL [R1+0x74c], R0 ;  /* 0x00074c0001007387 */ /* 0x0003e80000100800 */
[----:B----4-:R4:W-:Y:S01]  /*13190*/  STL [R1+0x758], R124 ;  /* 0x0007587c01007387 */ /* 0x0109e20000100800 */
[----:B-1----:R-:W-:-:S03]  /*131a0*/  IMAD.MOV.U32 R0, RZ, RZ, R125 ;  /* 0x000000ffff007224 */ /* 0x002fc600078e007d */
[----:B------:R-:W-:Y:S04]  /*131b0*/  STL [R1+0x760], R118 ;  /* 0x0007607601007387 */ /* 0x000fe80000100800 */
[----:B------:R1:W-:Y:S04]  /*131c0*/  STL [R1+0x754], R0 ;  /* 0x0007540001007387 */ /* 0x0003e80000100800 */
[----:B----4-:R-:W4:Y:S01]  /*131d0*/  LDL.LU.64 R124, [R1+0x7d0] ;  /* 0x0007d000017c7983 */ /* 0x010f220000300a00 */
[----:B-1----:R-:W-:-:S05]  /*131e0*/  MOV R0, R119 ;  /* 0x0000007700007202 */ /* 0x002fca0000000f00 */
[----:B------:R1:W-:Y:S04]  /*131f0*/  STL [R1+0x75c], R0 ;  /* 0x00075c0001007387 */ /* 0x0003e80000100800 */
[----:B------:R-:W4:Y:S01]  /*13200*/  LDL.LU.64 R118, [R1+0x7f0] ;  /* 0x0007f00001767983 */ /* 0x000f220000300a00 */
[----:B-1----:R-:W-:-:S03]  /*13210*/  IMAD.MOV.U32 R0, RZ, RZ, R123 ;  /* 0x000000ffff007224 */ /* 0x002fc600078e007b */
[----:B------:R1:W-:Y:S04]  /*13220*/  STL [R1+0x768], R122 ;  /* 0x0007687a01007387 */ /* 0x0003e80000100800 */
[----:B------:R-:W4:Y:S04]  /*13230*/  LDL.LU.64 R112, [R1+0x848] ;  /* 0x0008480001707983 */ /* 0x000f280000300a00 */
[----:B------:R1:W-:Y:S04]  /*13240*/  STL [R1+0x764], R0 ;  /* 0x0007640001007387 */ /* 0x0003e80000100800 */
[----:B---3--:R3:W-:Y:S04]  /*13250*/  STL [R1+0x770], R114 ;  /* 0x0007707201007387 */ /* 0x0087e80000100800 */
[----:B-1----:R-:W4:Y:S01]  /*13260*/  LDL.LU.64 R122, [R1+0x800] ;  /* 0x00080000017a7983 */ /* 0x002f220000300a00 */
[----:B------:R-:W-:-:S03]  /*13270*/  IMAD.MOV.U32 R0, RZ, RZ, R115 ;  /* 0x000000ffff007224 */ /* 0x000fc600078e0073 */
[----:B------:R-:W-:Y:S04]  /*13280*/  STL [R1+0x778], R116 ;  /* 0x0007787401007387 */ /* 0x000fe80000100800 */
[----:B------:R1:W-:Y:S04]  /*13290*/  STL [R1+0x76c], R0 ;  /* 0x00076c0001007387 */ /* 0x0003e80000100800 */
[----:B---3--:R-:W3:Y:S01]  /*132a0*/  LDL.LU.64 R114, [R1+0x878] ;  /* 0x0008780001727983 */ /* 0x008ee20000300a00 */
[----:B-1----:R-:W-:-:S05]  /*132b0*/  IMAD.MOV.U32 R0, RZ, RZ, R117 ;  /* 0x000000ffff007224 */ /* 0x002fca00078e0075 */
[----:B------:R1:W-:Y:S02]  /*132c0*/  STL [R1+0x774], R0 ;  /* 0x0007740001007387 */ /* 0x0003e40000100800 */
[----:B-1----:R-:W-:Y:S02]  /*132d0*/  MOV R0, R121 ;  /* 0x0000007900007202 */ /* 0x002fe40000000f00 */
[----:B------:R1:W-:Y:S04]  /*132e0*/  STL [R1+0x780], R120 ;  /* 0x0007807801007387 */ /* 0x0003e80000100800 */
[----:B------:R-:W3:Y:S04]  /*132f0*/  LDL.LU.64 R116, [R1+0x8a8] ;  /* 0x0008a80001747983 */ /* 0x000ee80000300a00 */
[----:B------:R1:W-:Y:S04]  /*13300*/  STL [R1+0x77c], R0 ;  /* 0x00077c0001007387 */ /* 0x0003e80000100800 */
[----:B--2---:R-:W-:Y:S04]  /*13310*/  STL [R1+0x788], R110 ;  /* 0x0007886e01007387 */ /* 0x004fe80000100800 */
[----:B-1----:R-:W2:Y:S01]  /*13320*/  LDL.LU.64 R120, [R1+0x8e0] ;  /* 0x0008e00001787983 */ /* 0x002ea20000300a00 */
[----:B------:R-:W-:-:S05]  /*13330*/  IMAD.MOV.U32 R0, RZ, RZ, R111 ;  /* 0x000000ffff007224 */ /* 0x000fca00078e006f */
[----:B------:R4:W-:Y:S02]  /*13340*/  STL [R1+0x784], R0 ;  /* 0x0007840001007387 */ /* 0x0009e40000100800 */
[----:B----4-:R-:W-:Y:S02]  /*13350*/  IMAD.MOV.U32 R0, RZ, RZ, R125 ;  /* 0x000000ffff007224 */ /* 0x010fe400078e007d */
[----:B------:R1:W-:Y:S04]  /*13360*/  STL [R1+0x790], R124 ;  /* 0x0007907c01007387 */ /* 0x0003e80000100800 */
[----:B------:R4:W-:Y:S04]  /*13370*/  STL [R1+0x78c], R0 ;  /* 0x00078c0001007387 */ /* 0x0009e80000100800 */
[----:B-1----:R-:W2:Y:S01]  /*13380*/  LDL.LU.64 R124, [R1+0x918] ;  /* 0x00091800017c7983 */ /* 0x002ea20000300a00 */
[----:B----4-:R-:W-:-:S03]  /*13390*/  IMAD.MOV.U32 R0, RZ, RZ, R119 ;  /* 0x000000ffff007224 */ /* 0x010fc600078e0077 */
[----:B------:R1:W-:Y:S04]  /*133a0*/  STL [R1+0x798], R118 ;  /* 0x0007987601007387 */ /* 0x0003e80000100800 */
[----:B-1----:R-:W4:Y:S04]  /*133b0*/  LDL.LU.64 R118, [R1+0x7e0] ;  /* 0x0007e00001767983 */ /* 0x002f280000300a00 */
[----:B------:R-:W4:Y:S04]  /*133c0*/  LDL.LU.64 R110, [R1+0x7d8] ;  /* 0x0007d800016e7983 */ /* 0x000f280000300a00 */
[----:B------:R1:W-:Y:S04]  /*133d0*/  STL [R1+0x794], R0 ;  /* 0x0007940001007387 */ /* 0x0003e80000100800 */
[----:B------:R1:W-:Y:S02]  /*133e0*/  STL [R1+0x7a0], R122 ;  /* 0x0007a07a01007387 */ /* 0x0003e40000100800 */
[----:B-1----:R-:W-:-:S02]  /*133f0*/  MOV R0, R123 ;  /* 0x0000007b00007202 */ /* 0x002fc40000000f00 */
[----:B------:R-:W-:Y:S04]  /*13400*/  STL [R1+0x7a8], R112 ;  /* 0x0007a87001007387 */ /* 0x000fe80000100800 */
[----:B------:R1:W-:Y:S04]  /*13410*/  STL [R1+0x79c], R0 ;  /* 0x00079c0001007387 */ /* 0x0003e80000100800 */
[----:B------:R-:W4:Y:S01]  /*13420*/  LDL.LU.64 R122, [R1+0x870] ;  /* 0x00087000017a7983 */ /* 0x000f220000300a00 */
[----:B-1----:R-:W-:-:S05]  /*13430*/  IMAD.MOV.U32 R0, RZ, RZ, R113 ;  /* 0x000000ffff007224 */ /* 0x002fca00078e0071 */
[----:B------:R1:W-:Y:S04]  /*13440*/  STL [R1+0x7a4], R0 ;  /* 0x0007a40001007387 */ /* 0x0003e80000100800 */
[----:B---3--:R-:W-:Y:S04]  /*13450*/  STL [R1+0x7b0], R114 ;  /* 0x0007b07201007387 */ /* 0x008fe80000100800 */
[----:B------:R-:W3:Y:S01]  /*13460*/  LDL.LU.64 R112, [R1+0x7e8] ;  /* 0x0007e80001707983 */ /* 0x000ee20000300a00 */
[----:B-1----:R-:W-:-:S05]  /*13470*/  IMAD.MOV.U32 R0, RZ, RZ, R115 ;  /* 0x000000ffff007224 */ /* 0x002fca00078e0073 */
[----:B------:R1:W-:Y:S02]  /*13480*/  STL [R1+0x7ac], R0 ;  /* 0x0007ac0001007387 */ /* 0x0003e40000100800 */
[----:B-1----:R-:W-:Y:S02]  /*13490*/  IMAD.MOV.U32 R0, RZ, RZ, R117 ;  /* 0x000000ffff007224 */ /* 0x002fe400078e0075 */
[----:B------:R-:W-:Y:S04]  /*134a0*/  STL [R1+0x7b8], R116 ;  /* 0x0007b87401007387 */ /* 0x000fe80000100800 */
[----:B--2---:R-:W-:Y:S04]  /*134b0*/  STL [R1+0x7c0], R120 ;  /* 0x0007c07801007387 */ /* 0x004fe80000100800 */
[----:B------:R1:W-:Y:S04]  /*134c0*/  STL [R1+0x7b4], R0 ;  /* 0x0007b40001007387 */ /* 0x0003e80000100800 */
[----:B------:R-:W2:Y:S01]  /*134d0*/  LDL.LU.64 R114, [R1+0x910] ;  /* 0x0009100001727983 */ /* 0x000ea20000300a00 */
[----:B-1----:R-:W-:-:S05]  /*134e0*/  MOV R0, R121 ;  /* 0x0000007900007202 */ /* 0x002fca0000000f00 */
[----:B------:R1:W-:Y:S04]  /*134f0*/  STL [R1+0x7bc], R0 ;  /* 0x0007bc0001007387 */ /* 0x0003e80000100800 */
[----:B------:R-:W2:Y:S01]  /*13500*/  LDL.LU.64 R116, [R1+0x840] ;  /* 0x0008400001747983 */ /* 0x000ea20000300a00 */
[----:B-1----:R-:W-:-:S03]  /*13510*/  IMAD.MOV.U32 R0, RZ, RZ, R125 ;  /* 0x000000ffff007224 */ /* 0x002fc600078e007d */
[----:B------:R1:W-:Y:S04]  /*13520*/  STL [R1+0x7c8], R124 ;  /* 0x0007c87c01007387 */ /* 0x0003e80000100800 */
[----:B------:R-:W2:Y:S04]  /*13530*/  LDL.LU.64 R120, [R1+0x8d8] ;  /* 0x0008d80001787983 */ /* 0x000ea80000300a00 */
[----:B------:R1:W-:Y:S04]  /*13540*/  STL [R1+0x7c4], R0 ;  /* 0x0007c40001007387 */ /* 0x0003e80000100800 */
[----:B----4-:R4:W-:Y:S04]  /*13550*/  STL [R1+0x7d0], R118 ;  /* 0x0007d07601007387 */ /* 0x0109e80000100800 */
[----:B-1----:R-:W2:Y:S01]  /*13560*/  LDL.LU.64 R124, [R1+0x998] ;  /* 0x00099800017c7983 */ /* 0x002ea20000300a00 */
[----:B------:R-:W-:-:S03]  /*13570*/  IMAD.MOV.U32 R0, RZ, RZ, R119 ;  /* 0x000000ffff007224 */ /* 0x000fc600078e0077 */
[----:B------:R-:W-:Y:S04]  /*13580*/  STL [R1+0x7d8], R110 ;  /* 0x0007d86e01007387 */ /* 0x000fe80000100800 */
[----:B------:R1:W-:Y:S04]  /*13590*/  STL [R1+0x7cc], R0 ;  /* 0x0007cc0001007387 */ /* 0x0003e80000100800 */
[----:B----4-:R-:W4:Y:S01]  /*135a0*/  LDL.LU.64 R118, [R1+0x810] ;  /* 0x0008100001767983 */ /* 0x010f220000300a00 */
[----:B-1----:R-:W-:-:S05]  /*135b0*/  IMAD.MOV.U32 R0, RZ, RZ, R111 ;  /* 0x000000ffff007224 */ /* 0x002fca00078e006f */
[----:B------:R1:W-:Y:S04]  /*135c0*/  STL [R1+0x7d4], R0 ;  /* 0x0007d40001007387 */ /* 0x0003e80000100800 */
[----:B------:R1:W-:Y:S02]  /*135d0*/  STL [R1+0x7e0], R122 ;  /* 0x0007e07a01007387 */ /* 0x0003e40000100800 */
[----:B-1----:R-:W-:Y:S02]  /*135e0*/  MOV R0, R123 ;  /* 0x0000007b00007202 */ /* 0x002fe40000000f00 */
[----:B------:R-:W4:Y:S04]  /*135f0*/  LDL.LU.64 R122, [R1+0x820] ;  /* 0x00082000017a7983 */ /* 0x000f280000300a00 */
[----:B------:R1:W-:Y:S04]  /*13600*/  STL [R1+0x7dc], R0 ;  /* 0x0007dc0001007387 */ /* 0x0003e80000100800 */
[----:B---3--:R-:W-:Y:S04]  /*13610*/  STL [R1+0x7e8], R112 ;  /* 0x0007e87001007387 */ /* 0x008fe80000100800 */
[----:B------:R-:W3:Y:S01]  /*13620*/  LDL.LU.64 R108, [R1+0x818] ;  /* 0x00081800016c7983 */ /* 0x000ee20000300a00 */
[----:B-1----:R-:W-:-:S05]  /*13630*/  IMAD.MOV.U32 R0, RZ, RZ, R113 ;  /* 0x000000ffff007224 */ /* 0x002fca00078e0071 */
[----:B------:R2:W-:Y:S02]  /*13640*/  STL [R1+0x7e4], R0 ;  /* 0x0007e40001007387 */ /* 0x0005e40000100800 */
[----:B--2---:R-:W-:Y:S02]  /*13650*/  IMAD.MOV.U32 R0, RZ, RZ, R115 ;  /* 0x000000ffff007224 */ /* 0x004fe400078e0073 */
[----:B------:R1:W-:Y:S04]  /*13660*/  STL [R1+0x7f0], R114 ;  /* 0x0007f07201007387 */ /* 0x0003e80000100800 */
[----:B------:R2:W-:Y:S04]  /*13670*/  STL [R1+0x7ec], R0 ;  /* 0x0007ec0001007387 */ /* 0x0005e80000100800 */
[----:B-1----:R-:W3:Y:S01]  /*13680*/  LDL.LU.64 R114, [R1+0x828] ;  /* 0x0008280001727983 */ /* 0x002ee20000300a00 */
[----:B--2---:R-:W-:-:S03]  /*13690*/  IMAD.MOV.U32 R0, RZ, RZ, R117 ;  /* 0x000000ffff007224 */ /* 0x004fc600078e0075 */
[----:B------:R1:W-:Y:S04]  /*136a0*/  STL [R1+0x7f8], R116 ;  /* 0x0007f87401007387 */ /* 0x0003e80000100800 */
[----:B-1----:R-:W2:Y:S04]  /*136b0*/  LDL.LU.64 R116, [R1+0x8a0] ;  /* 0x0008a00001747983 */ /* 0x002ea80000300a00 */
[----:B------:R-:W2:Y:S04]  /*136c0*/  LDL.LU.64 R110, [R1+0x838] ;  /* 0x00083800016e7983 */ /* 0x000ea80000300a00 */
[----:B------:R1:W-:Y:S02]  /*136d0*/  STL [R1+0x7f4], R0 ;  /* 0x0007f40001007387 */ /* 0x0003e40000100800 */
[----:B-1----:R-:W-:-:S02]  /*136e0*/  MOV R0, R125 ;  /* 0x0000007d00007202 */ /* 0x002fc40000000f00 */
[----:B------:R1:W-:Y:S04]  /*136f0*/  STL [R1+0x800], R124 ;  /* 0x0008007c01007387 */ /* 0x0003e80000100800 */
[----:B------:R-:W-:Y:S04]  /*13700*/  STL [R1+0x808], R120 ;  /* 0x0008087801007387 */ /* 0x000fe80000100800 */
[----:B------:R1:W-:Y:S02]  /*13710*/  STL [R1+0x7fc], R0 ;  /* 0x0007fc0001007387 */ /* 0x0003e40000100800 */
[----:B-1----:R-:W-:-:S02]  /*13720*/  IMAD.MOV.U32 R124, RZ, RZ, R126 ;  /* 0x000000ffff7c7224 */ /* 0x002fc400078e007e */
[----:B------:R-:W-:Y:S02]  /*13730*/  IMAD.MOV.U32 R125, RZ, RZ, R127 ;  /* 0x000000ffff7d7224 */ /* 0x000fe400078e007f */
[----:B------:R-:W2:Y:S01]  /*13740*/  LDL.LU.64 R126, [R1+0x948] ;  /* 0x00094800017e7983 */ /* 0x000ea20000300a00 */
[----:B------:R-:W-:-:S05]  /*13750*/  IMAD.MOV.U32 R0, RZ, RZ, R121 ;  /* 0x000000ffff007224 */ /* 0x000fca00078e0079 */
[----:B------:R1:W-:Y:S04]  /*13760*/  STL [R1+0x804], R0 ;  /* 0x0008040001007387 */ /* 0x0003e80000100800 */
[----:B----4-:R4:W-:Y:S04]  /*13770*/  STL [R1+0x810], R118 ;  /* 0x0008107601007387 */ /* 0x0109e80000100800 */
[----:B------:R-:W2:Y:S01]  /*13780*/  LDL.LU.64 R112, [R1+0x868] ;  /* 0x0008680001707983 */ /* 0x000ea20000300a00 */
[----:B-1----:R-:W-:-:S03]  /*13790*/  MOV R0, R119 ;  /* 0x0000007700007202 */ /* 0x002fc60000000f00 */
[----:B------:R-:W2:Y:S04]  /*137a0*/  LDL.LU.64 R120, [R1+0xa40] ;  /* 0x000a400001787983 */ /* 0x000ea80000300a00 */
[----:B----4-:R-:W4:Y:S04]  /*137b0*/  LDL.LU.64 R118, [R1+0xab0] ;  /* 0x000ab00001767983 */ /* 0x010f280000300a00 */
[----:B------:R1:W-:Y:S04]  /*137c0*/  STL [R1+0x80c], R0 ;  /* 0x00080c0001007387 */ /* 0x0003e80000100800 */
[----:B---3--:R-:W-:Y:S01]  /*137d0*/  STL [R1+0x818], R108 ;  /* 0x0008186c01007387 */ /* 0x008fe20000100800 */
[----:B-1----:R-:W-:-:S03]  /*137e0*/  IMAD.MOV.U32 R0, RZ, RZ, R109 ;  /* 0x000000ffff007224 */ /* 0x002fc600078e006d */
[----:B------:R-:W-:Y:S04]  /*137f0*/  STL [R1+0x820], R122 ;  /* 0x0008207a01007387 */ /* 0x000fe80000100800 */
[----:B------:R1:W-:Y:S02]  /*13800*/  STL [R1+0x814], R0 ;  /* 0x0008140001007387 */ /* 0x0003e40000100800 */
[----:B-1----:R-:W-:Y:S02]  /*13810*/  IMAD.MOV.U32 R0, RZ, RZ, R123 ;  /* 0x000000ffff007224 */ /* 0x002fe400078e007b */
[----:B------:R-:W-:Y:S04]  /*13820*/  STL [R1+0x828], R114 ;  /* 0x0008287201007387 */ /* 0x000fe80000100800 */
[----:B------:R1:W-:Y:S04]  /*13830*/  STL [R1+0x81c], R0 ;  /* 0x00081c0001007387 */ /* 0x0003e80000100800 */
[----:B------:R-:W3:Y:S01]  /*13840*/  LDL.LU.64 R122, [R1+0x9f8] ;  /* 0x0009f800017a7983 */ /* 0x000ee20000300a00 */
[----:B-1----:R-:W-:-:S03]  /*13850*/  IMAD.MOV.U32 R0, RZ, RZ, R115 ;  /* 0x000000ffff007224 */ /* 0x002fc600078e0073 */
[----:B--2---:R-:W-:Y:S04]  /*13860*/  STL [R1+0x830], R116 ;  /* 0x0008307401007387 */ /* 0x004fe80000100800 */
[----:B------:R1:W-:Y:S02]  /*13870*/  STL [R1+0x824], R0 ;  /* 0x0008240001007387 */ /* 0x0003e40000100800 */
[----:B-1----:R-:W-:Y:S02]  /*13880*/  MOV R0, R117 ;  /* 0x0000007500007202 */ /* 0x002fe40000000f00 */
[----:B------:R-:W2:Y:S04]  /*13890*/  LDL.LU.64 R116, [R1+0xad0] ;  /* 0x000ad00001747983 */ /* 0x000ea80000300a00 */
[----:B------:R1:W-:Y:S04]  /*138a0*/  STL [R1+0x82c], R0 ;  /* 0x00082c0001007387 */ /* 0x0003e80000100800 */
[----:B------:R-:W-:Y:S04]  /*138b0*/  STL [R1+0x838], R110 ;  /* 0x0008386e01007387 */ /* 0x000fe80000100800 */
[----:B------:R-:W2:Y:S01]  /*138c0*/  LDL.LU.64 R114, [R1+0xa58] ;  /* 0x000a580001727983 */ /* 0x000ea20000300a00 */
[----:B-1----:R-:W-:-:S05]  /*138d0*/  IMAD.MOV.U32 R0, RZ, RZ, R111 ;  /* 0x000000ffff007224 */ /* 0x002fca00078e006f */
[----:B------:R1:W-:Y:S04]  /*138e0*/  STL [R1+0x834], R0 ;  /* 0x0008340001007387 */ /* 0x0003e80000100800 */
[----:B------:R1:W-:Y:S02]  /*138f0*/  STL [R1+0x840], R126 ;  /* 0x0008407e01007387 */ /* 0x0003e40000100800 */
[----:B-1----:R-:W-:Y:S02]  /*13900*/  IMAD.MOV.U32 R0, RZ, RZ, R127 ;  /* 0x000000ffff007224 */ /* 0x002fe400078e007f */
[----:B------:R-:W2:Y:S04]  /*13910*/  LDL.LU.64 R126, [R1+0xa08] ;  /* 0x000a0800017e7983 */ /* 0x000ea80000300a00 */
[----:B------:R1:W-:Y:S04]  /*13920*/  STL [R1+0x83c], R0 ;  /* 0x00083c0001007387 */ /* 0x0003e80000100800 */
[----:B------:R-:W-:Y:S01]  /*13930*/  STL [R1+0x848], R112 ;  /* 0x0008487001007387 */ /* 0x000fe20000100800 */
[----:B-1----:R-:W-:-:S03]  /*13940*/  IMAD.MOV.U32 R0, RZ, RZ, R113 ;  /* 0x000000ffff007224 */ /* 0x002fc600078e0071 */
[----:B----4-:R-:W-:Y:S04]  /*13950*/  STL [R1+0x850], R118 ;  /* 0x0008507601007387 */ /* 0x010fe80000100800 */
[----:B------:R1:W-:Y:S04]  /*13960*/  STL [R1+0x844], R0 ;  /* 0x0008440001007387 */ /* 0x0003e80000100800 */
[----:B------:R-:W-:Y:S01]  /*13970*/  STL [R1+0x858], R120 ;  /* 0x0008587801007387 */ /* 0x000fe20000100800 */
[----:B-1----:R-:W-:-:S05]  /*13980*/  MOV R0, R119 ;  /* 0x0000007700007202 */ /* 0x002fca0000000f00 */
[----:B------:R1:W-:Y:S04]  /*13990*/  STL [R1+0x84c], R0 ;  /* 0x00084c0001007387 */ /* 0x0003e80000100800 */
[----:B------:R-:W4:Y:S01]  /*139a0*/  LDL.LU.64 R118, [R1+0xaf0] ;  /* 0x000af00001767983 */ /* 0x000f220000300a00 */
[----:B-1----:R-:W-:-:S05]  /*139b0*/  IMAD.MOV.U32 R0, RZ, RZ, R121 ;  /* 0x000000ffff007224 */ /* 0x002fca00078e0079 */
[----:B------:R1:W-:Y:S04]  /*139c0*/  STL [R1+0x854], R0 ;  /* 0x0008540001007387 */ /* 0x0003e80000100800 */
[----:B---3--:R3:W-:Y:S01]  /*139d0*/  STL [R1+0x860], R122 ;  /* 0x0008607a01007387 */ /* 0x0087e20000100800 */
[----:B-1----:R-:W-:-:S03]  /*139e0*/  IMAD.MOV.U32 R0, RZ, RZ, R123 ;  /* 0x000000ffff007224 */ /* 0x002fc600078e007b */
[----:B---3--:R-:W3:Y:S04]  /*139f0*/  LDL.LU.64 R122, [R1+0xa70] ;  /* 0x000a7000017a7983 */ /* 0x008ee80000300a00 */
[----:B------:R2:W-:Y:S04]  /*13a00*/  STL [R1+0x85c], R0 ;  /* 0x00085c0001007387 */ /* 0x0005e80000100800 */
[----:B------:R-:W-:Y:S04]  /*13a10*/  STL [R1+0x868], R10 ;  /* 0x0008680a01007387 */ /* 0x000fe80000100800 */
[----:B------:R-:W3:Y:S01]  /*13a20*/  LDL.LU.64 R120, [R1+0xa18] ;  /* 0x000a180001787983 */ /* 0x000ee20000300a00 */
[----:B--2---:R-:W-:-:S03]  /*13a30*/  IMAD.MOV.U32 R0, RZ, RZ, R117 ;  /* 0x000000ffff007224 */ /* 0x004fc600078e0075 */
[----:B------:R-:W-:Y:S04]  /*13a40*/  STL [R1+0x864], R11 ;  /* 0x0008640b01007387 */ /* 0x000fe80000100800 */
[----:B------:R1:W-:Y:S04]  /*13a50*/  STL [R1+0x870], R116 ;  /* 0x0008707401007387 */ /* 0x0003e80000100800 */
[----:B------:R2:W-:Y:S04]  /*13a60*/  STL [R1+0x86c], R0 ;  /* 0x00086c0001007387 */ /* 0x0005e80000100800 */
[----:B------:R-:W-:Y:S04]  /*13a70*/  STL [R1+0x878], R114 ;  /* 0x0008787201007387 */ /* 0x000fe80000100800 */
[----:B-1----:R-:W3:Y:S01]  /*13a80*/  LDL.LU.64 R116, [R1+0xb10] ;  /* 0x000b100001747983 */ /* 0x002ee20000300a00 */
[----:B--2---:R-:W-:-:S03]  /*13a90*/  MOV R0, R115 ;  /* 0x0000007300007202 */ /* 0x004fc60000000f00 */
[----:B------:R-:W-:Y:S04]  /*13aa0*/  STL [R1+0x880], R126 ;  /* 0x0008807e01007387 */ /* 0x000fe80000100800 */
[----:B------:R1:W-:Y:S02]  /*13ab0*/  STL [R1+0x874], R0 ;  /* 0x0008740001007387 */ /* 0x0003e40000100800 */
[----:B-1----:R-:W-:Y:S02]  /*13ac0*/  IMAD.MOV.U32 R0, RZ, RZ, R127 ;  /* 0x000000ffff007224 */ /* 0x002fe400078e007f */
[----:B------:R-:W2:Y:S04]  /*13ad0*/  LDL.LU.64 R126, [R1+0xa88] ;  /* 0x000a8800017e7983 */ /* 0x000ea80000300a00 */
[----:B------:R1:W-:Y:S04]  /*13ae0*/  STL [R1+0x87c], R0 ;  /* 0x00087c0001007387 */ /* 0x0003e80000100800 */
[----:B------:R-:W2:Y:S04]  /*13af0*/  LDL.LU.64 R114, [R1+0xa28] ;  /* 0x000a280001727983 */ /* 0x000ea80000300a00 */
[----:B------:R-:W-:Y:S04]  /*13b00*/  STL [R1+0x888], R12 ;  /* 0x0008880c01007387 */ /* 0x000fe80000100800 */
[----:B------:R-:W-:Y:S04]  /*13b10*/  STL [R1+0x884], R13 ;  /* 0x0008840d01007387 */ /* 0x000fe80000100800 */
[----:B----4-:R4:W-:Y:S01]  /*13b20*/  STL [R1+0x890], R118 ;  /* 0x0008907601007387 */ /* 0x0109e20000100800 */
[----:B-1----:R-:W-:-:S03]  /*13b30*/  IMAD.MOV.U32 R0, RZ, RZ, R119 ;  /* 0x000000ffff007224 */ /* 0x002fc600078e0077 */
[----:B----4-:R-:W4:Y:S04]  /*13b40*/  LDL.LU.64 R118, [R1+0xb30] ;  /* 0x000b300001767983 */ /* 0x010f280000300a00 */
[----:B------:R1:W-:Y:S04]  /*13b50*/  STL [R1+0x88c], R0 ;  /* 0x00088c0001007387 */ /* 0x0003e80000100800 */
[----:B---3--:R3:W-:Y:S01]  /*13b60*/  STL [R1+0x898], R122 ;  /* 0x0008987a01007387 */ /* 0x0087e20000100800 */
[----:B-1----:R-:W-:-:S03]  /*13b70*/  IMAD.MOV.U32 R0, RZ, RZ, R123 ;  /* 0x000000ffff007224 */ /* 0x002fc600078e007b */
[----:B---3--:R-:W3:Y:S04]  /*13b80*/  LDL.LU.64 R122, [R1+0xaa0] ;  /* 0x000aa000017a7983 */ /* 0x008ee80000300a00 */
[----:B------:R1:W-:Y:S04]  /*13b90*/  STL [R1+0x894], R0 ;  /* 0x0008940001007387 */ /* 0x0003e80000100800 */
[----:B------:R1:W-:Y:S02]  /*13ba0*/  STL [R1+0x8a0], R120 ;  /* 0x0008a07801007387 */ /* 0x0003e40000100800 */
[----:B-1----:R-:W-:-:S02]  /*13bb0*/  MOV R0, R121 ;  /* 0x0000007900007202 */ /* 0x002fc40000000f00 */
[----:B------:R-:W3:Y:S04]  /*13bc0*/  LDL.LU.64 R120, [R1+0xa38] ;  /* 0x000a380001787983 */ /* 0x000ee80000300a00 */
[----:B------:R1:W-:Y:S04]  /*13bd0*/  STL [R1+0x89c], R0 ;  /* 0x00089c0001007387 */ /* 0x0003e80000100800 */
[----:B------:R1:W-:Y:S02]  /*13be0*/  STL [R1+0x8a8], R124 ;  /* 0x0008a87c01007387 */ /* 0x0003e40000100800 */
[----:B-1----:R-:W-:-:S05]  /*13bf0*/  IMAD.MOV.U32 R0, RZ, RZ, R125 ;  /* 0x000000ffff007224 */ /* 0x002fca00078e007d */
[----:B------:R1:W-:Y:S04]  /*13c00*/  STL [R1+0x8a4], R0 ;  /* 0x0008a40001007387 */ /* 0x0003e80000100800 */
[----:B------:R1:W-:Y:S04]  /*13c10*/  STL [R1+0x8b0], R116 ;  /* 0x0008b07401007387 */ /* 0x0003e80000100800 */
[----:B------:R-:W3:Y:S01]  /*13c20*/  LDL.LU.64 R124, [R1+0xb50] ;  /* 0x000b5000017c7983 */ /* 0x000ee20000300a00 */
[----:B-1----:R-:W-:-:S03]  /*13c30*/  IMAD.MOV.U32 R0, RZ, RZ, R117 ;  /* 0x000000ffff007224 */ /* 0x002fc600078e0075 */
[----:B------:R-:W3:Y:S04]  /*13c40*/  LDL.LU.64 R116, [R1+0xac0] ;  /* 0x000ac00001747983 */ /* 0x000ee80000300a00 */
[----:B------:R1:W-:Y:S04]  /*13c50*/  STL [R1+0x8ac], R0 ;  /* 0x0008ac0001007387 */ /* 0x0003e80000100800 */
[----:B--2---:R2:W-:Y:S01]  /*13c60*/  STL [R1+0x8b8], R126 ;  /* 0x0008b87e01007387 */ /* 0x0045e20000100800 */
[----:B-1----:R-:W-:-:S05]  /*13c70*/  IMAD.MOV.U32 R0, RZ, RZ, R127 ;  /* 0x000000ffff007224 */ /* 0x002fca00078e007f */
[----:B------:R1:W-:Y:S04]  /*13c80*/  STL [R1+0x8b4], R0 ;  /* 0x0008b40001007387 */ /* 0x0003e80000100800 */
[----:B------:R-:W-:Y:S04]  /*13c90*/  STL [R1+0x8c0], R114 ;  /* 0x0008c07201007387 */ /* 0x000fe80000100800 */
[----:B--2---:R-:W2:Y:S01]  /*13ca0*/  LDL.LU.64 R126, [R1+0xa50] ;  /* 0x000a5000017e7983 */ /* 0x004ea20000300a00 */
[----:B-1----:R-:W-:-:S05]  /*13cb0*/  MOV R0, R115 ;  /* 0x0000007300007202 */ /* 0x002fca0000000f00 */
[----:B------:R1:W-:Y:S04]  /*13cc0*/  STL [R1+0x8bc], R0 ;  /* 0x0008bc0001007387 */ /* 0x0003e80000100800 */
[----:B------:R4:W-:Y:S01]  /*13cd0*/  STL [R1+0x8c8], R134 ;  /* 0x0008c88601007387 */ /* 0x0009e20000100800 */
[----:B-1----:R-:W-:-:S03]  /*13ce0*/  IMAD.MOV.U32 R0, RZ, RZ, R135 ;  /* 0x000000ffff007224 */ /* 0x002fc600078e0087 */
[----:B----4-:R-:W-:Y:S04]  /*13cf0*/  STL [R1+0x8d0], R118 ;  /* 0x0008d07601007387 */ /* 0x010fe80000100800 */
[----:B------:R1:W-:Y:S04]  /*13d00*/  STL [R1+0x8c4], R0 ;  /* 0x0008c40001007387 */ /* 0x0003e80000100800 */
[----:B------:R-:W4:Y:S01]  /*13d10*/  LDL.LU.64 R134, [R1+0xb70] ;  /* 0x000b700001867983 */ /* 0x000f220000300a00 */
[----:B-1----:R-:W-:-:S03]  /*13d20*/  IMAD.MOV.U32 R0, RZ, RZ, R119 ;  /* 0x000000ffff007224 */ /* 0x002fc600078e0077 */
[----:B------:R-:W4:Y:S04]  /*13d30*/  LDL.LU.64 R118, [R1+0xae0] ;  /* 0x000ae00001767983 */ /* 0x000f280000300a00 */
[----:B------:R1:W-:Y:S04]  /*13d40*/  STL [R1+0x8cc], R0 ;  /* 0x0008cc0001007387 */ /* 0x0003e80000100800 */
[----:B---3--:R3:W-:Y:S01]  /*13d50*/  STL [R1+0x8d8], R122 ;  /* 0x0008d87a01007387 */ /* 0x0087e20000100800 */
[----:B-1----:R-:W-:-:S03]  /*13d60*/  IMAD.MOV.U32 R0, RZ, RZ, R123 ;  /* 0x000000ffff007224 */ /* 0x002fc600078e007b */
[----:B---3--:R-:W3:Y:S04]  /*13d70*/  LDL.LU.64 R122, [R1+0xa68] ;  /* 0x000a6800017a7983 */ /* 0x008ee80000300a00 */
[----:B------:R1:W-:Y:S04]  /*13d80*/  STL [R1+0x8d4], R0 ;  /* 0x0008d40001007387 */ /* 0x0003e80000100800 */
[----:B------:R-:W-:Y:S01]  /*13d90*/  STL [R1+0x8e0], R120 ;  /* 0x0008e07801007387 */ /* 0x000fe20000100800 */
[----:B-1----:R-:W-:-:S05]  /*13da0*/  MOV R0, R121 ;  /* 0x0000007900007202 */ /* 0x002fca0000000f00 */
[----:B------:R1:W-:Y:S04]  /*13db0*/  STL [R1+0x8dc], R0 ;  /* 0x0008dc0001007387 */ /* 0x0003e80000100800 */
[----:B------:R1:W-:Y:S02]  /*13dc0*/  STL [R1+0x8e8], R138 ;  /* 0x0008e88a01007387 */ /* 0x0003e40000100800 */
[----:B-1----:R-:W-:Y:S02]  /*13dd0*/  IMAD.MOV.U32 R0, RZ, RZ, R139 ;  /* 0x000000ffff007224 */ /* 0x002fe400078e008b */
[----:B------:R-:W3:Y:S04]  /*13de0*/  LDL.LU.64 R138, [R1+0xb90] ;  /* 0x000b9000018a7983 */ /* 0x000ee80000300a00 */
[----:B------:R1:W-:Y:S04]  /*13df0*/  STL [R1+0x8e4], R0 ;  /* 0x0008e40001007387 */ /* 0x0003e80000100800 */
[----:B------:R1:W-:Y:S02]  /*13e00*/  STL [R1+0x8f0], R124 ;  /* 0x0008f07c01007387 */ /* 0x0003e40000100800 */
[----:B-1----:R-:W-:-:S02]  /*13e10*/  IMAD.MOV.U32 R0, RZ, RZ, R125 ;  /* 0x000000ffff007224 */ /* 0x002fc400078e007d */
[----:B------:R-:W-:Y:S04]  /*13e20*/  STL [R1+0x8f8], R116 ;  /* 0x0008f87401007387 */ /* 0x000fe80000100800 */
[----:B------:R1:W-:Y:S04]  /*13e30*/  STL [R1+0x8ec], R0 ;  /* 0x0008ec0001007387 */ /* 0x0003e80000100800 */
[----:B------:R-:W3:Y:S04]  /*13e40*/  LDL.LU.64 R120, [R1+0xb00] ;  /* 0x000b000001787983 */ /* 0x000ee80000300a00 */
[----:B------:R-:W3:Y:S01]  /*13e50*/  LDL.LU.64 R124, [R1+0xa80] ;  /* 0x000a8000017c7983 */ /* 0x000ee20000300a00 */
[----:B-1----:R-:W-:-:S05]  /*13e60*/  IMAD.MOV.U32 R0, RZ, RZ, R117 ;  /* 0x000000ffff007224 */ /* 0x002fca00078e0075 */
[----:B------:R1:W-:Y:S04]  /*13e70*/  STL [R1+0x8f4], R0 ;  /* 0x0008f40001007387 */ /* 0x0003e80000100800 */
[----:B--2---:R-:W-:Y:S01]  /*13e80*/  STL [R1+0x900], R126 ;  /* 0x0009007e01007387 */ /* 0x004fe20000100800 */
[----:B-1----:R-:W-:-:S03]  /*13e90*/  MOV R0, R127 ;  /* 0x0000007f00007202 */ /* 0x002fc60000000f00 */
[----:B------:R-:W-:Y:S04]  /*13ea0*/  STL [R1+0x908], R144 ;  /* 0x0009089001007387 */ /* 0x000fe80000100800 */
[----:B------:R1:W-:Y:S02]  /*13eb0*/  STL [R1+0x8fc], R0 ;  /* 0x0008fc0001007387 */ /* 0x0003e40000100800 */
[----:B-1----:R-:W-:Y:S02]  /*13ec0*/  IMAD.MOV.U32 R0, RZ, RZ, R145 ;  /* 0x000000ffff007224 */ /* 0x002fe400078e0091 */
[----:B------:R-:W2:Y:S04]  /*13ed0*/  LDL.LU.64 R144, [R1+0xbb0] ;  /* 0x000bb00001907983 */ /* 0x000ea80000300a00 */
[----:B------:R1:W-:Y:S04]  /*13ee0*/  STL [R1+0x904], R0 ;  /* 0x0009040001007387 */ /* 0x0003e80000100800 */
[----:B----4-:R4:W-:Y:S04]  /*13ef0*/  STL [R1+0x910], R134 ;  /* 0x0009108601007387 */ /* 0x0109e80000100800 */
[----:B------:R-:W2:Y:S01]  /*13f00*/  LDL.LU.64 R126, [R1+0xb20] ;  /* 0x000b2000017e7983 */ /* 0x000ea20000300a00 */
[----:B-1----:R-:W-:-:S05]  /*13f10*/  IMAD.MOV.U32 R0, RZ, RZ, R135 ;  /* 0x000000ffff007224 */ /* 0x002fca00078e0087 */
[----:B------:R1:W-:Y:S04]  /*13f20*/  STL [R1+0x90c], R0 ;  /* 0x00090c0001007387 */ /* 0x0003e80000100800 */
[----:B------:R-:W-:Y:S04]  /*13f30*/  STL [R1+0x918], R118 ;  /* 0x0009187601007387 */ /* 0x000fe80000100800 */
[----:B----4-:R-:W4:Y:S01]  /*13f40*/  LDL.LU.64 R134, [R1+0xa98] ;  /* 0x000a980001867983 */ /* 0x010f220000300a00 */
[----:B-1----:R-:W-:-:S05]  /*13f50*/  IMAD.MOV.U32 R0, RZ, RZ, R119 ;  /* 0x000000ffff007224 */ /* 0x002fca00078e0077 */
[----:B------:R3:W-:Y:S02]  /*13f60*/  STL [R1+0x914], R0 ;  /* 0x0009140001007387 */ /* 0x0007e40000100800 */
[----:B---3--:R-:W-:Y:S02]  /*13f70*/  MOV R0, R123 ;  /* 0x0000007b00007202 */ /* 0x008fe40000000f00 */
[----:B------:R1:W-:Y:S04]  /*13f80*/  STL [R1+0x920], R122 ;  /* 0x0009207a01007387 */ /* 0x0003e80000100800 */
[----:B------:R-:W-:Y:S04]  /*13f90*/  STL [R1+0x928], R128 ;  /* 0x0009288001007387 */ /* 0x000fe80000100800 */
[----:B------:R3:W-:Y:S04]  /*13fa0*/  STL [R1+0x91c], R0 ;  /* 0x00091c0001007387 */ /* 0x0007e80000100800 */
[----:B-1----:R-:W4:Y:S01]  /*13fb0*/  LDL.LU.64 R122, [R1+0xbd0] ;  /* 0x000bd000017a7983 */ /* 0x002f220000300a00 */
[----:B---3--:R-:W-:-:S03]  /*13fc0*/  IMAD.MOV.U32 R0, RZ, RZ, R129 ;  /* 0x000000ffff007224 */ /* 0x008fc600078e0081 */
[----:B------:R-:W3:Y:S04]  /*13fd0*/  LDL.LU.64 R128, [R1+0xb40] ;  /* 0x000b400001807983 */ /* 0x000ee80000300a00 */
[----:B------:R1:W-:Y:S04]  /*13fe0*/  STL [R1+0x924], R0 ;  /* 0x0009240001007387 */ /* 0x0003e80000100800 */
[----:B------:R1:W-:Y:S02]  /*13ff0*/  STL [R1+0x930], R138 ;  /* 0x0009308a01007387 */ /* 0x0003e40000100800 */
[----:B-1----:R-:W-:-:S02]  /*14000*/  IMAD.MOV.U32 R0, RZ, RZ, R139 ;  /* 0x000000ffff007224 */ /* 0x002fc400078e008b */
[----:B------:R-:W3:Y:S04]  /*14010*/  LDL.LU.64 R138, [R1+0xab8] ;  /* 0x000ab800018a7983 */ /* 0x000ee80000300a00 */
[----:B------:R1:W-:Y:S02]  /*14020*/  STL [R1+0x92c], R0 ;  /* 0x00092c0001007387 */ /* 0x0003e40000100800 */
[----:B-1----:R-:W-:Y:S02]  /*14030*/  IMAD.MOV.U32 R0, RZ, RZ, R121 ;  /* 0x000000ffff007224 */ /* 0x002fe400078e0079 */
[----:B------:R-:W-:Y:S04]  /*14040*/  STL [R1+0x938], R120 ;  /* 0x0009387801007387 */ /* 0x000fe80000100800 */
[----:B------:R1:W-:Y:S04]  /*14050*/  STL [R1+0x934], R0 ;  /* 0x0009340001007387 */ /* 0x0003e80000100800 */
[----:B------:R1:W-:Y:S02]  /*14060*/  STL [R1+0x940], R124 ;  /* 0x0009407c01007387 */ /* 0x0003e40000100800 */
[----:B-1----:R-:W-:-:S02]  /*14070*/  MOV R0, R125 ;  /* 0x0000007d00007202 */ /* 0x002fc40000000f00 */
[----:B------:R1:W-:Y:S04]  /*14080*/  STL [R1+0x948], R132 ;  /* 0x0009488401007387 */ /* 0x0003e80000100800 */
[----:B------:R1:W-:Y:S04]  /*14090*/  STL [R1+0x93c], R0 ;  /* 0x00093c0001007387 */ /* 0x0003e80000100800 */
[----:B------:R-:W3:Y:S01]  /*140a0*/  LDL.LU.64 R124, [R1+0xbf0] ;  /* 0x000bf000017c7983 */ /* 0x000ee20000300a00 */
[----:B-1----:R-:W-:Y:S02]  /*140b0*/  IMAD.MOV.U32 R132, RZ, RZ, R142 ;  /* 0x000000ffff847224 */ /* 0x002fe400078e008e */
[----:B------:R-:W-:-:S02]  /*140c0*/  IMAD.MOV.U32 R0, RZ, RZ, R133 ;  /* 0x000000ffff007224 */ /* 0x000fc400078e0085 */
[----:B------:R-:W-:Y:S02]  /*140d0*/  IMAD.MOV.U32 R133, RZ, RZ, R143 ;  /* 0x000000ffff857224 */ /* 0x000fe400078e008f */
[----:B------:R-:W3:Y:S04]  /*140e0*/  LDL.LU.64 R142, [R1+0xb60] ;  /* 0x000b6000018e7983 */ /* 0x000ee80000300a00 */
[----:B------:R1:W-:Y:S04]  /*140f0*/  STL [R1+0x944], R0 ;  /* 0x0009440001007387 */ /* 0x0003e80000100800 */
[----:B--2---:R2:W-:Y:S01]  /*14100*/  STL [R1+0x950], R144 ;  /* 0x0009509001007387 */ /* 0x0045e20000100800 */
[----:B-1----:R-:W-:-:S03]  /*14110*/  MOV R0, R145 ;  /* 0x0000009100007202 */ /* 0x002fc60000000f00 */
[----:B--2---:R-:W2:Y:S04]  /*14120*/  LDL.LU.64 R144, [R1+0xad8] ;  /* 0x000ad80001907983 */ /* 0x004ea80000300a00 */
[----:B------:R1:W-:Y:S04]  /*14130*/  STL [R1+0x94c], R0 ;  /* 0x00094c0001007387 */ /* 0x0003e80000100800 */
[----:B------:R4:W-:Y:S01]  /*14140*/  STL [R1+0x958], R126 ;  /* 0x0009587e01007387 */ /* 0x0009e20000100800 */
[----:B-1----:R-:W-:-:S05]  /*14150*/  IMAD.MOV.U32 R0, RZ, RZ, R127 ;  /* 0x000000ffff007224 */ /* 0x002fca00078e007f */
[----:B------:R1:W-:Y:S04]  /*14160*/  STL [R1+0x954], R0 ;  /* 0x0009540001007387 */ /* 0x0003e80000100800 */
[----:B----4-:R4:W-:Y:S04]  /*14170*/  STL [R1+0x960], R134 ;  /* 0x0009608601007387 */ /* 0x0109e80000100800 */
[----:B------:R-:W2:Y:S01]  /*14180*/  LDL.LU.64 R126, [R1+0xc10] ;  /* 0x000c1000017e7983 */ /* 0x000ea20000300a00 */
[----:B-1----:R-:W-:-:S05]  /*14190*/  IMAD.MOV.U32 R0, RZ, RZ, R135 ;  /* 0x000000ffff007224 */ /* 0x002fca00078e0087 */
[----:B------:R1:W-:Y:S04]  /*141a0*/  STL [R1+0x95c], R0 ;  /* 0x00095c0001007387 */ /* 0x0003e80000100800 */
[----:B------:R1:W-:Y:S04]  /*141b0*/  STL [R1+0x968], R150 ;  /* 0x0009689601007387 */ /* 0x0003e80000100800 */
[----:B----4-:R-:W4:Y:S01]  /*141c0*/  LDL.LU.64 R134, [R1+0xb80] ;  /* 0x000b800001867983 */ /* 0x010f220000300a00 */
[----:B-1----:R-:W-:-:S03]  /*141d0*/  IMAD.MOV.U32 R0, RZ, RZ, R151 ;  /* 0x000000ffff007224 */ /* 0x002fc600078e0097 */
[----:B------:R-:W-:Y:S04]  /*141e0*/  STL [R1+0x970], R122 ;  /* 0x0009707a01007387 */ /* 0x000fe80000100800 */
[----:B------:R1:W-:Y:S04]  /*141f0*/  STL [R1+0x964], R0 ;  /* 0x0009640001007387 */ /* 0x0003e80000100800 */
[----:B------:R-:W4:Y:S01]  /*14200*/  LDL.LU.64 R150, [R1+0xaf8] ;  /* 0x000af80001967983 */ /* 0x000f220000300a00 */
[----:B-1----:R-:W-:-:S03]  /*14210*/  MOV R0, R123 ;  /* 0x0000007b00007202 */ /* 0x002fc60000000f00 */
[----:B---3--:R-:W-:Y:S04]  /*14220*/  STL [R1+0x978], R128 ;  /* 0x0009788001007387 */ /* 0x008fe80000100800 */
[----:B------:R1:W-:Y:S02]  /*14230*/  STL [R1+0x96c], R0 ;  /* 0x00096c0001007387 */ /* 0x0003e40000100800 */
[----:B-1----:R-:W-:Y:S02]  /*14240*/  IMAD.MOV.U32 R0, RZ, RZ, R129 ;  /* 0x000000ffff007224 */ /* 0x002fe400078e0081 */
[----:B------:R1:W-:Y:S04]  /*14250*/  STL [R1+0x980], R138 ;  /* 0x0009808a01007387 */ /* 0x0003e80000100800 */
[----:B------:R3:W-:Y:S04]  /*14260*/  STL [R1+0x974], R0 ;  /* 0x0009740001007387 */ /* 0x0007e80000100800 */
[----:B------:R-:W4:Y:S01]  /*14270*/  LDL.LU.64 R128, [R1+0xc30] ;  /* 0x000c300001807983 */ /* 0x000f220000300a00 */
[----:B-1----:R-:W-:-:S02]  /*14280*/  IMAD.MOV.U32 R138, RZ, RZ, R140 ;  /* 0x000000ffff8a7224 */ /* 0x002fc400078e008c */
[----:B---3--:R-:W-:Y:S01]  /*14290*/  IMAD.MOV.U32 R0, RZ, RZ, R139 ;  /* 0x000000ffff007224 */ /* 0x008fe200078e008b */
[----:B------:R-:W-:Y:S02]  /*142a0*/  MOV R139, R141 ;  /* 0x0000008d008b7202 */ /* 0x000fe40000000f00 */
[----:B------:R-:W3:Y:S04]  /*142b0*/  LDL.LU.64 R140, [R1+0xba0] ;  /* 0x000ba000018c7983 */ /* 0x000ee80000300a00 */
[----:B------:R1:W-:Y:S04]  /*142c0*/  STL [R1+0x97c], R0 ;  /* 0x00097c0001007387 */ /* 0x0003e80000100800 */
[----:B------:R1:W-:Y:S02]  /*142d0*/  STL [R1+0x988], R130 ;  /* 0x0009888201007387 */ /* 0x0003e40000100800 */
[----:B-1----:R-:W-:-:S02]  /*142e0*/  IMAD.MOV.U32 R0, RZ, RZ, R131 ;  /* 0x000000ffff007224 */ /* 0x002fc400078e0083 */
[----:B------:R-:W3:Y:S04]  /*142f0*/  LDL.LU.64 R130, [R1+0xb18] ;  /* 0x000b180001827983 */ /* 0x000ee80000300a00 */
[----:B------:R1:W-:Y:S04]  /*14300*/  STL [R1+0x984], R0 ;  /* 0x0009840001007387 */ /* 0x0003e80000100800 */
[----:B------:R-:W-:Y:S01]  /*14310*/  STL [R1+0x990], R124 ;  /* 0x0009907c01007387 */ /* 0x000fe20000100800 */
[----:B-1----:R-:W-:-:S05]  /*14320*/  IMAD.MOV.U32 R0, RZ, RZ, R125 ;  /* 0x000000ffff007224 */ /* 0x002fca00078e007d */
[----:B------:R1:W-:Y:S04]  /*14330*/  STL [R1+0x98c], R0 ;  /* 0x00098c0001007387 */ /* 0x0003e80000100800 */
[----:B------:R1:W-:Y:S02]  /*14340*/  STL [R1+0x998], R142 ;  /* 0x0009988e01007387 */ /* 0x0003e40000100800 */
[----:B-1----:R-:W-:Y:S02]  /*14350*/  IMAD.MOV.U32 R0, RZ, RZ, R143 ;  /* 0x000000ffff007224 */ /* 0x002fe400078e008f */
[----:B------:R-:W3:Y:S04]  /*14360*/  LDL.LU.64 R142, [R1+0xc60] ;  /* 0x000c6000018e7983 */ /* 0x000ee80000300a00 */
[----:B------:R1:W-:Y:S04]  /*14370*/  STL [R1+0x994], R0 ;  /* 0x0009940001007387 */ /* 0x0003e80000100800 */
[----:B--2---:R2:W-:Y:S01]  /*14380*/  STL [R1+0x9a0], R144 ;  /* 0x0009a09001007387 */ /* 0x0045e20000100800 */
[----:B-1----:R-:W-:-:S03]  /*14390*/  MOV R0, R145 ;  /* 0x0000009100007202 */ /* 0x002fc60000000f00 */
[----:B--2---:R-:W2:Y:S04]  /*143a0*/  LDL.LU.64 R144, [R1+0xbc0] ;  /* 0x000bc00001907983 */ /* 0x004ea80000300a00 */
[----:B------:R1:W-:Y:S04]  /*143b0*/  STL [R1+0x99c], R0 ;  /* 0x00099c0001007387 */ /* 0x0003e80000100800 */
[----:B------:R1:W-:Y:S02]  /*143c0*/  STL [R1+0x9a8], R146 ;  /* 0x0009a89201007387 */ /* 0x0003e40000100800 */
[----:B-1----:R-:W-:-:S02]  /*143d0*/  IMAD.MOV.U32 R0, RZ, RZ, R147 ;  /* 0x000000ffff007224 */ /* 0x002fc400078e0093 */
[----:B------:R-:W2:Y:S04]  /*143e0*/  LDL.LU.64 R146, [R1+0xb38] ;  /* 0x000b380001927983 */ /* 0x000ea80000300a00 */
[----:B------:R1:W-:Y:S04]  /*143f0*/  STL [R1+0x9a4], R0 ;  /* 0x0009a40001007387 */ /* 0x0003e80000100800 */
[----:B------:R-:W-:Y:S01]  /*14400*/  STL [R1+0x9b0], R126 ;  /* 0x0009b07e01007387 */ /* 0x000fe20000100800 */
[----:B-1----:R-:W-:-:S05]  /*14410*/  IMAD.MOV.U32 R0, RZ, RZ, R127 ;  /* 0x000000ffff007224 */ /* 0x002fca00078e007f */
[----:B------:R1:W-:Y:S04]  /*14420*/  STL [R1+0x9ac], R0 ;  /* 0x0009ac0001007387 */ /* 0x0003e80000100800 */
[----:B----4-:R4:W-:Y:S01]  /*14430*/  STL [R1+0x9b8], R134 ;  /* 0x0009b88601007387 */ /* 0x0109e20000100800 */
[----:B-1----:R-:W-:-:S03]  /*14440*/  IMAD.MOV.U32 R0, RZ, RZ, R135 ;  /* 0x000000ffff007224 */ /* 0x002fc600078e0087 */
[----:B----4-:R-:W4:Y:S04]  /*14450*/  LDL.LU.64 R134, [R1+0xc80] ;  /* 0x000c800001867983 */ /* 0x010f280000300a00 */
[----:B------:R1:W-:Y:S04]  /*14460*/  STL [R1+0x9b4], R0 ;  /* 0x0009b40001007387 */ /* 0x0003e80000100800 */
[----:B------:R1:W-:Y:S02]  /*14470*/  STL [R1+0x9c0], R150 ;  /* 0x0009c09601007387 */ /* 0x0003e40000100800 */
[----:B-1----:R-:W-:-:S02]  /*14480*/  MOV R0, R151 ;  /* 0x0000009700007202 */ /* 0x002fc40000000f00 */
[----:B------:R-:W4:Y:S04]  /*14490*/  LDL.LU.64 R150, [R1+0xbe0] ;  /* 0x000be00001967983 */ /* 0x000f280000300a00 */
[----:B------:R1:W-:Y:S04]  /*144a0*/  STL [R1+0x9bc], R0 ;  /* 0x0009bc0001007387 */ /* 0x0003e80000100800 */
[----:B------:R1:W-:Y:S02]  /*144b0*/  STL [R1+0x9c8], R136 ;  /* 0x0009c88801007387 */ /* 0x0003e40000100800 */
[----:B-1----:R-:W-:-:S02]  /*144c0*/  IMAD.MOV.U32 R0, RZ, RZ, R137 ;  /* 0x000000ffff007224 */ /* 0x002fc400078e0089 */
[----:B------:R-:W4:Y:S04]  /*144d0*/  LDL.LU.64 R136, [R1+0xb58] ;  /* 0x000b580001887983 */ /* 0x000f280000300a00 */
[----:B------:R1:W-:Y:S04]  /*144e0*/  STL [R1+0x9c4], R0 ;  /* 0x0009c40001007387 */ /* 0x0003e80000100800 */
[----:B------:R-:W-:Y:S01]  /*144f0*/  STL [R1+0x9d0], R128 ;  /* 0x0009d08001007387 */ /* 0x000fe20000100800 */
[----:B-1----:R-:W-:-:S05]  /*14500*/  IMAD.MOV.U32 R0, RZ, RZ, R129 ;  /* 0x000000ffff007224 */ /* 0x002fca00078e0081 */
        /* <DEDUP_REMOVED lines=10> */
[----:B-1----:R-:W-:-:S02]  /*145b0*/  IMAD.MOV.U32 R0, RZ, RZ, R133 ;  /* 0x000000ffff007224 */ /* 0x002fc400078e0085 */
[----:B------:R-:W3:Y:S04]  /*145c0*/  LDL.LU.64 R132, [R1+0xb78] ;  /* 0x000b780001847983 */ /* 0x000ee80000300a00 */
[----:B------:R1:W-:Y:S04]  /*145d0*/  STL [R1+0x9e4], R0 ;  /* 0x0009e40001007387 */ /* 0x0003e80000100800 */
[----:B------:R1:W-:Y:S02]  /*145e0*/  STL [R1+0x9f0], R142 ;  /* 0x0009f08e01007387 */ /* 0x0003e40000100800 */
[----:B-1----:R-:W-:-:S02]  /*145f0*/  IMAD.MOV.U32 R0, RZ, RZ, R143 ;  /* 0x000000ffff007224 */ /* 0x002fc400078e008f */
[----:B------:R-:W3:Y:S04]  /*14600*/  LDL.LU.64 R142, [R1+0xae8] ;  /* 0x000ae800018e7983 */ /* 0x000ee80000300a00 */
[----:B------:R1:W-:Y:S04]  /*14610*/  STL [R1+0x9ec], R0 ;  /* 0x0009ec0001007387 */ /* 0x0003e80000100800 */
[----:B--2---:R2:W-:Y:S01]  /*14620*/  STL [R1+0x9f8], R144 ;  /* 0x0009f89001007387 */ /* 0x0045e20000100800 */
[----:B-1----:R-:W-:-:S03]  /*14630*/  IMAD.MOV.U32 R0, RZ, RZ, R145 ;  /* 0x000000ffff007224 */ /* 0x002fc600078e0091 */
[----:B--2---:R-:W2:Y:S04]  /*14640*/  LDL.LU.64 R144, [R1+0xcc0] ;  /* 0x000cc00001907983 */ /* 0x004ea80000300a00 */
[----:B------:R1:W-:Y:S04]  /*14650*/  STL [R1+0x9f4], R0 ;  /* 0x0009f40001007387 */ /* 0x0003e80000100800 */
[----:B------:R1:W-:Y:S02]  /*14660*/  STL [R1+0xa00], R146 ;  /* 0x000a009201007387 */ /* 0x0003e40000100800 */
[----:B-1----:R-:W-:-:S02]  /*14670*/  MOV R0, R147 ;  /* 0x0000009300007202 */ /* 0x002fc40000000f00 */
[----:B------:R-:W2:Y:S04]  /*14680*/  LDL.LU.64 R146, [R1+0xc20] ;  /* 0x000c200001927983 */ /* 0x000ea80000300a00 */
[----:B------:R1:W-:Y:S04]  /*14690*/  STL [R1+0x9fc], R0 ;  /* 0x0009fc0001007387 */ /* 0x0003e80000100800 */
[----:B------:R1:W-:Y:S02]  /*146a0*/  STL [R1+0xa08], R148 ;  /* 0x000a089401007387 */ /* 0x0003e40000100800 */
[----:B-1----:R-:W-:-:S02]  /*146b0*/  IMAD.MOV.U32 R0, RZ, RZ, R149 ;  /* 0x000000ffff007224 */ /* 0x002fc400078e0095 */
[----:B------:R-:W2:Y:S04]  /*146c0*/  LDL.LU.64 R148, [R1+0xb98] ;  /* 0x000b980001947983 */ /* 0x000ea80000300a00 */
[----:B------:R1:W-:Y:S04]  /*146d0*/  STL [R1+0xa04], R0 ;  /* 0x000a040001007387 */ /* 0x0003e80000100800 */
[----:B----4-:R4:W-:Y:S01]  /*146e0*/  STL [R1+0xa10], R134 ;  /* 0x000a108601007387 */ /* 0x0109e20000100800 */
[----:B-1----:R-:W-:-:S03]  /*146f0*/  IMAD.MOV.U32 R0, RZ, RZ, R135 ;  /* 0x000000ffff007224 */ /* 0x002fc600078e0087 */
[----:B----4-:R-:W4:Y:S04]  /*14700*/  LDL.LU.64 R134, [R1+0xb08] ;  /* 0x000b080001867983 */ /* 0x010f280000300a00 */
[----:B------:R1:W-:Y:S04]  /*14710*/  STL [R1+0xa0c], R0 ;  /* 0x000a0c0001007387 */ /* 0x0003e80000100800 */
[----:B------:R1:W-:Y:S02]  /*14720*/  STL [R1+0xa18], R150 ;  /* 0x000a189601007387 */ /* 0x0003e40000100800 */
[----:B-1----:R-:W-:-:S02]  /*14730*/  IMAD.MOV.U32 R0, RZ, RZ, R151 ;  /* 0x000000ffff007224 */ /* 0x002fc400078e0097 */
[----:B------:R-:W4:Y:S04]  /*14740*/  LDL.LU.64 R150, [R1+0xce0] ;  /* 0x000ce00001967983 */ /* 0x000f280000300a00 */
        /* <DEDUP_REMOVED lines=9> */
[----:B---3--:R3:W-:Y:S01]  /*147e0*/  STL [R1+0xa30], R140 ;  /* 0x000a308c01007387 */ /* 0x0087e20000100800 */
[----:B-1----:R-:W-:-:S03]  /*147f0*/  IMAD.MOV.U32 R0, RZ, RZ, R141 ;  /* 0x000000ffff007224 */ /* 0x002fc600078e008d */
[----:B---3--:R-:W3:Y:S04]  /*14800*/  LDL.LU.64 R140, [R1+0xb28] ;  /* 0x000b2800018c7983 */ /* 0x008ee80000300a00 */
[----:B------:R1:W-:Y:S04]  /*14810*/  STL [R1+0xa2c], R0 ;  /* 0x000a2c0001007387 */ /* 0x0003e80000100800 */
[----:B------:R1:W-:Y:S02]  /*14820*/  STL [R1+0xa38], R130 ;  /* 0x000a388201007387 */ /* 0x0003e40000100800 */
[----:B-1----:R-:W-:-:S02]  /*14830*/  IMAD.MOV.U32 R0, RZ, RZ, R131 ;  /* 0x000000ffff007224 */ /* 0x002fc400078e0083 */
[----:B------:R-:W3:Y:S04]  /*14840*/  LDL.LU.64 R130, [R1+0xd00] ;  /* 0x000d000001827983 */ /* 0x000ee80000300a00 */
[----:B------:R1:W-:Y:S04]  /*14850*/  STL [R1+0xa34], R0 ;  /* 0x000a340001007387 */ /* 0x0003e80000100800 */
[----:B------:R-:W-:Y:S04]  /*14860*/  STL [R1+0xa40], R132 ;  /* 0x000a408401007387 */ /* 0x000fe80000100800 */
[----:B------:R-:W3:Y:S01]  /*14870*/  LDL.LU.64 R128, [R1+0xc70] ;  /* 0x000c700001807983 */ /* 0x000ee20000300a00 */
[----:B-1----:R-:W-:-:S05]  /*14880*/  MOV R0, R133 ;  /* 0x0000008500007202 */ /* 0x002fca0000000f00 */
[----:B------:R1:W-:Y:S04]  /*14890*/  STL [R1+0xa3c], R0 ;  /* 0x000a3c0001007387 */ /* 0x0003e80000100800 */
[----:B------:R1:W-:Y:S02]  /*148a0*/  STL [R1+0xa48], R142 ;  /* 0x000a488e01007387 */ /* 0x0003e40000100800 */
[----:B-1----:R-:W-:Y:S02]  /*148b0*/  IMAD.MOV.U32 R0, RZ, RZ, R143 ;  /* 0x000000ffff007224 */ /* 0x002fe400078e008f */
[----:B------:R-:W3:Y:S04]  /*148c0*/  LDL.LU.64 R142, [R1+0xbd8] ;  /* 0x000bd800018e7983 */ /* 0x000ee80000300a00 */
[----:B------:R1:W-:Y:S04]  /*148d0*/  STL [R1+0xa44], R0 ;  /* 0x000a440001007387 */ /* 0x0003e80000100800 */
[----:B--2---:R2:W-:Y:S01]  /*148e0*/  STL [R1+0xa50], R144 ;  /* 0x000a509001007387 */ /* 0x0045e20000100800 */
[----:B-1----:R-:W-:-:S03]  /*148f0*/  IMAD.MOV.U32 R0, RZ, RZ, R145 ;  /* 0x000000ffff007224 */ /* 0x002fc600078e0091 */
[----:B--2---:R-:W2:Y:S04]  /*14900*/  LDL.LU.64 R144, [R1+0xb48] ;  /* 0x000b480001907983 */ /* 0x004ea80000300a00 */
[----:B------:R1:W-:Y:S04]  /*14910*/  STL [R1+0xa4c], R0 ;  /* 0x000a4c0001007387 */ /* 0x0003e80000100800 */
[----:B------:R1:W-:Y:S02]  /*14920*/  STL [R1+0xa58], R146 ;  /* 0x000a589201007387 */ /* 0x0003e40000100800 */
[----:B-1----:R-:W-:-:S02]  /*14930*/  IMAD.MOV.U32 R0, RZ, RZ, R147 ;  /* 0x000000ffff007224 */ /* 0x002fc400078e0093 */
[----:B------:R-:W2:Y:S04]  /*14940*/  LDL.LU.64 R146, [R1+0xd18] ;  /* 0x000d180001927983 */ /* 0x000ea80000300a00 */
[----:B------:R1:W-:Y:S04]  /*14950*/  STL [R1+0xa54], R0 ;  /* 0x000a540001007387 */ /* 0x0003e80000100800 */
[----:B------:R1:W-:Y:S02]  /*14960*/  STL [R1+0xa60], R148 ;  /* 0x000a609401007387 */ /* 0x0003e40000100800 */
[----:B-1----:R-:W-:-:S02]  /*14970*/  MOV R0, R149 ;  /* 0x0000009500007202 */ /* 0x002fc40000000f00 */
[----:B------:R-:W2:Y:S04]  /*14980*/  LDL.LU.64 R148, [R1+0xc90] ;  /* 0x000c900001947983 */ /* 0x000ea80000300a00 */
[----:B------:R1:W-:Y:S04]  /*14990*/  STL [R1+0xa5c], R0 ;  /* 0x000a5c0001007387 */ /* 0x0003e80000100800 */
[----:B----4-:R-:W-:Y:S04]  /*149a0*/  STL [R1+0xa68], R134 ;  /* 0x000a688601007387 */ /* 0x010fe80000100800 */
[----:B------:R-:W4:Y:S01]  /*149b0*/  LDL.LU.64 R132, [R1+0xbf8] ;  /* 0x000bf80001847983 */ /* 0x000f220000300a00 */
[----:B-1----:R-:W-:-:S05]  /*149c0*/  IMAD.MOV.U32 R0, RZ, RZ, R135 ;  /* 0x000000ffff007224 */ /* 0x002fca00078e0087 */
[----:B------:R1:W-:Y:S02]  /*149d0*/  STL [R1+0xa64], R0 ;  /* 0x000a640001007387 */ /* 0x0003e40000100800 */
[----:B-1----:R-:W-:Y:S02]  /*149e0*/  IMAD.MOV.U32 R0, RZ, RZ, R151 ;  /* 0x000000ffff007224 */ /* 0x002fe400078e0097 */
[----:B------:R1:W-:Y:S04]  /*149f0*/  STL [R1+0xa70], R150 ;  /* 0x000a709601007387 */ /* 0x0003e80000100800 */
[----:B-1----:R-:W4:Y:S04]  /*14a00*/  LDL.LU.64 R150, [R1+0xb68] ;  /* 0x000b680001967983 */ /* 0x002f280000300a00 */
[----:B------:R1:W-:Y:S04]  /*14a10*/  STL [R1+0xa6c], R0 ;  /* 0x000a6c0001007387 */ /* 0x0003e80000100800 */
[----:B------:R1:W-:Y:S04]  /*14a20*/  STL [R1+0xa78], R136 ;  /* 0x000a788801007387 */ /* 0x0003e80000100800 */
[----:B------:R-:W4:Y:S01]  /*14a30*/  LDL.LU.64 R134, [R1+0xd30] ;  /* 0x000d300001867983 */ /* 0x000f220000300a00 */
[----:B-1----:R-:W-:-:S03]  /*14a40*/  IMAD.MOV.U32 R0, RZ, RZ, R137 ;  /* 0x000000ffff007224 */ /* 0x002fc600078e0089 */
[----:B------:R-:W-:Y:S04]  /*14a50*/  STL [R1+0xa80], R138 ;  /* 0x000a808a01007387 */ /* 0x000fe80000100800 */
[----:B------:R1:W-:Y:S04]  /*14a60*/  STL [R1+0xa74], R0 ;  /* 0x000a740001007387 */ /* 0x0003e80000100800 */
[----:B------:R-:W4:Y:S01]  /*14a70*/  LDL.LU.64 R136, [R1+0xcb0] ;  /* 0x000cb00001887983 */ /* 0x000f220000300a00 */
[----:B-1----:R-:W-:-:S03]  /*14a80*/  MOV R0, R139 ;  /* 0x0000008b00007202 */ /* 0x002fc60000000f00 */
[----:B---3--:R-:W-:Y:S04]  /*14a90*/  STL [R1+0xa88], R140 ;  /* 0x000a888c01007387 */ /* 0x008fe80000100800 */
[----:B------:R1:W-:Y:S04]  /*14aa0*/  STL [R1+0xa7c], R0 ;  /* 0x000a7c0001007387 */ /* 0x0003e80000100800 */
[----:B------:R-:W3:Y:S01]  /*14ab0*/  LDL.LU.64 R138, [R1+0xc18] ;  /* 0x000c1800018a7983 */ /* 0x000ee20000300a00 */
[----:B-1----:R-:W-:-:S03]  /*14ac0*/  IMAD.MOV.U32 R0, RZ, RZ, R141 ;  /* 0x000000ffff007224 */ /* 0x002fc600078e008d */
[----:B------:R-:W-:Y:S04]  /*14ad0*/  STL [R1+0xa90], R130 ;  /* 0x000a908201007387 */ /* 0x000fe80000100800 */
        /* <DEDUP_REMOVED lines=8> */
[----:B------:R1:W-:Y:S02]  /*14b60*/  STL [R1+0xa94], R0 ;  /* 0x000a940001007387 */ /* 0x0003e40000100800 */
[----:B-1----:R-:W-:Y:S02]  /*14b70*/  MOV R0, R143 ;  /* 0x0000008f00007202 */ /* 0x002fe40000000f00 */
        /* <DEDUP_REMOVED lines=11> */
[----:B-1----:R-:W-:-:S02]  /*14c30*/  IMAD.MOV.U32 R0, RZ, RZ, R149 ;  /* 0x000000ffff007224 */ /* 0x002fc400078e0095 */
[----:B------:R-:W2:Y:S04]  /*14c40*/  LDL.LU.64 R148, [R1+0xd60] ;  /* 0x000d600001947983 */ /* 0x000ea80000300a00 */
[----:B------:R1:W-:Y:S04]  /*14c50*/  STL [R1+0xab4], R0 ;  /* 0x000ab40001007387 */ /* 0x0003e80000100800 */
[----:B----4-:R4:W-:Y:S01]  /*14c60*/  STL [R1+0xac0], R132 ;  /* 0x000ac08401007387 */ /* 0x0109e20000100800 */
[----:B-1----:R-:W-:-:S03]  /*14c70*/  MOV R0, R133 ;  /* 0x0000008500007202 */ /* 0x002fc60000000f00 */
[----:B----4-:R-:W4:Y:S04]  /*14c80*/  LDL.LU.64 R132, [R1+0xcf0] ;  /* 0x000cf00001847983 */ /* 0x010f280000300a00 */
[----:B------:R1:W-:Y:S02]  /*14c90*/  STL [R1+0xabc], R0 ;  /* 0x000abc0001007387 */ /* 0x0003e40000100800 */
[----:B-1----:R-:W-:Y:S02]  /*14ca0*/  IMAD.MOV.U32 R0, RZ, RZ, R151 ;  /* 0x000000ffff007224 */ /* 0x002fe400078e0097 */
[----:B------:R1:W-:Y:S04]  /*14cb0*/  STL [R1+0xac8], R150 ;  /* 0x000ac89601007387 */ /* 0x0003e80000100800 */
[----:B------:R-:W-:Y:S04]  /*14cc0*/  STL [R1+0xad0], R134 ;  /* 0x000ad08601007387 */ /* 0x000fe80000100800 */
[----:B------:R1:W-:Y:S04]  /*14cd0*/  STL [R1+0xac4], R0 ;  /* 0x000ac40001007387 */ /* 0x0003e80000100800 */
[----:B-1----:R-:W4:Y:S01]  /*14ce0*/  LDL.LU.64 R150, [R1+0xc68] ;  /* 0x000c680001967983 */ /* 0x002f220000300a00 */
[----:B------:R-:W-:-:S03]  /*14cf0*/  IMAD.MOV.U32 R0, RZ, RZ, R135 ;  /* 0x000000ffff007224 */ /* 0x000fc600078e0087 */
[----:B------:R-:W-:Y:S04]  /*14d00*/  STL [R1+0xad8], R136 ;  /* 0x000ad88801007387 */ /* 0x000fe80000100800 */
[----:B------:R1:W-:Y:S04]  /*14d10*/  STL [R1+0xacc], R0 ;  /* 0x000acc0001007387 */ /* 0x0003e80000100800 */
[----:B------:R-:W4:Y:S01]  /*14d20*/  LDL.LU.64 R134, [R1+0xbc8] ;  /* 0x000bc80001867983 */ /* 0x000f220000300a00 */
[----:B-1----:R-:W-:-:S03]  /*14d30*/  IMAD.MOV.U32 R0, RZ, RZ, R137 ;  /* 0x000000ffff007224 */ /* 0x002fc600078e0089 */
[----:B---3--:R-:W-:Y:S04]  /*14d40*/  STL [R1+0xae0], R138 ;  /* 0x000ae08a01007387 */ /* 0x008fe80000100800 */
[----:B------:R1:W-:Y:S04]  /*14d50*/  STL [R1+0xad4], R0 ;  /* 0x000ad40001007387 */ /* 0x0003e80000100800 */
[----:B------:R-:W3:Y:S01]  /*14d60*/  LDL.LU.64 R136, [R1+0xd78] ;  /* 0x000d780001887983 */ /* 0x000ee20000300a00 */
[----:B-1----:R-:W-:-:S03]  /*14d70*/  MOV R0, R139 ;  /* 0x0000008b00007202 */ /* 0x002fc60000000f00 */
[----:B------:R-:W-:Y:S04]  /*14d80*/  STL [R1+0xae8], R140 ;  /* 0x000ae88c01007387 */ /* 0x000fe80000100800 */
[----:B------:R1:W-:Y:S04]  /*14d90*/  STL [R1+0xadc], R0 ;  /* 0x000adc0001007387 */ /* 0x0003e80000100800 */
[----:B------:R-:W3:Y:S01]  /*14da0*/  LDL.LU.64 R138, [R1+0xd10] ;  /* 0x000d1000018a7983 */ /* 0x000ee20000300a00 */
[----:B-1----:R-:W-:-:S03]  /*14db0*/  IMAD.MOV.U32 R0, RZ, RZ, R141 ;  /* 0x000000ffff007224 */ /* 0x002fc600078e008d */
[----:B------:R-:W-:Y:S04]  /*14dc0*/  STL [R1+0xaf0], R130 ;  /* 0x000af08201007387 */ /* 0x000fe80000100800 */
[----:B------:R1:W-:Y:S04]  /*14dd0*/  STL [R1+0xae4], R0 ;  /* 0x000ae40001007387 */ /* 0x0003e80000100800 */
[----:B------:R-:W3:Y:S04]  /*14de0*/  LDL.LU.64 R140, [R1+0xc88] ;  /* 0x000c8800018c7983 */ /* 0x000ee80000300a00 */
[----:B------:R-:W3:Y:S01]  /*14df0*/  LDL.LU.64 R128, [R1+0xbe8] ;  /* 0x000be80001807983 */ /* 0x000ee20000300a00 */
        /* <DEDUP_REMOVED lines=10> */
[----:B------:R1:W-:Y:S04]  /*14ea0*/  STL [R1+0xb08], R146 ;  /* 0x000b089201007387 */ /* 0x0003e80000100800 */
[----:B------:R-:W2:Y:S01]  /*14eb0*/  LDL.LU.64 R130, [R1+0xca8] ;  /* 0x000ca80001827983 */ /* 0x000ea20000300a00 */
[----:B-1----:R-:W-:-:S03]  /*14ec0*/  IMAD.MOV.U32 R0, RZ, RZ, R147 ;  /* 0x000000ffff007224 */ /* 0x002fc600078e0093 */
[----:B------:R-:W-:Y:S04]  /*14ed0*/  STL [R1+0xb10], R148 ;  /* 0x000b109401007387 */ /* 0x000fe80000100800 */
[----:B------:R1:W-:Y:S04]  /*14ee0*/  STL [R1+0xb04], R0 ;  /* 0x000b040001007387 */ /* 0x0003e80000100800 */
[----:B------:R-:W2:Y:S01]  /*14ef0*/  LDL.LU.64 R146, [R1+0xc08] ;  /* 0x000c080001927983 */ /* 0x000ea20000300a00 */
[----:B-1----:R-:W-:-:S03]  /*14f00*/  IMAD.MOV.U32 R0, RZ, RZ, R149 ;  /* 0x000000ffff007224 */ /* 0x002fc600078e0095 */
[----:B----4-:R-:W-:Y:S04]  /*14f10*/  STL [R1+0xb18], R132 ;  /* 0x000b188401007387 */ /* 0x010fe80000100800 */
[----:B------:R1:W-:Y:S04]  /*14f20*/  STL [R1+0xb0c], R0 ;  /* 0x000b0c0001007387 */ /* 0x0003e80000100800 */
[----:B------:R-:W4:Y:S01]  /*14f30*/  LDL.LU.64 R148, [R1+0xd98] ;  /* 0x000d980001947983 */ /* 0x000f220000300a00 */
[----:B-1----:R-:W-:-:S03]  /*14f40*/  IMAD.MOV.U32 R0, RZ, RZ, R133 ;  /* 0x000000ffff007224 */ /* 0x002fc600078e0085 */
        /* <DEDUP_REMOVED lines=18> */
[----:B------:R1:W-:Y:S02]  /*15070*/  STL [R1+0xb40], R140 ;  /* 0x000b408c01007387 */ /* 0x0003e40000100800 */
[----:B-1----:R-:W-:-:S02]  /*15080*/  MOV R0, R141 ;  /* 0x0000008d00007202 */ /* 0x002fc40000000f00 */
[----:B------:R-:W-:Y:S04]  /*15090*/  STL [R1+0xb48], R128 ;  /* 0x000b488001007387 */ /* 0x000fe80000100800 */
[----:B------:R1:W-:Y:S04]  /*150a0*/  STL [R1+0xb3c], R0 ;  /* 0x000b3c0001007387 */ /* 0x0003e80000100800 */
[----:B------:R-:W3:Y:S01]  /*150b0*/  LDL.LU.64 R140, [R1+0xce8] ;  /* 0x000ce800018c7983 */ /* 0x000ee20000300a00 */
[----:B-1----:R-:W-:-:S03]  /*150c0*/  IMAD.MOV.U32 R0, RZ, RZ, R129 ;  /* 0x000000ffff007224 */ /* 0x002fc600078e0081 */
[----:B------:R-:W-:Y:S04]  /*150d0*/  STL [R1+0xb50], R142 ;  /* 0x000b508e01007387 */ /* 0x000fe80000100800 */
[----:B------:R1:W-:Y:S02]  /*150e0*/  STL [R1+0xb44], R0 ;  /* 0x000b440001007387 */ /* 0x0003e40000100800 */
[----:B-1----:R-:W-:Y:S02]  /*150f0*/  IMAD.MOV.U32 R0, RZ, RZ, R143 ;  /* 0x000000ffff007224 */ /* 0x002fe400078e008f */
[----:B------:R-:W3:Y:S04]  /*15100*/  LDL.LU.64 R142, [R1+0xc58] ;  /* 0x000c5800018e7983 */ /* 0x000ee80000300a00 */
[----:B------:R1:W-:Y:S04]  /*15110*/  STL [R1+0xb4c], R0 ;  /* 0x000b4c0001007387 */ /* 0x0003e80000100800 */
[----:B--2---:R2:W-:Y:S01]  /*15120*/  STL [R1+0xb58], R144 ;  /* 0x000b589001007387 */ /* 0x0045e20000100800 */
[----:B-1----:R-:W-:-:S03]  /*15130*/  IMAD.MOV.U32 R0, RZ, RZ, R145 ;  /* 0x000000ffff007224 */ /* 0x002fc600078e0091 */
[----:B------:R-:W-:Y:S04]  /*15140*/  STL [R1+0xb60], R130 ;  /* 0x000b608201007387 */ /* 0x000fe80000100800 */
[----:B------:R1:W-:Y:S04]  /*15150*/  STL [R1+0xb54], R0 ;  /* 0x000b540001007387 */ /* 0x0003e80000100800 */
[----:B--2---:R-:W2:Y:S01]  /*15160*/  LDL.LU.64 R144, [R1+0xdb8] ;  /* 0x000db80001907983 */ /* 0x004ea20000300a00 */
[----:B-1----:R-:W-:-:S03]  /*15170*/  MOV R0, R131 ;  /* 0x0000008300007202 */ /* 0x002fc60000000f00 */
[----:B------:R-:W-:Y:S04]  /*15180*/  STL [R1+0xb68], R146 ;  /* 0x000b689201007387 */ /* 0x000fe80000100800 */
[----:B------:R1:W-:Y:S02]  /*15190*/  STL [R1+0xb5c], R0 ;  /* 0x000b5c0001007387 */ /* 0x0003e40000100800 */
[----:B-1----:R-:W-:Y:S02]  /*151a0*/  IMAD.MOV.U32 R0, RZ, RZ, R147 ;  /* 0x000000ffff007224 */ /* 0x002fe400078e0093 */
[----:B------:R-:W2:Y:S04]  /*151b0*/  LDL.LU.64 R146, [R1+0xd70] ;  /* 0x000d700001927983 */ /* 0x000ea80000300a00 */
[----:B------:R1:W-:Y:S04]  /*151c0*/  STL [R1+0xb64], R0 ;  /* 0x000b640001007387 */ /* 0x0003e80000100800 */
[----:B----4-:R4:W-:Y:S01]  /*151d0*/  STL [R1+0xb70], R148 ;  /* 0x000b709401007387 */ /* 0x0109e20000100800 */
[----:B-1----:R-:W-:-:S03]  /*151e0*/  IMAD.MOV.U32 R0, RZ, RZ, R149 ;  /* 0x000000ffff007224 */ /* 0x002fc600078e0095 */
[----:B------:R-:W-:Y:S04]  /*151f0*/  STL [R1+0xb78], R132 ;  /* 0x000b788401007387 */ /* 0x000fe80000100800 */
[----:B------:R1:W-:Y:S04]  /*15200*/  STL [R1+0xb6c], R0 ;  /* 0x000b6c0001007387 */ /* 0x0003e80000100800 */
[----:B----4-:R-:W4:Y:S01]  /*15210*/  LDL.LU.64 R148, [R1+0xd08] ;  /* 0x000d080001947983 */ /* 0x010f220000300a00 */
[----:B-1----:R-:W-:-:S03]  /*15220*/  IMAD.MOV.U32 R0, RZ, RZ, R133 ;  /* 0x000000ffff007224 */ /* 0x002fc600078e0085 */
[----:B------:R-:W-:Y:S04]  /*15230*/  STL [R1+0xb80], R150 ;  /* 0x000b809601007387 */ /* 0x000fe80000100800 */
[----:B------:R1:W-:Y:S02]  /*15240*/  STL [R1+0xb74], R0 ;  /* 0x000b740001007387 */ /* 0x0003e40000100800 */
[----:B-1----:R-:W-:Y:S02]  /*15250*/  MOV R0, R151 ;  /* 0x0000009700007202 */ /* 0x002fe40000000f00 */
[----:B------:R-:W4:Y:S04]  /*15260*/  LDL.LU.64 R150, [R1+0xc78] ;  /* 0x000c780001967983 */ /* 0x000f280000300a00 */
[----:B------:R1:W-:Y:S04]  /*15270*/  STL [R1+0xb7c], R0 ;  /* 0x000b7c0001007387 */ /* 0x0003e80000100800 */
[----:B------:R-:W-:Y:S04]  /*15280*/  STL [R1+0xb88], R134 ;  /* 0x000b888601007387 */ /* 0x000fe80000100800 */
[----:B------:R-:W4:Y:S01]  /*15290*/  LDL.LU.64 R120, [R1+0xdc0] ;  /* 0x000dc00001787983 */ /* 0x000f220000300a00 */
[----:B-1----:R-:W-:-:S05]  /*152a0*/  IMAD.MOV.U32 R0, RZ, RZ, R135 ;  /* 0x000000ffff007224 */ /* 0x002fca00078e0087 */
[----:B------:R1:W-:Y:S04]  /*152b0*/  STL [R1+0xb84], R0 ;  /* 0x000b840001007387 */ /* 0x0003e80000100800 */
[----:B---3--:R-:W-:Y:S01]  /*152c0*/  STL [R1+0xb90], R136 ;  /* 0x000b908801007387 */ /* 0x008fe20000100800 */
[----:B-1----:R-:W-:-:S03]  /*152d0*/  IMAD.MOV.U32 R0, RZ, RZ, R137 ;  /* 0x000000ffff007224 */ /* 0x002fc600078e0089 */
[----:B------:R-:W3:Y:S04]  /*152e0*/  LDL.LU.64 R122, [R1+0xd80] ;  /* 0x000d8000017a7983 */ /* 0x000ee80000300a00 */
[----:B------:R1:W-:Y:S04]  /*152f0*/  STL [R1+0xb8c], R0 ;  /* 0x000b8c0001007387 */ /* 0x0003e80000100800 */
[----:B------:R-:W-:Y:S04]  /*15300*/  STL [R1+0xb98], R138 ;  /* 0x000b988a01007387 */ /* 0x000fe80000100800 */
[----:B------:R-:W3:Y:S01]  /*15310*/  LDL.LU.64 R124, [R1+0xd20] ;  /* 0x000d2000017c7983 */ /* 0x000ee20000300a00 */
[----:B-1----:R-:W-:-:S03]  /*15320*/  IMAD.MOV.U32 R0, RZ, RZ, R139 ;  /* 0x000000ffff007224 */ /* 0x002fc600078e008b */
[----:B------:R-:W3:Y:S04]  /*15330*/  LDL.LU.64 R126, [R1+0xc98] ;  /* 0x000c9800017e7983 */ /* 0x000ee80000300a00 */
[----:B------:R1:W-:Y:S04]  /*15340*/  STL [R1+0xb94], R0 ;  /* 0x000b940001007387 */ /* 0x0003e80000100800 */
[----:B------:R-:W-:Y:S04]  /*15350*/  STL [R1+0xba0], R140 ;  /* 0x000ba08c01007387 */ /* 0x000fe80000100800 */
[----:B------:R-:W3:Y:S01]  /*15360*/  LDL.LU.64 R128, [R1+0xdc8] ;  /* 0x000dc80001807983 */ /* 0x000ee20000300a00 */
[----:B-1----:R-:W-:-:S03]  /*15370*/  MOV R0, R141 ;  /* 0x0000008d00007202 */ /* 0x002fc60000000f00 */
[----:B------:R-:W3:Y:S04]  /*15380*/  LDL.LU.64 R130, [R1+0xd90] ;  /* 0x000d900001827983 */ /* 0x000ee80000300a00 */
[----:B------:R1:W-:Y:S04]  /*15390*/  STL [R1+0xb9c], R0 ;  /* 0x000b9c0001007387 */ /* 0x0003e80000100800 */
[----:B------:R-:W-:Y:S04]  /*153a0*/  STL [R1+0xba8], R142 ;  /* 0x000ba88e01007387 */ /* 0x000fe80000100800 */
[----:B------:R-:W3:Y:S01]  /*153b0*/  LDL.LU.64 R132, [R1+0xd38] ;  /* 0x000d380001847983 */ /* 0x000ee20000300a00 */
[----:B-1----:R-:W-:-:S03]  /*153c0*/  IMAD.MOV.U32 R0, RZ, RZ, R143 ;  /* 0x000000ffff007224 */ /* 0x002fc600078e008f */
[----:B------:R-:W3:Y:S04]  /*153d0*/  LDL.LU.64 R134, [R1+0xcb8] ;  /* 0x000cb80001867983 */ /* 0x000ee80000300a00 */
[----:B------:R1:W-:Y:S04]  /*153e0*/  STL [R1+0xba4], R0 ;  /* 0x000ba40001007387 */ /* 0x0003e80000100800 */
[----:B--2---:R-:W-:Y:S04]  /*153f0*/  STL [R1+0xbb0], R144 ;  /* 0x000bb09001007387 */ /* 0x004fe80000100800 */
[----:B------:R-:W2:Y:S01]  /*15400*/  LDL.LU.64 R136, [R1+0xdd0] ;  /* 0x000dd00001887983 */ /* 0x000ea20000300a00 */
[----:B-1----:R-:W-:-:S03]  /*15410*/  IMAD.MOV.U32 R0, RZ, RZ, R145 ;  /* 0x000000ffff007224 */ /* 0x002fc600078e0091 */
[----:B------:R-:W2:Y:S04]  /*15420*/  LDL.LU.64 R138, [R1+0xda0] ;  /* 0x000da000018a7983 */ /* 0x000ea80000300a00 */
[----:B------:R1:W-:Y:S04]  /*15430*/  STL [R1+0xbac], R0 ;  /* 0x000bac0001007387 */ /* 0x0003e80000100800 */
[----:B------:R-:W-:Y:S04]  /*15440*/  STL [R1+0xbb8], R146 ;  /* 0x000bb89201007387 */ /* 0x000fe80000100800 */
[----:B------:R-:W2:Y:S01]  /*15450*/  LDL.LU.64 R140, [R1+0xd50] ;  /* 0x000d5000018c7983 */ /* 0x000ea20000300a00 */
[----:B-1----:R-:W-:-:S03]  /*15460*/  IMAD.MOV.U32 R0, RZ, RZ, R147 ;  /* 0x000000ffff007224 */ /* 0x002fc600078e0093 */
[----:B------:R-:W2:Y:S04]  /*15470*/  LDL.LU.64 R142, [R1+0xcd8] ;  /* 0x000cd800018e7983 */ /* 0x000ea80000300a00 */
[----:B------:R1:W-:Y:S04]  /*15480*/  STL [R1+0xbb4], R0 ;  /* 0x000bb40001007387 */ /* 0x0003e80000100800 */
[----:B----4-:R-:W-:Y:S04]  /*15490*/  STL [R1+0xbc0], R148 ;  /* 0x000bc09401007387 */ /* 0x010fe80000100800 */
[----:B------:R-:W4:Y:S01]  /*154a0*/  LDL.LU.64 R144, [R1+0xdd8] ;  /* 0x000dd80001907983 */ /* 0x000f220000300a00 */
[----:B-1----:R-:W-:-:S03]  /*154b0*/  MOV R0, R149 ;  /* 0x0000009500007202 */ /* 0x002fc60000000f00 */
[----:B------:R-:W4:Y:S04]  /*154c0*/  LDL.LU.64 R146, [R1+0xdb0] ;  /* 0x000db00001927983 */ /* 0x000f280000300a00 */
[----:B------:R1:W-:Y:S02]  /*154d0*/  STL [R1+0xbbc], R0 ;  /* 0x000bbc0001007387 */ /* 0x0003e40000100800 */
[----:B-1----:R-:W-:Y:S02]  /*154e0*/  IMAD.MOV.U32 R0, RZ, RZ, R151 ;  /* 0x000000ffff007224 */ /* 0x002fe400078e0097 */
[----:B------:R1:W-:Y:S04]  /*154f0*/  STL [R1+0xbc8], R150 ;  /* 0x000bc89601007387 */ /* 0x0003e80000100800 */
[----:B------:R-:W4:Y:S04]  /*15500*/  LDL.LU.64 R148, [R1+0xd68] ;  /* 0x000d680001947983 */ /* 0x000f280000300a00 */
[----:B------:R-:W-:Y:S04]  /*15510*/  STL [R1+0xbd0], R120 ;  /* 0x000bd07801007387 */ /* 0x000fe80000100800 */
[----:B------:R1:W-:Y:S04]  /*15520*/  STL [R1+0xbc4], R0 ;  /* 0x000bc40001007387 */ /* 0x0003e80000100800 */
[----:B-1----:R-:W4:Y:S01]  /*15530*/  LDL.LU.64 R150, [R1+0xcf8] ;  /* 0x000cf80001967983 */ /* 0x002f220000300a00 */
[----:B------:R-:W-:-:S03]  /*15540*/  IMAD.MOV.U32 R0, RZ, RZ, R121 ;  /* 0x000000ffff007224 */ /* 0x000fc600078e0079 */
[----:B---3--:R-:W-:Y:S04]  /*15550*/  STL [R1+0xbd8], R122 ;  /* 0x000bd87a01007387 */ /* 0x008fe80000100800 */
[----:B------:R1:W-:Y:S02]  /*15560*/  STL [R1+0xbcc], R0 ;  /* 0x000bcc0001007387 */ /* 0x0003e40000100800 */
[----:B-1----:R-:W-:Y:S02]  /*15570*/  IMAD.MOV.U32 R0, RZ, RZ, R123 ;  /* 0x000000ffff007224 */ /* 0x002fe400078e007b */
[----:B------:R-:W-:Y:S04]  /*15580*/  STL [R1+0xbe0], R124 ;  /* 0x000be07c01007387 */ /* 0x000fe80000100800 */
[----:B------:R1:W-:Y:S04]  /*15590*/  STL [R1+0xbd4], R0 ;  /* 0x000bd40001007387 */ /* 0x0003e80000100800 */
[----:B------:R-:W-:Y:S01]  /*155a0*/  STL [R1+0xbe8], R126 ;  /* 0x000be87e01007387 */ /* 0x000fe20000100800 */
[----:B-1----:R-:W-:-:S05]  /*155b0*/  MOV R0, R125 ;  /* 0x0000007d00007202 */ /* 0x002fca0000000f00 */
[----:B------:R1:W-:Y:S04]  /*155c0*/  STL [R1+0xbdc], R0 ;  /* 0x000bdc0001007387 */ /* 0x0003e80000100800 */
[----:B------:R-:W-:Y:S01]  /*155d0*/  STL [R1+0xbf0], R128 ;  /* 0x000bf08001007387 */ /* 0x000fe20000100800 */
[----:B-1----:R-:W-:-:S05]  /*155e0*/  IMAD.MOV.U32 R0, RZ, RZ, R127 ;  /* 0x000000ffff007224 */ /* 0x002fca00078e007f */
        /* <DEDUP_REMOVED lines=8> */
[----:B-1----:R-:W-:-:S05]  /*15670*/  MOV R0, R133 ;  /* 0x0000008500007202 */ /* 0x002fca0000000f00 */
[----:B------:R1:W-:Y:S04]  /*15680*/  STL [R1+0xbfc], R0 ;  /* 0x000bfc0001007387 */ /* 0x0003e80000100800 */
[----:B--2---:R-:W-:Y:S01]  /*15690*/  STL [R1+0xc10], R136 ;  /* 0x000c108801007387 */ /* 0x004fe20000100800 */
        /* <DEDUP_REMOVED lines=11> */
[----:B----4-:R-:W-:Y:S01]  /*15750*/  STL [R1+0xc30], R144 ;  /* 0x000c309001007387 */ /* 0x010fe20000100800 */
[----:B-1----:R-:W-:-:S05]  /*15760*/  IMAD.MOV.U32 R0, RZ, RZ, R143 ;  /* 0x000000ffff007224 */ /* 0x002fca00078e008f */
[----:B------:R1:W-:Y:S04]  /*15770*/  STL [R1+0xc24], R0 ;  /* 0x000c240001007387 */ /* 0x0003e80000100800 */
[----:B------:R-:W-:Y:S01]  /*15780*/  STL [R1+0xc38], R146 ;  /* 0x000c389201007387 */ /* 0x000fe20000100800 */
[----:B-1----:R-:W-:-:S05]  /*15790*/  IMAD.MOV.U32 R0, RZ, RZ, R145 ;  /* 0x000000ffff007224 */ /* 0x002fca00078e0091 */
[----:B------:R1:W-:Y:S02]  /*157a0*/  STL [R1+0xc2c], R0 ;  /* 0x000c2c0001007387 */ /* 0x0003e40000100800 */
[----:B-1----:R-:W-:Y:S02]  /*157b0*/  IMAD.MOV.U32 R0, RZ, RZ, R147 ;  /* 0x000000ffff007224 */ /* 0x002fe400078e0093 */
[----:B------:R-:W-:Y:S04]  /*157c0*/  STL [R1+0xc40], R148 ;  /* 0x000c409401007387 */ /* 0x000fe80000100800 */
[----:B------:R1:W-:Y:S02]  /*157d0*/  STL [R1+0xc34], R0 ;  /* 0x000c340001007387 */ /* 0x0003e40000100800 */
[----:B-1----:R-:W-:Y:S01]  /*157e0*/  MOV R0, R149 ;  /* 0x0000009500007202 */ /* 0x002fe20000000f00 */
[----:B------:R-:W-:-:S04]  /*157f0*/  IMAD.MOV.U32 R3, RZ, RZ, R151 ;  /* 0x000000ffff037224 */ /* 0x000fc800078e0097 */
[----:B------:R1:W-:Y:S04]  /*15800*/  STL [R1+0xc3c], R0 ;  /* 0x000c3c0001007387 */ /* 0x0003e80000100800 */
[----:B------:R-:W-:Y:S04]  /*15810*/  STL [R1+0xc48], R150 ;  /* 0x000c489601007387 */ /* 0x000fe80000100800 */
[----:B------:R2:W-:Y:S04]  /*15820*/  STL [R1+0xc44], R3 ;  /* 0x000c440301007387 */ /* 0x0005e80000100800 */
        /* <DEDUP_REMOVED lines=367> */
[----:B------:R3:W-:Y:S01]  /*16f20*/  STL [R1+0x1bc], RZ ;  /* 0x0001bcff01007387 */ /* 0x0007e20000100800 */
[----:B------:R-:W-:-:S03]  /*16f30*/  SHF.R.S32.HI R5, RZ, 0x1f, R14 ;  /* 0x0000001fff057819 */ /* 0x000fc6000001140e */
[----:B------:R3:W-:Y:S04]  /*16f40*/  STL [R1+0x1c0], RZ ;  /* 0x0001c0ff01007387 */ /* 0x0007e80000100800 */
[----:B------:R3:W-:Y:S04]  /*16f50*/  STL [R1+0x1c4], RZ ;  /* 0x0001c4ff01007387 */ /* 0x0007e80000100800 */
[----:B------:R3:W-:Y:S04]  /*16f60*/  STL [R1+0x1c8], RZ ;  /* 0x0001c8ff01007387 */ /* 0x0007e80000100800 */
[----:B------:R3:W-:Y:S01]  /*16f70*/  STL [R1+0x1cc], RZ ;  /* 0x0001ccff01007387 */ /* 0x0007e20000100800 */
[----:B------:R-:W-:-:S03]  /*16f80*/  LEA.HI R5, R5, R14, RZ, 0x6 ;  /* 0x0000000e05057211 */ /* 0x000fc600078f30ff */
        /* <DEDUP_REMOVED lines=13> */
[----:B------:R3:W-:Y:S01]  /*17060*/  STL [R1+0xc4c], R5 ;  /* 0x000c4c0501007387 */ /* 0x0007e20000100800 */
[----:B-1----:R-:W-:-:S02]  /*17070*/  SHF.R.S32.HI R0, RZ, 0x1f, R2 ;  /* 0x0000001fff007819 */ /* 0x002fc40000011402 */
[----:B--2---:R-:W-:Y:S02]  /*17080*/  SHF.R.S32.HI R3, RZ, 0x1f, R4 ;  /* 0x0000001fff037819 */ /* 0x004fe40000011404 */
[----:B------:R-:W-:Y:S02]  /*17090*/  CS2R R24, SRZ ;  /* 0x0000000000187805 */ /* 0x000fe4000001ff00 */
[C---:B------:R-:W-:Y:S01]  /*170a0*/  SHF.L.U64.HI R0, R2.reuse, 0x2, R0 ;  /* 0x0000000202007819 */ /* 0x040fe20000010200 */
[----:B------:R-:W-:Y:S01]  /*170b0*/  IMAD.SHL.U32 R2, R2, 0x4, RZ ;  /* 0x0000000402027824 */ /* 0x000fe200078e00ff */
[C---:B------:R-:W-:Y:S01]  /*170c0*/  SHF.L.U64.HI R3, R4.reuse, 0x2, R3 ;  /* 0x0000000204037819 */ /* 0x040fe20000010203 */
[----:B------:R-:W-:Y:S01]  /*170d0*/  IMAD.SHL.U32 R4, R4, 0x4, RZ ;  /* 0x0000000404047824 */ /* 0x000fe200078e00ff */
[----:B------:R-:W-:Y:S02]  /*170e0*/  MOV R14, RZ ;  /* 0x000000ff000e7202 */ /* 0x000fe40000000f00 */
        /* <DEDUP_REMOVED lines=62> */
[----:B------:R-:W-:Y:S01]  /*174d0*/  CS2R R150, SRZ ;  /* 0x0000000000967805 */ /* 0x000fe2000001ff00 */
[----:B------:R-:W-:Y:S01]  /*174e0*/  UMOV UR14, 0x1 ;  /* 0x00000001000e7882 */ /* 0x000fe20000000000 */
[----:B---3--:R-:W-:-:S05]  /*174f0*/  UMOV UR13, 0xffffffff ;  /* 0xffffffff000d7882 */ /* 0x008fca0000000000 */
.L_x_1:
[----:B------:R-:W-:Y:S01]  /*17500*/  STL.64 [R1+0x1000], R250 ;  /* 0x001000fa01007387 */ /* 0x000fe20000100a00 */
[----:B------:R-:W-:Y:S01]  /*17510*/  UIADD3 UR13, UR13, 0x1, URZ ;  /* 0x000000010d0d7890 */ /* 0x000fe2000fffe03f */
[----:B------:R-:W-:-:S04]  /*17520*/  DEPBAR.LE SB0, 0x2 ;  /* 0x000080800000791a */ /* 0x000fc80000000000 */
[----:B------:R-:W-:Y:S01]  /*17530*/  STL.64 [R1+0xff8], R248 ;  /* 0x000ff8f801007387 */ /* 0x000fe20000100a00 */
[----:B------:R-:W-:Y:S01]  /*17540*/  UMOV UR7, 0x40000040 ;  /* 0x4000004000077882 */ /* 0x000fe20000000000 */
[----:B------:R-:W1:Y:S02]  /*17550*/  LDC R5, c[0x0][0x230] ;  /* 0x00008c00ff057b82 */ /* 0x000e640000000800 */
        /* <DEDUP_REMOVED lines=48> */
[----:B-----5:R-:W-:Y:S04]  /*17860*/  STL.64 [R1+0xe70], R150 ;  /* 0x000e709601007387 */ /* 0x020fe80000100a00 */
        /* <DEDUP_REMOVED lines=13> */
[----:B--2---:R-:W2:Y:S04]  /*17940*/  LDL.LU.64 R124, [R1+0x400] ;  /* 0x00040000017c7983 */ /* 0x004ea80000300a00 */
        /* <DEDUP_REMOVED lines=63> */
[----:B------:R-:W-:Y:S01]  /*17d40*/  UISETP.GT.AND UP0, UPT, UR13, 0x2, UPT ;  /* 0x000000020d00788c */ /* 0x000fe2000bf04270 */
[----:B------:R-:W-:Y:S03]  /*17d50*/  BAR.SYNC.DEFER_BLOCKING 0x0 ;  /* 0x0000000000007b1d */ /* 0x000fe60000010000 */
[----:B------:R-:W-:-:S04]  /*17d60*/  USEL UR13, UR13, URZ, !UP0 ;  /* 0x0000003f0d0d7287 */ /* 0x000fc8000c000000 */
[----:B------:R-:W-:Y:S01]  /*17d70*/  ULEA UR4, UR13, UR12, 0x10 ;  /* 0x0000000c0d047291 */ /* 0x000fe2000f8e803f */
[----:B------:R-:W-:Y:S03]  /*17d80*/  STL [R1+0xe00], R3 ;  /* 0x000e000301007387 */ /* 0x000fe60000100800 */
[----:B------:R-:W-:Y:S02]  /*17d90*/  UIADD3 UR5, UR4, 0x30000, URZ ;  /* 0x0003000004057890 */ /* 0x000fe4000fffe03f */
[----:B------:R-:W-:Y:S01]  /*17da0*/  USHF.R.U32.HI UR4, URZ, 0x4, UR4 ;  /* 0x000000043f047899 */ /* 0x000fe20008011604 */
[----:B------:R-:W-:Y:S01]  /*17db0*/  STL [R1+0xdfc], R15 ;  /* 0x000dfc0f01007387 */ /* 0x000fe20000100800 */
[----:B------:R-:W-:Y:S02]  /*17dc0*/  USHF.R.U32.HI UR5, URZ, 0x4, UR5 ;  /* 0x000000043f057899 */ /* 0x000fe40008011605 */
[----:B------:R-:W-:Y:S01]  /*17dd0*/  USGXT.U32 UR4, UR4, 0xe ;  /* 0x0000000e0404789a */ /* 0x000fe20008000000 */
[----:B------:R-:W-:Y:S01]  /*17de0*/  STL [R1+0xde8], R8 ;  /* 0x000de80801007387 */ /* 0x000fe20000100800 */
[----:B------:R-:W-:-:S02]  /*17df0*/  USGXT.U32 UR6, UR5, 0xe ;  /* 0x0000000e0506789a */ /* 0x000fc40008000000 */
[----:B------:R-:W-:Y:S01]  /*17e00*/  UIADD3 UR8, UP0, UR4, 0x2, URZ ;  /* 0x0000000204087890 */ /* 0x000fe2000ff1e03f */
[----:B-----5:R-:W-:Y:S01]  /*17e10*/  STL [R1+0xde4], R7 ;  /* 0x000de40701007387 */ /* 0x020fe20000100800 */
[----:B------:R-:W-:Y:S01]  /*17e20*/  UMOV UR5, 0x40000040 ;  /* 0x4000004000057882 */ /* 0x000fe20000000000 */
[----:B------:R-:W-:Y:S02]  /*17e30*/  UIADD3 UR10, UP1, UR6, 0x2, URZ ;  /* 0x00000002060a7890 */ /* 0x000fe4000ff3e03f */
[----:B------:R-:W-:Y:S01]  /*17e40*/  STL [R1+0xde0], R6 ;  /* 0x000de00601007387 */ /* 0x000fe20000100800 */
[----:B--2---:R-:W-:-:S06]  /*17e50*/  WARPGROUP.ARRIVE ;  /* 0x00000000000079c5 */ /* 0x004fcc0000000000 */
[----:B------:R-:W-:Y:S01]  /*17e60*/  HGMMA.64x256x8.F32.TF32 R124, gdesc[UR4], R124, gsb0 ;  /* 0x07e00000047c79f0 */ /* 0x000fe2000800287c */
[----:B------:R-:W-:Y:S01]  /*17e70*/  UMOV UR4, URZ ;  /* 0x0000003f00047c82 */ /* 0x000fe20008000000 */
[----:B------:R-:W-:Y:S01]  /*17e80*/  UMOV UR5, URZ ;  /* 0x0000003f00057c82 */ /* 0x000fe20008000000 */
[----:B------:R-:W-:Y:S02]  /*17e90*/  UIADD3.X UR9, UR4, 0x40000040, URZ, UP0, !UPT ;  /* 0x4000004004097890 */ /* 0x000fe400087fe43f */
[----:B------:R-:W-:Y:S02]  /*17ea0*/  UIADD3.X UR11, UR5, 0x40000040, URZ, UP1, !UPT ;  /* 0x40000040050b7890 */ /* 0x000fe40008ffe43f */
[----:B------:R-:W-:Y:S02]  /*17eb0*/  UIADD3.64 UR40, UR8, 0x2, URZ ;  /* 0x0000000208287897 */ /* 0x000fe4000fffe03f */
[----:B------:R-:W-:Y:S02]  /*17ec0*/  UIADD3.64 UR42, UR10, 0x2, URZ ;  /* 0x000000020a2a7897 */ /* 0x000fe4000fffe03f */
[----:B------:R-:W-:-:S02]  /*17ed0*/  UIADD3.64 UR36, UR8, 0x4, URZ ;  /* 0x0000000408247897 */ /* 0x000fc4000fffe03f */
[----:B------:R-:W-:Y:S02]  /*17ee0*/  UIADD3.64 UR38, UR10, 0x4, URZ ;  /* 0x000000040a267897 */ /* 0x000fe4000fffe03f */
[----:B------:R-:W-:Y:S02]  /*17ef0*/  UIADD3.64 UR32, UR8, 0x7fe, URZ ;  /* 0x000007fe08207897 */ /* 0x000fe4000fffe03f */
[----:B------:R-:W-:Y:S02]  /*17f00*/  UIADD3.64 UR34, UR10, 0x7fe, URZ ;  /* 0x000007fe0a227897 */ /* 0x000fe4000fffe03f */
[----:B------:R-:W-:Y:S02]  /*17f10*/  UIADD3.64 UR28, UR8, 0x800, URZ ;  /* 0x00000800081c7897 */ /* 0x000fe4000fffe03f */
[----:B------:R-:W-:Y:S02]  /*17f20*/  UIADD3.64 UR30, UR10, 0x800, URZ ;  /* 0x000008000a1e7897 */ /* 0x000fe4000fffe03f */
[----:B------:R-:W-:-:S02]  /*17f30*/  UIADD3.64 UR24, UR8, 0x802, URZ ;  /* 0x0000080208187897 */ /* 0x000fc4000fffe03f */
[----:B------:R-:W-:Y:S02]  /*17f40*/  UIADD3.64 UR26, UR10, 0x802, URZ ;  /* 0x000008020a1a7897 */ /* 0x000fe4000fffe03f */
[----:B------:R-:W-:Y:S02]  /*17f50*/  UIADD3.64 UR20, UR8, 0x804, URZ ;  /* 0x0000080408147897 */ /* 0x000fe4000fffe03f */
[----:B------:R-:W-:Y:S01]  /*17f60*/  UIADD3.64 UR22, UR10, 0x804, URZ ;  /* 0x000008040a167897 */ /* 0x000fe2000fffe03f */
[----:B------:R-:W-:Y:S02]  /*17f70*/  WARPGROUP.DEPBAR.LE gsb0, 0x0 ;  /* 0x00008000000079c5 */ /* 0x000fe40000010000 */
[----:B------:R-:W-:-:S06]  /*17f80*/  WARPGROUP.ARRIVE ;  /* 0x00000000000079c5 */ /* 0x000fcc0000000000 */
[----:B------:R-:W-:Y:S03]  /*17f90*/  HGMMA.64x256x8.F32.TF32 R124, gdesc[UR8], R124, gsb0 ;  /* 0x07e00000087c79f0 */ /* 0x000fe6000800287c */
[----:B------:R-:W-:Y:S02]  /*17fa0*/  WARPGROUP.DEPBAR.LE gsb0, 0x0 ;  /* 0x00008000000079c5 */ /* 0x000fe40000010000 */
[----:B------:R-:W-:-:S15]  /*17fb0*/  WARPGROUP.ARRIVE ;  /* 0x00000000000079c5 */ /* 0x000fde0000000000 */
[----:B------:R-:W-:-:S08]  /*17fc0*/  NOP ;  /* 0x0000000000007918 */ /* 0x000fd00000000000 */
        /* <DEDUP_REMOVED lines=86> */
[----:B--2---:R-:W2:Y:S04]  /*18530*/  LDL.LU.64 R124, [R1] ;  /* 0x00000000017c7983 */ /* 0x004ea80000300a00 */
[----:B---3--:R-:W3:Y:S04]  /*18540*/  LDL.LU.64 R126, [R1+0x8] ;  /* 0x00000800017e7983 */ /* 0x008ee80000300a00 */
[----:B----4-:R-:W4:Y:S04]  /*18550*/  LDL.LU.64 R128, [R1+0x10] ;  /* 0x0000100001807983 */ /* 0x010f280000300a00 */
[----:B-1----:R-:W2:Y:S04]  /*18560*/  LDL.LU.64 R130, [R1+0x18] ;  /* 0x0000180001827983 */ /* 0x002ea80000300a00 */
[----:B------:R-:W3:Y:S04]  /*18570*/  LDL.LU.64 R132, [R1+0x20] ;  /* 0x0000200001847983 */ /* 0x000ee80000300a00 */
[----:B------:R-:W4:Y:S04]  /*18580*/  LDL.LU.64 R134, [R1+0x28] ;  /* 0x0000280001867983 */ /* 0x000f280000300a00 */
[----:B------:R-:W2:Y:S04]  /*18590*/  LDL.LU.64 R136, [R1+0x30] ;  /* 0x0000300001887983 */ /* 0x000ea80000300a00 */
[----:B------:R-:W3:Y:S04]  /*185a0*/  LDL.LU.64 R138, [R1+0x38] ;  /* 0x00003800018a7983 */ /* 0x000ee80000300a00 */
[----:B------:R-:W4:Y:S04]  /*185b0*/  LDL.LU.64 R140, [R1+0x40] ;  /* 0x00004000018c7983 */ /* 0x000f280000300a00 */
[----:B------:R-:W2:Y:S04]  /*185c0*/  LDL.LU.64 R142, [R1+0x48] ;  /* 0x00004800018e7983 */ /* 0x000ea80000300a00 */
[----:B------:R-:W3:Y:S04]  /*185d0*/  LDL.LU.64 R144, [R1+0x50] ;  /* 0x0000500001907983 */ /* 0x000ee80000300a00 */
[----:B------:R-:W4:Y:S04]  /*185e0*/  LDL.LU.64 R146, [R1+0x58] ;  /* 0x0000580001927983 */ /* 0x000f280000300a00 */
[----:B------:R-:W2:Y:S04]  /*185f0*/  LDL.LU.64 R148, [R1+0x60] ;  /* 0x0000600001947983 */ /* 0x000ea80000300a00 */
[----:B------:R-:W3:Y:S04]  /*18600*/  LDL.LU.64 R150, [R1+0x68] ;  /* 0x0000680001967983 */ /* 0x000ee80000300a00 */
[----:B---3--:R-:W-:Y:S04]  /*18610*/  STL.64 [R1+0x1200], R150 ;  /* 0x0012009601007387 */ /* 0x008fe80000100a00 */
[----:B--2---:R-:W-:Y:S04]  /*18620*/  STL.64 [R1+0x11f8], R148 ;  /* 0x0011f89401007387 */ /* 0x004fe80000100a00 */
[----:B----4-:R-:W-:Y:S04]  /*18630*/  STL.64 [R1+0x11f0], R146 ;  /* 0x0011f09201007387 */ /* 0x010fe80000100a00 */
        /* <DEDUP_REMOVED lines=61> */
[----:B-1----:R-:W2:Y:S04]  /*18a10*/  LDL.LU.64 R24, [R1+0x200] ;  /* 0x0002000001187983 */ /* 0x002ea80000300a00 */
        /* <DEDUP_REMOVED lines=63> */
[----:B------:R-:W-:-:S02]  /*18e10*/  UIADD3.64 UR4, UR8, 0x1fe, URZ ;  /* 0x000001fe08047897 */ /* 0x000fc4000fffe03f */
[----:B------:R-:W-:Y:S01]  /*18e20*/  UIADD3.64 UR44, UR8, 0x200, URZ ;  /* 0x00000200082c7897 */ /* 0x000fe2000fffe03f */
[----:B------:R-:W3:Y:S01]  /*18e30*/  LDL.LU.64 R152, [R1+0x70] ;  /* 0x0000700001987983 */ /* 0x000ee20000300a00 */
[----:B------:R-:W-:Y:S01]  /*18e40*/  UMOV UR46, UR10 ;  /* 0x0000000a002e7c82 */ /* 0x000fe20008000000 */
[----:B------:R-:W-:Y:S01]  /*18e50*/  UMOV UR47, UR11 ;  /* 0x0000000b002f7c82 */ /* 0x000fe20008000000 */
[----:B------:R-:W-:Y:S01]  /*18e60*/  UIADD3.64 UR40, UR8, 0x202, URZ ;  /* 0x0000020208287897 */ /* 0x000fe2000fffe03f */
[----:B------:R-:W3:Y:S01]  /*18e70*/  LDL.LU.64 R154, [R1+0x78] ;  /* 0x00007800019a7983 */ /* 0x000ee20000300a00 */
[----:B------:R-:W-:Y:S02]  /*18e80*/  UIADD3.64 UR36, UR8, 0x204, URZ ;  /* 0x0000020408247897 */ /* 0x000fe4000fffe03f */
[----:B------:R-:W-:Y:S01]  /*18e90*/  UIADD3.64 UR32, UR8, 0x9fe, URZ ;  /* 0x000009fe08207897 */ /* 0x000fe2000fffe03f */
[----:B------:R-:W3:Y:S01]  /*18ea0*/  LDL.LU.64 R156, [R1+0x80] ;  /* 0x00008000019c7983 */ /* 0x000ee20000300a00 */
[----:B------:R-:W-:-:S02]  /*18eb0*/  UIADD3.64 UR28, UR8, 0xa00, URZ ;  /* 0x00000a00081c7897 */ /* 0x000fc4000fffe03f */
[----:B------:R-:W-:Y:S01]  /*18ec0*/  UIADD3.64 UR24, UR8, 0xa02, URZ ;  /* 0x00000a0208187897 */ /* 0x000fe2000fffe03f */
[----:B------:R-:W3:Y:S01]  /*18ed0*/  LDL.LU.64 R158, [R1+0x88] ;  /* 0x00008800019e7983 */ /* 0x000ee20000300a00 */
[----:B------:R-:W-:-:S03]  /*18ee0*/  UIADD3.64 UR20, UR8, 0xa04, URZ ;  /* 0x00000a0408147897 */ /* 0x000fc6000fffe03f */
[----:B------:R-:W3:Y:S04]  /*18ef0*/  LDL.LU.64 R160, [R1+0x90] ;  /* 0x0000900001a07983 */ /* 0x000ee80000300a00 */
        /* <DEDUP_REMOVED lines=44> */
[----:B------:R-:W3:Y:S01]  /*191c0*/  LDL.LU.64 R250, [R1+0x1f8] ;  /* 0x0001f80001fa7983 */ /* 0x000ee20000300a00 */
[----:B--2---:R-:W-:-:S06]  /*191d0*/  WARPGROUP.ARRIVE ;  /* 0x00000000000079c5 */ /* 0x004fcc0000000000 */
        /* <DEDUP_REMOVED lines=94> */
[----:B-1----:R-:W3:Y:S04]  /*197c0*/  LDL.LU.64 R150, [R1+0x1200] ;  /* 0x0012000001967983 */ /* 0x002ee80000300a00 */
        /* <DEDUP_REMOVED lines=13> */
[----:B------:R-:W-:-:S02]  /*198a0*/  UIADD3.64 UR4, UR8, 0x3fe, URZ ;  /* 0x000003fe08047897 */ /* 0x000fc4000fffe03f */
[----:B------:R-:W-:Y:S01]  /*198b0*/  UIADD3.64 UR44, UR8, 0x400, URZ ;  /* 0x00000400082c7897 */ /* 0x000fe2000fffe03f */
[----:B------:R-:W2:Y:S01]  /*198c0*/  LDL.LU.64 R122, [R1+0x1190] ;  /* 0x00119000017a7983 */ /* 0x000ea20000300a00 */
[----:B------:R-:W-:Y:S01]  /*198d0*/  UMOV UR46, UR10 ;  /* 0x0000000a002e7c82 */ /* 0x000fe20008000000 */
[----:B------:R-:W-:Y:S01]  /*198e0*/  UMOV UR47, UR11 ;  /* 0x0000000b002f7c82 */ /* 0x000fe20008000000 */
[----:B------:R-:W-:Y:S01]  /*198f0*/  UIADD3.64 UR40, UR8, 0x402, URZ ;  /* 0x0000040208287897 */ /* 0x000fe2000fffe03f */
[----:B------:R-:W2:Y:S01]  /*19900*/  LDL.LU.64 R120, [R1+0x1188] ;  /* 0x0011880001787983 */ /* 0x000ea20000300a00 */
[----:B------:R-:W-:Y:S02]  /*19910*/  UIADD3.64 UR36, UR8, 0x404, URZ ;  /* 0x0000040408247897 */ /* 0x000fe4000fffe03f */
[----:B------:R-:W-:Y:S01]  /*19920*/  UIADD3.64 UR32, UR8, 0xbfe, URZ ;  /* 0x00000bfe08207897 */ /* 0x000fe2000fffe03f */
[----:B------:R-:W2:Y:S01]  /*19930*/  LDL.LU.64 R118, [R1+0x1180] ;  /* 0x0011800001767983 */ /* 0x000ea20000300a00 */
[----:B------:R-:W-:-:S02]  /*19940*/  UIADD3.64 UR28, UR8, 0xc00, URZ ;  /* 0x00000c00081c7897 */ /* 0x000fc4000fffe03f */
[----:B------:R-:W-:Y:S01]  /*19950*/  UIADD3.64 UR24, UR8, 0xc02, URZ ;  /* 0x00000c0208187897 */ /* 0x000fe2000fffe03f */
[----:B------:R-:W2:Y:S01]  /*19960*/  LDL.LU.64 R116, [R1+0x1178] ;  /* 0x0011780001747983 */ /* 0x000ea20000300a00 */
[----:B------:R-:W-:-:S03]  /*19970*/  UIADD3.64 UR20, UR8, 0xc04, URZ ;  /* 0x00000c0408147897 */ /* 0x000fc6000fffe03f */
        /* <DEDUP_REMOVED lines=46> */
[----:B---3--:R-:W-:-:S06]  /*19c60*/  WARPGROUP.ARRIVE ;  /* 0x00000000000079c5 */ /* 0x008fcc0000000000 */
        /* <DEDUP_REMOVED lines=30> */
[----:B------:R-:W-:Y:S04]  /*19e50*/  STL.64 [R1], R124 ;  /* 0x0000007c01007387 */ /* 0x000fe80000100a00 */
        /* <DEDUP_REMOVED lines=64> */
[----:B------:R-:W4:Y:S04]  /*1a260*/  LDL.LU.64 R248, [R1+0xff8] ;  /* 0x000ff80001f87983 */ /* 0x000f280000300a00 */
[----:B------:R-:W3:Y:S04]  /*1a270*/  LDL.LU.64 R246, [R1+0xff0] ;  /* 0x000ff00001f67983 */ /* 0x000ee80000300a00 */
        /* <DEDUP_REMOVED lines=63> */
[----:B------:R-:W3:Y:S01]  /*1a670*/  LDL R6, [R1+0xc4c] ;  /* 0x000c4c0001067983 */ /* 0x000ee20000100800 */
[----:B------:R-:W-:Y:S01]  /*1a680*/  UIADD3.64 UR36, UR8, 0x604, URZ ;  /* 0x0000060408247897 */ /* 0x000fe2000fffe03f */
[----:B------:R-:W-:Y:S01]  /*1a690*/  VIADD R3, R5, 0xffffff80 ;  /* 0xffffff8005037836 */ /* 0x000fe20000000000 */
[----:B------:R-:W-:Y:S01]  /*1a6a0*/  UIADD3.64 UR32, UR8, 0xdfe, URZ ;  /* 0x00000dfe08207897 */ /* 0x000fe2000fffe03f */
[----:B------:R-:W1:Y:S01]  /*1a6b0*/  S2R R7, SR_TID.X ;  /* 0x0000000000077919 */ /* 0x000e620000002100 */
[----:B------:R-:W-:Y:S01]  /*1a6c0*/  UIADD3.64 UR28, UR8, 0xe00, URZ ;  /* 0x00000e00081c7897 */ /* 0x000fe2000fffe03f */
[----:B------:R-:W-:Y:S01]  /*1a6d0*/  IMAD R5, R14, -0x40, R3 ;  /* 0xffffffc00e057824 */ /* 0x000fe200078e0203 */
[----:B------:R-:W-:Y:S01]  /*1a6e0*/  UIADD3.64 UR24, UR8, 0xe02, URZ ;  /* 0x00000e0208187897 */ /* 0x000fe2000fffe03f */
[----:B------:R-:W1:Y:S01]  /*1a6f0*/  S2R R11, SR_TID.X ;  /* 0x00000000000b7919 */ /* 0x000e620000002100 */
[----:B------:R-:W-:-:S02]  /*1a700*/  UIADD3 UR14, UR14, 0x1, URZ ;  /* 0x000000010e0e7890 */ /* 0x000fc4000fffe03f */
[----:B------:R-:W-:Y:S02]  /*1a710*/  ISETP.GT.AND P1, PT, R5, RZ, PT ;  /* 0x000000ff0500720c */ /* 0x000fe40003f24270 */
[----:B------:R-:W-:-:S04]  /*1a720*/  UISETP.GT.AND UP0, UPT, UR14, 0x2, UPT ;  /* 0x000000020e00788c */ /* 0x000fc8000bf04270 */
[----:B------:R-:W-:Y:S01]  /*1a730*/  USEL UR14, UR14, URZ, !UP0 ;  /* 0x0000003f0e0e7287 */ /* 0x000fe2000c000000 */
[----:B-1----:R-:W-:Y:S01]  /*1a740*/  IMAD.SHL.U32 R10, R7, 0x10, RZ ;  /* 0x00000010070a7824 */ /* 0x002fe200078e00ff */
[----:B------:R-:W-:-:S04]  /*1a750*/  LOP3.LUT R3, R11, 0x7f, RZ, 0xc0, !PT ;  /* 0x0000007f0b037812 */ /* 0x000fc800078ec0ff */
[----:B------:R-:W-:-:S04]  /*1a760*/  LOP3.LUT R10, R10, 0x70, RZ, 0xc0, !PT ;  /* 0x000000700a0a7812 */ /* 0x000fc800078ec0ff */
[----:B------:R-:W-:Y:S01]  /*1a770*/  LEA R10, R3, R10, 0x7 ;  /* 0x0000000a030a7211 */ /* 0x000fe200078e38ff */
[----:B--2---:R-:W-:Y:S01]  /*1a780*/  WARPGROUP.ARRIVE ;  /* 0x00000000000079c5 */ /* 0x004fe20000000000 */
[----:B---3--:R1:W-:Y:S01]  /*1a790*/  STL [R1+0xdec], R6 ;  /* 0x000dec0601007387 */ /* 0x0083e20000100800 */
[----:B------:R-:W-:-:S04]  /*1a7a0*/  VIADD R9, R6, 0xfffffffe ;  /* 0xfffffffe06097836 */ /* 0x000fc80000000000 */
[----:B------:R-:W-:Y:S01]  /*1a7b0*/  HGMMA.64x256x8.F32.TF32 R24, gdesc[UR4], R24, gsb0 ;  /* 0x07e00000041879f0 */ /* 0x000fe20008002818 */
[----:B------:R-:W-:Y:S01]  /*1a7c0*/  UIADD3.64 UR4, UR8, 0x600, URZ ;  /* 0x0000060008047897 */ /* 0x000fe2000fffe03f */
[----:B------:R-:W2:Y:S01]  /*1a7d0*/  LDL.LU R15, [R1+0x654] ;  /* 0x00065400010f7983 */ /* 0x000ea20000300800 */
[----:B------:R-:W-:Y:S01]  /*1a7e0*/  UMOV UR6, UR10 ;  /* 0x0000000a00067c82 */ /* 0x000fe20008000000 */
[----:B------:R-:W-:Y:S01]  /*1a7f0*/  UMOV UR7, UR11 ;  /* 0x0000000b00077c82 */ /* 0x000fe20008000000 */
[----:B------:R-:W-:Y:S01]  /*1a800*/  UIADD3.64 UR8, UR8, 0xe04, URZ ;  /* 0x00000e0408087897 */ /* 0x000fe2000fffe03f */
[----:B------:R-:W3:Y:S01]  /*1a810*/  LDL.LU R8, [R1+0x658] ;  /* 0x0006580001087983 */ /* 0x000ee20000300800 */
[----:B------:R-:W-:Y:S01]  /*1a820*/  ISETP.GE.AND P0, PT, R14, R9, PT ;  /* 0x000000090e00720c */ /* 0x000fe20003f06270 */
[----:B------:R-:W-:Y:S02]  /*1a830*/  WARPGROUP.DEPBAR.LE gsb0, 0x0 ;  /* 0x00008000000079c5 */ /* 0x000fe40000010000 */
[----:B------:R-:W-:Y:S01]  /*1a840*/  WARPGROUP.ARRIVE ;  /* 0x00000000000079c5 */ /* 0x000fe20000000000 */
[----:B------:R-:W-:Y:S01]  /*1a850*/  UMOV UR10, UR22 ;  /* 0x00000016000a7c82 */ /* 0x000fe20008000000 */
[----:B------:R-:W-:Y:S01]  /*1a860*/  UMOV UR11, UR23 ;  /* 0x00000017000b7c82 */ /* 0x000fe20008000000 */
[----:B-1----:R-:W2:Y:S01]  /*1a870*/  LDL.LU R6, [R1+0x65c] ;  /* 0x00065c0001067983 */ /* 0x002ea20000300800 */
[----:B------:R-:W-:-:S14]  /*1a880*/  SEL R9, RZ, 0x4, !P1 ;  /* 0x00000004ff097807 */ /* 0x000fdc0004800000 */
[----:B------:R-:W-:Y:S01]  /*1a890*/  HGMMA.64x256x8.F32.TF32 R24, gdesc[UR4], R24, gsb0 ;  /* 0x07e00000041879f0 */ /* 0x000fe20008002818 */
[----:B------:R-:W2:Y:S01]  /*1a8a0*/  LDL.LU R3, [R1+0x660] ;  /* 0x0006600001037983 */ /* 0x000ea20000300800 */
[----:B------:R-:W-:Y:S01]  /*1a8b0*/  IADD3 R17, P1, R17, R2, RZ ;  /* 0x0000000211117210 */ /* 0x000fe20007f3e0ff */
[----:B------:R-:W-:Y:S01]  /*1a8c0*/  ULEA UR4, UR14, UR12, 0x10 ;  /* 0x0000000c0e047291 */ /* 0x000fe2000f8e803f */
[----:B------:R-:W-:Y:S01]  /*1a8d0*/  SEL R9, R9, RZ, !P0 ;  /* 0x000000ff09097207 */ /* 0x000fe20004000000 */
[----:B------:R-:W-:Y:S02]  /*1a8e0*/  WARPGROUP.DEPBAR.LE gsb0, 0x0 ;  /* 0x00008000000079c5 */ /* 0x000fe40000010000 */
[----:B------:R-:W-:Y:S01]  /*1a8f0*/  WARPGROUP.ARRIVE ;  /* 0x00000000000079c5 */ /* 0x000fe20000000000 */
[----:B------:R-:W-:Y:S01]  /*1a900*/  IMAD.X R16, R16, 0x1, R0, P1 ;  /* 0x0000000110107824 */ /* 0x000fe200008e0600 */
[----:B------:R-:W-:-:S15]  /*1a910*/  ISETP.NE.U32.AND P2, PT, R9, RZ, PT ;  /* 0x000000ff0900720c */ /* 0x000fde0003f45070 */
[----:B------:R-:W-:-:S04]  /*1a920*/  NOP ;  /* 0x0000000000007918 */ /* 0x000fc80000000000 */
        /* <DEDUP_REMOVED lines=20> */
[----:B------:R-:W-:Y:S01]  /*1aa70*/  HGMMA.64x256x8.F32.TF32 R24, gdesc[UR8], R24, gsb0 ;  /* 0x07e00000081879f0 */ /* 0x000fe20008002818 */
[----:B------:R-:W-:Y:S02]  /*1aa80*/  ISETP.GT.AND P1, PT, R5, 0x1, PT ;  /* 0x000000010500780c */ /* 0x000fe40003f24270 */
[----:B------:R-:W-:Y:S02]  /*1aa90*/  IADD3 R19, P3, R19, R2, RZ ;  /* 0x0000000213137210 */ /* 0x000fe40007f7e0ff */
[----:B------:R-:W-:Y:S01]  /*1aaa0*/  SEL R11, RZ, 0x4, !P1 ;  /* 0x00000004ff0b7807 */ /* 0x000fe20004800000 */
[----:B------:R-:W-:Y:S01]  /*1aab0*/  VIADD R9, R10, UR4 ;  /* 0x000000040a097c36 */ /* 0x000fe20008000000 */
[----:B------:R-:W-:Y:S01]  /*1aac0*/  MOV R13, R16 ;  /* 0x00000010000d7202 */ /* 0x000fe20000000f00 */
[----:B------:R-:W-:Y:S01]  /*1aad0*/  IMAD.MOV.U32 R12, RZ, RZ, R17 ;  /* 0x000000ffff0c7224 */ /* 0x000fe200078e0011 */
[----:B------:R-:W-:Y:S01]  /*1aae0*/  SEL R11, R11, RZ, !P0 ;  /* 0x000000ff0b0b7207 */ /* 0x000fe20004000000 */
[----:B------:R-:W-:Y:S01]  /*1aaf0*/  IMAD.X R18, R18, 0x1, R0, P3 ;  /* 0x0000000112127824 */ /* 0x000fe200018e0600 */
[----:B------:R-:W-:-:S02]  /*1ab00*/  IADD3 R21, P4, R21, R2, RZ ;  /* 0x0000000215157210 */ /* 0x000fc40007f9e0ff */
[----:B------:R-:W-:Y:S01]  /*1ab10*/  ISETP.NE.U32.AND P1, PT, R11, RZ, PT ;  /* 0x000000ff0b00720c */ /* 0x000fe20003f25070 */
[----:B------:R-:W-:Y:S02]  /*1ab20*/  WARPGROUP.DEPBAR.LE gsb0, 0x0 ;  /* 0x00008000000079c5 */ /* 0x000fe40000010000 */
[----:B------:R1:W-:Y:S01]  /*1ab30*/  STL [R1+0xdf8], R149 ;  /* 0x000df89501007387 */ /* 0x0003e20000100800 */
[----:B------:R-:W-:Y:S06]  /*1ab40*/  BAR.SYNC.DEFER_BLOCKING 0x0 ;  /* 0x0000000000007b1d */ /* 0x000fec0000010000 */
[----:B-1----:R-:W2:Y:S04]  /*1ab50*/  LDL.LU R149, [R1+0x650] ;  /* 0x0006500001957983 */ /* 0x002ea80000300800 */
[----:B------:R1:W-:Y:S04]  /*1ab60*/  STL [R1+0xdf4], R150 ;  /* 0x000df49601007387 */ /* 0x0003e80000100800 */
[----:B-1----:R-:W2:Y:S01]  /*1ab70*/  LDL.LU R150, [R1+0x64c] ;  /* 0x00064c0001967983 */ /* 0x002ea20000300800 */
[----:B------:R-:W-:-:S03]  /*1ab80*/  IMAD.X R20, R20, 0x1, R0, P4 ;  /* 0x0000000114147824 */ /* 0x000fc600020e0600 */
[----:B------:R-:W-:Y:S01]  /*1ab90*/  @!PT LDS RZ, [RZ] ;  /* 0x00000000fffff984 */ /* 0x000fe20000000800 */
[----:B------:R-:W-:Y:S01]  /*1aba0*/  @!PT LDS RZ, [RZ] ;  /* 0x00000000fffff984 */ /* 0x000fe20000000800 */
[----:B------:R-:W-:Y:S01]  /*1abb0*/  @!PT LDS RZ, [RZ] ;  /* 0x00000000fffff984 */ /* 0x000fe20000000800 */
[----:B------:R1:W-:Y:S01]  /*1abc0*/  LDGSTS.E [R9], desc[UR16][R12.64], P2 ;  /* 0x000000000c097fae */ /* 0x0003e20009121850 */
[----:B------:R-:W-:Y:S01]  /*1abd0*/  IADD3 R23, P3, R23, R2, RZ ;  /* 0x0000000217177210 */ /* 0x000fe20007f7e0ff */
[----:B-1----:R-:W-:Y:S01]  /*1abe0*/  IMAD.MOV.U32 R12, RZ, RZ, R19 ;  /* 0x000000ffff0c7224 */ /* 0x002fe200078e0013 */
[----:B------:R-:W-:-:S03]  /*1abf0*/  MOV R13, R18 ;  /* 0x00000012000d7202 */ /* 0x000fc60000000f00 */
[----:B------:R-:W-:Y:S02]  /*1ac00*/  IMAD.X R22, R22, 0x1, R0, P3 ;  /* 0x0000000116167824 */ /* 0x000fe400018e0600 */
[----:B------:R1:W-:Y:S01]  /*1ac10*/  LDGSTS.E [R9+0x4000], desc[UR16][R12.64], P2 ;  /* 0x040000000c097fae */ /* 0x0003e20009121850 */
[----:B------:R-:W-:-:S04]  /*1ac20*/  ISETP.GT.AND P2, PT, R5, 0x2, PT ;  /* 0x000000020500780c */ /* 0x000fc80003f44270 */
[----:B------:R-:W-:Y:S01]  /*1ac30*/  SEL R11, RZ, 0x4, !P2 ;  /* 0x00000004ff0b7807 */ /* 0x000fe20005000000 */
[----:B-1----:R-:W-:Y:S02]  /*1ac40*/  IMAD.MOV.U32 R12, RZ, RZ, R21 ;  /* 0x000000ffff0c7224 */ /* 0x002fe400078e0015 */
[----:B------:R-:W-:Y:S01]  /*1ac50*/  IMAD.MOV.U32 R13, RZ, RZ, R20 ;  /* 0x000000ffff0d7224 */ /* 0x000fe200078e0014 */
[----:B------:R-:W-:-:S04]  /*1ac60*/  SEL R11, R11, RZ, !P0 ;  /* 0x000000ff0b0b7207 */ /* 0x000fc80004000000 */
[----:B------:R1:W-:Y:S01]  /*1ac70*/  LDGSTS.E [R9+0x4], desc[UR16][R12.64], P1 ;  /* 0x000040000c097fae */ /* 0x0003e20008921850 */
[----:B------:R-:W-:Y:S02]  /*1ac80*/  ISETP.NE.U32.AND P2, PT, R11, RZ, PT ;  /* 0x000000ff0b00720c */ /* 0x000fe40003f45070 */
[----:B----4-:R-:W-:Y:S01]  /*1ac90*/  IADD3 R153, P4, R153, R2, RZ ;  /* 0x0000000299997210 */ /* 0x010fe20007f9e0ff */
[----:B-1----:R-:W-:Y:S02]  /*1aca0*/  IMAD.MOV.U32 R12, RZ, RZ, R23 ;  /* 0x000000ffff0c7224 */ /* 0x002fe400078e0017 */
[----:B------:R-:W-:-:S05]  /*1acb0*/  IMAD.MOV.U32 R13, RZ, RZ, R22 ;  /* 0x000000ffff0d7224 */ /* 0x000fca00078e0016 */
[----:B------:R1:W-:Y:S01]  /*1acc0*/  LDGSTS.E [R9+0x4004], desc[UR16][R12.64], P1 ;  /* 0x040040000c097fae */ /* 0x0003e20008921850 */
[----:B------:R-:W-:Y:S02]  /*1acd0*/  ISETP.GT.AND P1, PT, R5, 0x3, PT ;  /* 0x000000030500780c */ /* 0x000fe40003f24270 */
[----:B------:R-:W-:Y:S02]  /*1ace0*/  IADD3.X R152, R152, R0, RZ, P4, !PT ;  /* 0x0000000098987210 */ /* 0x000fe400027fe4ff */
[----:B------:R-:W-:Y:S02]  /*1acf0*/  SEL R11, RZ, 0x4, !P1 ;  /* 0x00000004ff0b7807 */ /* 0x000fe40004800000 */
[----:B------:R-:W-:Y:S02]  /*1ad00*/  IADD3 R155, P3, R155, R2, RZ ;  /* 0x000000029b9b7210 */ /* 0x000fe40007f7e0ff */
[----:B------:R-:W-:Y:S01]  /*1ad10*/  SEL R11, R11, RZ, !P0 ;  /* 0x000000ff0b0b7207 */ /* 0x000fe20004000000 */
[----:B-1----:R-:W-:Y:S01]  /*1ad20*/  IMAD.MOV.U32 R12, RZ, RZ, R153 ;  /* 0x000000ffff0c7224 */ /* 0x002fe200078e0099 */
[----:B------:R-:W-:Y:S01]  /*1ad30*/  MOV R13, R152 ;  /* 0x00000098000d7202 */ /* 0x000fe20000000f00 */
[----:B------:R-:W-:Y:S01]  /*1ad40*/  IMAD.X R154, R154, 0x1, R0, P3 ;  /* 0x000000019a9a7824 */ /* 0x000fe200018e0600 */
[----:B------:R-:W-:-:S02]  /*1ad50*/  IADD3 R157, P4, R157, R2, RZ ;  /* 0x000000029d9d7210 */ /* 0x000fc40007f9e0ff */
[----:B------:R-:W-:Y:S01]  /*1ad60*/  ISETP.NE.U32.AND P1, PT, R11, RZ, PT ;  /* 0x000000ff0b00720c */ /* 0x000fe20003f25070 */
[----:B------:R1:W-:Y:S01]  /*1ad70*/  LDGSTS.E [R9+0x8], desc[UR16][R12.64], P2 ;  /* 0x000080000c097fae */ /* 0x0003e20009121850 */
[----:B------:R-:W-:Y:S01]  /*1ad80*/  IADD3 R159, P3, R159, R2, RZ ;  /* 0x000000029f9f7210 */ /* 0x000fe20007f7e0ff */
[--C-:B------:R-:W-:Y:S02]  /*1ad90*/  IMAD.X R156, R156, 0x1, R0.reuse, P4 ;  /* 0x000000019c9c7824 */ /* 0x100fe400020e0600 */
[----:B-1----:R-:W-:Y:S01]  /*1ada0*/  IMAD.MOV.U32 R12, RZ, RZ, R155 ;  /* 0x000000ffff0c7224 */ /* 0x002fe200078e009b */
[----:B------:R-:W-:Y:S01]  /*1adb0*/  MOV R13, R154 ;  /* 0x0000009a000d7202 */ /* 0x000fe20000000f00 */
[----:B------:R-:W-:-:S04]  /*1adc0*/  IMAD.X R158, R158, 0x1, R0, P3 ;  /* 0x000000019e9e7824 */ /* 0x000fc800018e0600 */
[----:B------:R1:W-:Y:S01]  /*1add0*/  LDGSTS.E [R9+0x4008], desc[UR16][R12.64], P2 ;  /* 0x040080000c097fae */ /* 0x0003e20009121850 */
[----:B------:R-:W-:-:S04]  /*1ade0*/  ISETP.GT.AND P2, PT, R5, 0x20, PT ;  /* 0x000000200500780c */ /* 0x000fc80003f44270 */
[----:B------:R-:W-:Y:S01]  /*1adf0*/  SEL R11, RZ, 0x4, !P2 ;  /* 0x00000004ff0b7807 */ /* 0x000fe20005000000 */
[----:B-1----:R-:W-:Y:S02]  /*1ae00*/  IMAD.MOV.U32 R12, RZ, RZ, R157 ;  /* 0x000000ffff0c7224 */ /* 0x002fe400078e009d */
[----:B------:R-:W-:Y:S01]  /*1ae10*/  IMAD.MOV.U32 R13, RZ, RZ, R156 ;  /* 0x000000ffff0d7224 */ /* 0x000fe200078e009c */
[----:B------:R-:W-:-:S04]  /*1ae20*/  SEL R11, R11, RZ, !P0 ;  /* 0x000000ff0b0b7207 */ /* 0x000fc80004000000 */
[----:B------:R1:W-:Y:S01]  /*1ae30*/  LDGSTS.E [R9+0xc], desc[UR16][R12.64], P1 ;  /* 0x0000c0000c097fae */ /* 0x0003e20008921850 */
[----:B------:R-:W-:Y:S01]  /*1ae40*/  ISETP.NE.U32.AND P2, PT, R11, RZ, PT ;  /* 0x000000ff0b00720c */ /* 0x000fe20003f45070 */
[----:B-1----:R-:W-:Y:S02]  /*1ae50*/  IMAD.MOV.U32 R12, RZ, RZ, R159 ;  /* 0x000000ffff0c7224 */ /* 0x002fe400078e009f */
[----:B------:R-:W-:-:S05]  /*1ae60*/  IMAD.MOV.U32 R13, RZ, RZ, R158 ;  /* 0x000000ffff0d7224 */ /* 0x000fca00078e009e */
[----:B------:R1:W-:Y:S01]  /*1ae70*/  LDGSTS.E [R9+0x400c], desc[UR16][R12.64], P1 ;  /* 0x0400c0000c097fae */ /* 0x0003e20008921850 */
[----:B------:R-:W-:Y:S02]  /*1ae80*/  ISETP.GT.AND P1, PT, R5, 0x21, PT ;  /* 0x000000210500780c */ /* 0x000fe40003f24270 */
[----:B---3--:R-:W-:Y:S02]  /*1ae90*/  IADD3 R8, P3, R8, R2, RZ ;  /* 0x0000000208087210 */ /* 0x008fe40007f7e0ff */
[----:B------:R-:W-:-:S03]  /*1aea0*/  SEL R11, RZ, 0x4, !P1 ;  /* 0x00000004ff0b7807 */ /* 0x000fc60004800000 */
[----:B--2---:R-:W-:Y:S01]  /*1aeb0*/  IMAD.X R15, R15, 0x1, R0, P3 ;  /* 0x000000010f0f7824 */ /* 0x004fe200018e0600 */
[----:B------:R-:W-:Y:S01]  /*1aec0*/  SEL R11, R11, RZ, !P0 ;  /* 0x000000ff0b0b7207 */ /* 0x000fe20004000000 */
[----:B------:R2:W-:Y:S03]  /*1aed0*/  STL [R1+0xdf0], R151 ;  /* 0x000df09701007387 */ /* 0x0005e60000100800 */
[----:B------:R-:W-:Y:S02]  /*1aee0*/  ISETP.NE.U32.AND P1, PT, R11, RZ, PT ;  /* 0x000000ff0b00720c */ /* 0x000fe40003f25070 */
[----:B------:R-:W-:-:S05]  /*1aef0*/  IADD3 R149, P4, R149, R2, RZ ;  /* 0x0000000295957210 */ /* 0x000fca0007f9e0ff */
[----:B-1----:R-:W-:Y:S01]  /*1af00*/  IMAD.MOV.U32 R12, RZ, RZ, R149 ;  /* 0x000000ffff0c7224 */ /* 0x002fe200078e0095 */
[----:B------:R-:W-:Y:S02]  /*1af10*/  IADD3.X R150, R150, R0, RZ, P4, !PT ;  /* 0x0000000096967210 */ /* 0x000fe400027fe4ff */
[----:B------:R-:W-:Y:S02]  /*1af20*/  IADD3 R3, P4, R3, R2, RZ ;  /* 0x0000000203037210 */ /* 0x000fe40007f9e0ff */
[----:B------:R-:W-:Y:S01]  /*1af30*/  MOV R13, R150 ;  /* 0x00000096000d7202 */ /* 0x000fe20000000f00 */
[----:B------:R-:W-:Y:S02]  /*1af40*/  STL [R1+0x650], R149 ;  /* 0x0006509501007387 */ /* 0x000fe40000100800 */
[----:B------:R-:W-:Y:S02]  /*1af50*/  IMAD.X R6, R6, 0x1, R0, P4 ;  /* 0x0000000106067824 */ /* 0x000fe400020e0600 */
[----:B------:R1:W-:Y:S04]  /*1af60*/  LDGSTS.E [R9+0x8000], desc[UR16][R12.64], P2 ;  /* 0x080000000c097fae */ /* 0x0003e80009121850 */
[----:B------:R3:W-:Y:S04]  /*1af70*/  STL [R1+0x64c], R150 ;  /* 0x00064c9601007387 */ /* 0x0007e80000100800 */
[----:B--2---:R-:W2:Y:S01]  /*1af80*/  LDL.LU R151, [R1+0x670] ;  /* 0x0006700001977983 */ /* 0x004ea20000300800 */
[----:B-1----:R-:W-:Y:S01]  /*1af90*/  IMAD.MOV.U32 R12, RZ, RZ, R8 ;  /* 0x000000ffff0c7224 */ /* 0x002fe200078e0008 */
[----:B------:R-:W-:-:S02]  /*1afa0*/  MOV R13, R15 ;  /* 0x0000000f000d7202 */ /* 0x000fc40000000f00 */
[----:B------:R-:W-:Y:S04]  /*1afb0*/  STL [R1+0x658], R8 ;  /* 0x0006580801007387 */ /* 0x000fe80000100800 */
[----:B------:R1:W-:Y:S04]  /*1afc0*/  STL [R1+0x654], R15 ;  /* 0x0006540f01007387 */ /* 0x0003e80000100800 */
[----:B------:R-:W-:Y:S04]  /*1afd0*/  STL [R1+0x660], R3 ;  /* 0x0006600301007387 */ /* 0x000fe80000100800 */
[----:B------:R4:W-:Y:S04]  /*1afe0*/  LDGSTS.E [R9+0xc000], desc[UR16][R12.64], P2 ;  /* 0x0c0000000c097fae */ /* 0x0009e80009121850 */
[----:B------:R1:W-:Y:S04]  /*1aff0*/  STL [R1+0x65c], R6 ;  /* 0x00065c0601007387 */ /* 0x0003e80000100800 */
[----:B---3--:R-:W3:Y:S01]  /*1b000*/  LDL.LU R150, [R1+0x674] ;  /* 0x0006740001967983 */ /* 0x008ee20000300800 */
[----:B----4-:R-:W-:-:S03]  /*1b010*/  IMAD.MOV.U32 R12, RZ, RZ, R3 ;  /* 0x000000ffff0c7224 */ /* 0x010fc600078e0003 */
[----:B------:R-:W4:Y:S01]  /*1b020*/  LDL.LU R149, [R1+0x678] ;  /* 0x0006780001957983 */ /* 0x000f220000300800 */
[----:B------:R-:W-:-:S03]  /*1b030*/  IMAD.MOV.U32 R13, RZ, RZ, R6 ;  /* 0x000000ffff0d7224 */ /* 0x000fc600078e0006 */
[----:B-1----:R-:W3:Y:S04]  /*1b040*/  LDL.LU R15, [R1+0x67c] ;  /* 0x00067c00010f7983 */ /* 0x002ee80000300800 */
[----:B------:R-:W3:Y:S04]  /*1b050*/  LDL.LU R8, [R1+0x680] ;  /* 0x0006800001087983 */ /* 0x000ee80000300800 */
[----:B------:R-:W3:Y:S04]  /*1b060*/  LDL.LU R6, [R1+0x684] ;  /* 0x0006840001067983 */ /* 0x000ee80000300800 */
[----:B------:R-:W3:Y:S04]  /*1b070*/  LDL.LU R3, [R1+0x688] ;  /* 0x0006880001037983 */ /* 0x000ee80000300800 */
[----:B------:R1:W-:Y:S01]  /*1b080*/  LDGSTS.E [R9+0x8004], desc[UR16][R12.64], P1 ;  /* 0x080040000c097fae */ /* 0x0003e20008921850 */
[----:B------:R-:W-:-:S03]  /*1b090*/  ISETP.GT.AND P2, PT, R5, 0x22, PT ;  /* 0x000000220500780c */ /* 0x000fc60003f44270 */
[----:B------:R-:W4:Y:S04]  /*1b0a0*/  LDL.LU R12, [R1+0x664] ;  /* 0x00066400010c7983 */ /* 0x000f280000300800 */
[----:B------:R-:W1:Y:S01]  /*1b0b0*/  LDL.LU R13, [R1+0x668] ;  /* 0x00066800010d7983 */ /* 0x000e620000300800 */
[----:B------:R-:W-:-:S04]  /*1b0c0*/  SEL R11, RZ, 0x4, !P2 ;  /* 0x00000004ff0b7807 */ /* 0x000fc80005000000 */
[----:B------:R-:W-:-:S04]  /*1b0d0*/  SEL R11, R11, RZ, !P0 ;  /* 0x000000ff0b0b7207 */ /* 0x000fc80004000000 */
[----:B------:R-:W-:Y:S02]  /*1b0e0*/  ISETP.NE.U32.AND P2, PT, R11, RZ, PT ;  /* 0x000000ff0b00720c */ /* 0x000fe40003f45070 */
[----:B------:R-:W3:Y:S01]  /*1b0f0*/  LDL.LU R11, [R1+0x66c] ;  /* 0x00066c00010b7983 */ /* 0x000ee20000300800 */
[-C--:B--2---:R-:W-:Y:S02]  /*1b100*/  IADD3 R151, P4, R151, R2.reuse, RZ ;  /* 0x0000000297977210 */ /* 0x084fe40007f9e0ff */
[----:B-1----:R-:W-:-:S05]  /*1b110*/  IADD3 R13, P3, R13, R2, RZ ;  /* 0x000000020d0d7210 */ /* 0x002fca0007f7e0ff */
[----:B----4-:R-:W-:Y:S01]  /*1b120*/  IMAD.X R12, R12, 0x1, R0, P3 ;  /* 0x000000010c0c7824 */ /* 0x010fe200018e0600 */
[----:B------:R1:W-:Y:S04]  /*1b130*/  STL [R1+0x668], R13 ;  /* 0x0006680d01007387 */ /* 0x0003e80000100800 */
[----:B------:R2:W-:Y:S01]  /*1b140*/  STL [R1+0x664], R12 ;  /* 0x0006640c01007387 */ /* 0x0005e20000100800 */
[----:B-1----:R-:W-:-:S04]  /*1b150*/  LOP3.LUT R13, R13, R12, RZ, 0x3c, !PT ;  /* 0x0000000c0d0d7212 */ /* 0x002fc800078e3cff */
[----:B--2---:R-:W-:Y:S02]  /*1b160*/  LOP3.LUT R12, R13, R12, RZ, 0x3c, !PT ;  /* 0x0000000c0d0c7212 */ /* 0x004fe400078e3cff */
[----:B---3--:R-:W-:Y:S02]  /*1b170*/  IADD3.X R11, R11, R0, RZ, P4, !PT ;  /* 0x000000000b0b7210 */ /* 0x008fe400027fe4ff */
[----:B------:R-:W-:Y:S02]  /*1b180*/  LOP3.LUT R13, R13, R12, RZ, 0x3c, !PT ;  /* 0x0000000c0d0d7212 */ /* 0x000fe400078e3cff */
[----:B------:R-:W-:-:S03]  /*1b190*/  IADD3 R149, P3, R149, R2, RZ ;  /* 0x0000000295957210 */ /* 0x000fc60007f7e0ff */
[----:B------:R1:W-:Y:S02]  /*1b1a0*/  LDGSTS.E [R9+0xc004], desc[UR16][R12.64], P1 ;  /* 0x0c0040000c097fae */ /* 0x0003e40008921850 */
[----:B------:R-:W-:Y:S01]  /*1b1b0*/  IMAD.X R150, R150, 0x1, R0, P3 ;  /* 0x0000000196967824 */ /* 0x000fe200018e0600 */
[----:B------:R-:W-:Y:S01]  /*1b1c0*/  ISETP.GT.AND P1, PT, R5, 0x23, PT ;  /* 0x000000230500780c */ /* 0x000fe20003f24270 */
[----:B-1----:R-:W-:Y:S02]  /*1b1d0*/  IMAD.MOV.U32 R12, RZ, RZ, R151 ;  /* 0x000000ffff0c7224 */ /* 0x002fe400078e0097 */
[----:B------:R-:W-:-:S05]  /*1b1e0*/  IMAD.MOV.U32 R13, RZ, RZ, R11 ;  /* 0x000000ffff0d7224 */ /* 0x000fca00078e000b */
[----:B------:R1:W-:Y:S04]  /*1b1f0*/  LDGSTS.E [R9+0x8008], desc[UR16][R12.64], P2 ;  /* 0x080080000c097fae */ /* 0x0003e80009121850 */
[----:B------:R-:W-:Y:S01]  /*1b200*/  STL [R1+0x670], R151 ;  /* 0x0006709701007387 */ /* 0x000fe20000100800 */
[----:B-1----:R-:W-:Y:S01]  /*1b210*/  MOV R12, R149 ;  /* 0x00000095000c7202 */ /* 0x002fe20000000f00 */
[----:B------:R-:W-:Y:S02]  /*1b220*/  IMAD.MOV.U32 R13, RZ, RZ, R150 ;  /* 0x000000ffff0d7224 */ /* 0x000fe400078e0096 */
[----:B------:R1:W-:Y:S01]  /*1b230*/  STL [R1+0x66c], R11 ;  /* 0x00066c0b01007387 */ /* 0x0003e20000100800 */
[----:B------:R-:W-:-:S03]  /*1b240*/  IADD3 R3, P3, R3, R2, RZ ;  /* 0x0000000203037210 */ /* 0x000fc60007f7e0ff */
[----:B------:R2:W-:Y:S01]  /*1b250*/  LDGSTS.E [R9+0xc008], desc[UR16][R12.64], P2 ;  /* 0x0c0080000c097fae */ /* 0x0005e20009121850 */
[----:B------:R-:W-:Y:S02]  /*1b260*/  IADD3 R8, P2, R8, R2, RZ ;  /* 0x0000000208087210 */ /* 0x000fe40007f5e0ff */
[----:B-1----:R-:W-:-:S03]  /*1b270*/  SEL R11, RZ, 0x4, !P1 ;  /* 0x00000004ff0b7807 */ /* 0x002fc60004800000 */
[--C-:B------:R-:W-:Y:S01]  /*1b280*/  IMAD.X R15, R15, 0x1, R0.reuse, P2 ;  /* 0x000000010f0f7824 */ /* 0x100fe200010e0600 */
[----:B------:R-:W-:Y:S01]  /*1b290*/  SEL R11, R11, RZ, !P0 ;  /* 0x000000ff0b0b7207 */ /* 0x000fe20004000000 */
[----:B------:R-:W-:Y:S01]  /*1b2a0*/  STL [R1+0x678], R149 ;  /* 0x0006789501007387 */ /* 0x000fe20000100800 */
[----:B------:R-:W-:Y:S02]  /*1b2b0*/  IMAD.X R6, R6, 0x1, R0, P3 ;  /* 0x0000000106067824 */ /* 0x000fe400018e0600 */
[----:B------:R-:W-:Y:S01]  /*1b2c0*/  ISETP.NE.U32.AND P1, PT, R11, RZ, PT ;  /* 0x000000ff0b00720c */ /* 0x000fe20003f25070 */
[----:B------:R1:W-:Y:S04]  /*1b2d0*/  STL [R1+0x674], R150 ;  /* 0x0006749601007387 */ /* 0x0003e80000100800 */
[----:B------:R-:W-:Y:S04]  /*1b2e0*/  STL [R1+0x680], R8 ;  /* 0x0006800801007387 */ /* 0x000fe80000100800 */
[----:B------:R3:W-:Y:S04]  /*1b2f0*/  STL [R1+0x67c], R15 ;  /* 0x00067c0f01007387 */ /* 0x0007e80000100800 */
[----:B------:R-:W-:Y:S04]  /*1b300*/  STL [R1+0x688], R3 ;  /* 0x0006880301007387 */ /* 0x000fe80000100800 */
[----:B------:R4:W-:Y:S01]  /*1b310*/  STL [R1+0x684], R6 ;  /* 0x0006840601007387 */ /* 0x0009e20000100800 */
[----:B--2---:R-:W-:-:S03]  /*1b320*/  MOV R12, R8 ;  /* 0x00000008000c7202 */ /* 0x004fc60000000f00 */
[----:B-1----:R-:W2:Y:S01]  /*1b330*/  LDL.LU R150, [R1+0x68c] ;  /* 0x00068c0001967983 */ /* 0x002ea20000300800 */
[----:B------:R-:W-:-:S03]  /*1b340*/  IMAD.MOV.U32 R13, RZ, RZ, R15 ;  /* 0x000000ffff0d7224 */ /* 0x000fc600078e000f */
[----:B------:R-:W2:Y:S04]  /*1b350*/  LDL.LU R149, [R1+0x690] ;  /* 0x0006900001957983 */ /* 0x000ea80000300800 */
[----:B---3--:R-:W3:Y:S04]  /*1b360*/  LDL.LU R15, [R1+0x694] ;  /* 0x00069400010f7983 */ /* 0x008ee80000300800 */
[----:B------:R-:W3:Y:S04]  /*1b370*/  LDL.LU R8, [R1+0x698] ;  /* 0x0006980001087983 */ /* 0x000ee80000300800 */
[----:B------:R1:W-:Y:S02]  /*1b380*/  LDGSTS.E [R9+0x800c], desc[UR16][R12.64], P1 ;  /* 0x0800c0000c097fae */ /* 0x0003e40008921850 */
[----:B-1----:R-:W-:-:S02]  /*1b390*/  IMAD.MOV.U32 R13, RZ, RZ, R6 ;  /* 0x000000ffff0d7224 */ /* 0x002fc400078e0006 */
[----:B------:R-:W-:Y:S01]  /*1b3a0*/  IMAD.MOV.U32 R12, RZ, RZ, R3 ;  /* 0x000000ffff0c7224 */ /* 0x000fe200078e0003 */
[----:B----4-:R-:W4:Y:S04]  /*1b3b0*/  LDL.LU R6, [R1+0x69c] ;  /* 0x00069c0001067983 */ /* 0x010f280000300800 */
[----:B------:R-:W4:Y:S04]  /*1b3c0*/  LDL.LU R3, [R1+0x6a0] ;  /* 0x0006a00001037983 */ /* 0x000f280000300800 */
[----:B------:R1:W-:Y:S01]  /*1b3d0*/  LDGSTS.E [R9+0xc00c], desc[UR16][R12.64], P1 ;  /* 0x0c00c0000c097fae */ /* 0x0003e20008921850 */
[----:B------:R-:W-:-:S04]  /*1b3e0*/  ISETP.GT.AND P1, PT, R5, 0x4, PT ;  /* 0x000000040500780c */ /* 0x000fc80003f24270 */
[----:B-1----:R-:W-:Y:S02]  /*1b3f0*/  SEL R9, RZ, 0x4, !P1 ;  /* 0x00000004ff097807 */ /* 0x002fe40004800000 */
[----:B------:R-:W-:Y:S02]  /*1b400*/  IADD3 R161, P1, R161, R2, RZ ;  /* 0x00000002a1a17210 */ /* 0x000fe40007f3e0ff */
[----:B------:R-:W-:Y:S02]  /*1b410*/  SEL R9, R9, RZ, !P0 ;  /* 0x000000ff09097207 */ /* 0x000fe40004000000 */
[----:B------:R-:W-:Y:S02]  /*1b420*/  IADD3.X R160, R160, R0, RZ, P1, !PT ;  /* 0x00000000a0a07210 */ /* 0x000fe40000ffe4ff */
[----:B------:R-:W-:Y:S02]  /*1b430*/  ISETP.NE.U32.AND P2, PT, R9, RZ, PT ;  /* 0x000000ff0900720c */ /* 0x000fe40003f45070 */
[----:B------:R-:W-:-:S02]  /*1b440*/  ISETP.GT.AND P1, PT, R5, 0x5, PT ;  /* 0x000000050500780c */ /* 0x000fc40003f24270 */
[----:B------:R-:W-:Y:S02]  /*1b450*/  LOP3.LUT R9, R10, 0x10, RZ, 0x3c, !PT ;  /* 0x000000100a097812 */ /* 0x000fe400078e3cff */
[----:B------:R-:W-:Y:S02]  /*1b460*/  SEL R11, RZ, 0x4, !P1 ;  /* 0x00000004ff0b7807 */ /* 0x000fe40004800000 */
[----:B------:R-:W-:Y:S01]  /*1b470*/  IADD3 R163, P3, R163, R2, RZ ;  /* 0x00000002a3a37210 */ /* 0x000fe20007f7e0ff */
[----:B------:R-:W-:Y:S01]  /*1b480*/  VIADD R9, R9, UR4 ;  /* 0x0000000409097c36 */ /* 0x000fe20008000000 */
[----:B------:R-:W-:Y:S01]  /*1b490*/  SEL R11, R11, RZ, !P0 ;  /* 0x000000ff0b0b7207 */ /* 0x000fe20004000000 */
[----:B------:R-:W-:Y:S01]  /*1b4a0*/  IMAD.MOV.U32 R12, RZ, RZ, R161 ;  /* 0x000000ffff0c7224 */ /* 0x000fe200078e00a1 */
[----:B------:R-:W-:Y:S01]  /*1b4b0*/  IADD3.X R162, R162, R0, RZ, P3, !PT ;  /* 0x00000000a2a27210 */ /* 0x000fe20001ffe4ff */
[----:B------:R-:W-:Y:S01]  /*1b4c0*/  IMAD.MOV.U32 R13, RZ, RZ, R160 ;  /* 0x000000ffff0d7224 */ /* 0x000fe200078e00a0 */
[----:B------:R-:W-:-:S02]  /*1b4d0*/  IADD3 R165, P4, R165, R2, RZ ;  /* 0x00000002a5a57210 */ /* 0x000fc40007f9e0ff */
[----:B------:R-:W-:Y:S02]  /*1b4e0*/  ISETP.NE.U32.AND P1, PT, R11, RZ, PT ;  /* 0x000000ff0b00720c */ /* 0x000fe40003f25070 */
[----:B------:R1:W-:Y:S01]  /*1b4f0*/  LDGSTS.E [R9], desc[UR16][R12.64], P2 ;  /* 0x000000000c097fae */ /* 0x0003e20009121850 */
[----:B------:R-:W-:Y:S01]  /*1b500*/  IMAD.X R164, R164, 0x1, R0, P4 ;  /* 0x00000001a4a47824 */ /* 0x000fe200020e0600 */
[----:B------:R-:W-:Y:S01]  /*1b510*/  IADD3 R167, P3, R167, R2, RZ ;  /* 0x00000002a7a77210 */ /* 0x000fe20007f7e0ff */
[----:B-1----:R-:W-:Y:S02]  /*1b520*/  IMAD.MOV.U32 R12, RZ, RZ, R163 ;  /* 0x000000ffff0c7224 */ /* 0x002fe400078e00a3 */
[----:B------:R-:W-:Y:S02]  /*1b530*/  IMAD.MOV.U32 R13, RZ, RZ, R162 ;  /* 0x000000ffff0d7224 */ /* 0x000fe400078e00a2 */
[----:B------:R-:W-:-:S03]  /*1b540*/  IMAD.X R166, R166, 0x1, R0, P3 ;  /* 0x00000001a6a67824 */ /* 0x000fc600018e0600 */
[----:B------:R1:W-:Y:S01]  /*1b550*/  LDGSTS.E [R9+0x4000], desc[UR16][R12.64], P2 ;  /* 0x040000000c097fae */ /* 0x0003e20009121850 */
[----:B------:R-:W-:-:S04]  /*1b560*/  ISETP.GT.AND P2, PT, R5, 0x6, PT ;  /* 0x000000060500780c */ /* 0x000fc80003f44270 */
[----:B------:R-:W-:Y:S02]  /*1b570*/  SEL R11, RZ, 0x4, !P2 ;  /* 0x00000004ff0b7807 */ /* 0x000fe40005000000 */
[----:B-1----:R-:W-:Y:S01]  /*1b580*/  MOV R12, R165 ;  /* 0x000000a5000c7202 */ /* 0x002fe20000000f00 */
[----:B------:R-:W-:Y:S01]  /*1b590*/  IMAD.MOV.U32 R13, RZ, RZ, R164 ;  /* 0x000000ffff0d7224 */ /* 0x000fe200078e00a4 */
[----:B------:R-:W-:-:S04]  /*1b5a0*/  SEL R11, R11, RZ, !P0 ;  /* 0x000000ff0b0b7207 */ /* 0x000fc80004000000 */
[----:B------:R1:W-:Y:S01]  /*1b5b0*/  LDGSTS.E [R9+0x4], desc[UR16][R12.64], P1 ;  /* 0x000040000c097fae */ /* 0x0003e20008921850 */
[----:B------:R-:W-:Y:S02]  /*1b5c0*/  IADD3 R169, P4, R169, R2, RZ ;  /* 0x00000002a9a97210 */ /* 0x000fe40007f9e0ff */
[----:B------:R-:W-:Y:S02]  /*1b5d0*/  ISETP.NE.U32.AND P2, PT, R11, RZ, PT ;  /* 0x000000ff0b00720c */ /* 0x000fe40003f45070 */
[----:B-1----:R-:W-:Y:S01]  /*1b5e0*/  MOV R12, R167 ;  /* 0x000000a7000c7202 */ /* 0x002fe20000000f00 */
[----:B------:R-:W-:-:S05]  /*1b5f0*/  IMAD.MOV.U32 R13, RZ, RZ, R166 ;  /* 0x000000ffff0d7224 */ /* 0x000fca00078e00a6 */
[----:B------:R1:W-:Y:S01]  /*1b600*/  LDGSTS.E [R9+0x4004], desc[UR16][R12.64], P1 ;  /* 0x040040000c097fae */ /* 0x0003e20008921850 */
[----:B------:R-:W-:Y:S01]  /*1b610*/  ISETP.GT.AND P1, PT, R5, 0x7, PT ;  /* 0x000000070500780c */ /* 0x000fe20003f24270 */
[----:B------:R-:W-:Y:S01]  /*1b620*/  IMAD.X R168, R168, 0x1, R0, P4 ;  /* 0x00000001a8a87824 */ /* 0x000fe200020e0600 */
[----:B------:R-:W-:Y:S02]  /*1b630*/  IADD3 R171, P3, R171, R2, RZ ;  /* 0x00000002abab7210 */ /* 0x000fe40007f7e0ff */
[----:B------:R-:W-:Y:S02]  /*1b640*/  SEL R11, RZ, 0x4, !P1 ;  /* 0x00000004ff0b7807 */ /* 0x000fe40004800000 */
[----:B------:R-:W-:Y:S02]  /*1b650*/  IADD3.X R170, R170, R0, RZ, P3, !PT ;  /* 0x00000000aaaa7210 */ /* 0x000fe40001ffe4ff */
[----:B------:R-:W-:Y:S01]  /*1b660*/  SEL R11, R11, RZ, !P0 ;  /* 0x000000ff0b0b7207 */ /* 0x000fe20004000000 */
[----:B-1----:R-:W-:-:S02]  /*1b670*/  IMAD.MOV.U32 R12, RZ, RZ, R169 ;  /* 0x000000ffff0c7224 */ /* 0x002fc400078e00a9 */
[----:B------:R-:W-:Y:S01]  /*1b680*/  IMAD.MOV.U32 R13, RZ, RZ, R168 ;  /* 0x000000ffff0d7224 */ /* 0x000fe200078e00a8 */
[-C--:B------:R-:W-:Y:S02]  /*1b690*/  IADD3 R173, P4, R173, R2.reuse, RZ ;  /* 0x00000002adad7210 */ /* 0x080fe40007f9e0ff */
[----:B------:R-:W-:Y:S02]  /*1b6a0*/  ISETP.NE.U32.AND P1, PT, R11, RZ, PT ;  /* 0x000000ff0b00720c */ /* 0x000fe40003f25070 */
[----:B------:R1:W-:Y:S01]  /*1b6b0*/  LDGSTS.E [R9+0x8], desc[UR16][R12.64], P2 ;  /* 0x000080000c097fae */ /* 0x0003e20009121850 */
[----:B------:R-:W-:Y:S01]  /*1b6c0*/  IMAD.X R172, R172, 0x1, R0, P4 ;  /* 0x00000001acac7824 */ /* 0x000fe200020e0600 */
[----:B------:R-:W-:Y:S01]  /*1b6d0*/  IADD3 R175, P3, R175, R2, RZ ;  /* 0x00000002afaf7210 */ /* 0x000fe20007f7e0ff */
[----:B-1----:R-:W-:Y:S02]  /*1b6e0*/  IMAD.MOV.U32 R12, RZ, RZ, R171 ;  /* 0x000000ffff0c7224 */ /* 0x002fe400078e00ab */
[----:B------:R-:W-:-:S02]  /*1b6f0*/  IMAD.MOV.U32 R13, RZ, RZ, R170 ;  /* 0x000000ffff0d7224 */ /* 0x000fc400078e00aa */
        /* <DEDUP_REMOVED lines=8> */
[----:B------:R-:W-:Y:S02]  /*1b780*/  ISETP.NE.U32.AND P2, PT, R11, RZ, PT ;  /* 0x000000ff0b00720c */ /* 0x000fe40003f45070 */
[----:B-1----:R-:W-:Y:S01]  /*1b790*/  MOV R12, R175 ;  /* 0x000000af000c7202 */ /* 0x002fe20000000f00 */
[----:B------:R-:W-:-:S05]  /*1b7a0*/  IMAD.MOV.U32 R13, RZ, RZ, R174 ;  /* 0x000000ffff0d7224 */ /* 0x000fca00078e00ae */
[----:B------:R1:W-:Y:S01]  /*1b7b0*/  LDGSTS.E [R9+0x400c], desc[UR16][R12.64], P1 ;  /* 0x0400c0000c097fae */ /* 0x0003e20008921850 */
[----:B------:R-:W-:-:S04]  /*1b7c0*/  ISETP.GT.AND P1, PT, R5, 0x25, PT ;  /* 0x000000250500780c */ /* 0x000fc80003f24270 */
[----:B------:R-:W-:-:S04]  /*1b7d0*/  SEL R11, RZ, 0x4, !P1 ;  /* 0x00000004ff0b7807 */ /* 0x000fc80004800000 */
[----:B------:R-:W-:-:S04]  /*1b7e0*/  SEL R11, R11, RZ, !P0 ;  /* 0x000000ff0b0b7207 */ /* 0x000fc80004000000 */
[----:B------:R-:W-:Y:S02]  /*1b7f0*/  ISETP.NE.U32.AND P1, PT, R11, RZ, PT ;  /* 0x000000ff0b00720c */ /* 0x000fe40003f25070 */
[----:B--2---:R-:W-:-:S05]  /*1b800*/  IADD3 R149, P4, R149, R2, RZ ;  /* 0x0000000295957210 */ /* 0x004fca0007f9e0ff */
[----:B------:R-:W-:Y:S01]  /*1b810*/  IMAD.X R150, R150, 0x1, R0, P4 ;  /* 0x0000000196967824 */ /* 0x000fe200020e0600 */
[----:B---3--:R-:W-:Y:S01]  /*1b820*/  IADD3 R8, P3, R8, R2, RZ ;  /* 0x0000000208087210 */ /* 0x008fe20007f7e0ff */
[----:B-1----:R-:W-:Y:S02]  /*1b830*/  IMAD.MOV.U32 R12, RZ, RZ, R149 ;  /* 0x000000ffff0c7224 */ /* 0x002fe400078e0095 */
[----:B------:R-:W-:Y:S01]  /*1b840*/  IMAD.MOV.U32 R13, RZ, RZ, R150 ;  /* 0x000000ffff0d7224 */ /* 0x000fe200078e0096 */
[----:B------:R-:W-:Y:S01]  /*1b850*/  IADD3.X R15, R15, R0, RZ, P3, !PT ;  /* 0x000000000f0f7210 */ /* 0x000fe20001ffe4ff */
[----:B------:R-:W-:Y:S04]  /*1b860*/  STL [R1+0x690], R149 ;  /* 0x0006909501007387 */ /* 0x000fe80000100800 */
[----:B------:R1:W-:Y:S04]  /*1b870*/  LDGSTS.E [R9+0x8000], desc[UR16][R12.64], P2 ;  /* 0x080000000c097fae */ /* 0x0003e80009121850 */
[----:B------:R2:W-:Y:S04]  /*1b880*/  STL [R1+0x68c], R150 ;  /* 0x00068c9601007387 */ /* 0x0005e80000100800 */
[----:B------:R-:W3:Y:S01]  /*1b890*/  LDL.LU R151, [R1+0x6b0] ;  /* 0x0006b00001977983 */ /* 0x000ee20000300800 */
[----:B----4-:R-:W-:Y:S01]  /*1b8a0*/  IADD3 R3, P4, R3, R2, RZ ;  /* 0x0000000203037210 */ /* 0x010fe20007f9e0ff */
[----:B-1----:R-:W-:-:S02]  /*1b8b0*/  IMAD.MOV.U32 R12, RZ, RZ, R8 ;  /* 0x000000ffff0c7224 */ /* 0x002fc400078e0008 */
[----:B------:R-:W-:Y:S02]  /*1b8c0*/  IMAD.MOV.U32 R13, RZ, RZ, R15 ;  /* 0x000000ffff0d7224 */ /* 0x000fe400078e000f */
[----:B------:R-:W-:Y:S01]  /*1b8d0*/  IMAD.X R6, R6, 0x1, R0, P4 ;  /* 0x0000000106067824 */ /* 0x000fe200020e0600 */
[----:B------:R-:W-:Y:S04]  /*1b8e0*/  STL [R1+0x698], R8 ;  /* 0x0006980801007387 */ /* 0x000fe80000100800 */
[----:B------:R1:W-:Y:S04]  /*1b8f0*/  STL [R1+0x694], R15 ;  /* 0x0006940f01007387 */ /* 0x0003e80000100800 */
[----:B------:R-:W-:Y:S04]  /*1b900*/  STL [R1+0x6a0], R3 ;  /* 0x0006a00301007387 */ /* 0x000fe80000100800 */
[----:B------:R4:W-:Y:S04]  /*1b910*/  LDGSTS.E [R9+0xc000], desc[UR16][R12.64], P2 ;  /* 0x0c0000000c097fae */ /* 0x0009e80009121850 */
[----:B------:R1:W-:Y:S04]  /*1b920*/  STL [R1+0x69c], R6 ;  /* 0x00069c0601007387 */ /* 0x0003e80000100800 */
[----:B--2---:R-:W2:Y:S01]  /*1b930*/  LDL.LU R150, [R1+0x6b4] ;  /* 0x0006b40001967983 */ /* 0x004ea20000300800 */
[----:B----4-:R-:W-:Y:S01]  /*1b940*/  MOV R12, R3 ;  /* 0x00000003000c7202 */ /* 0x010fe20000000f00 */
[----:B------:R-:W-:-:S02]  /*1b950*/  IMAD.MOV.U32 R13, RZ, RZ, R6 ;  /* 0x000000ffff0d7224 */ /* 0x000fc400078e0006 */
[----:B------:R-:W4:Y:S04]  /*1b960*/  LDL.LU R149, [R1+0x6b8] ;  /* 0x0006b80001957983 */ /* 0x000f280000300800 */
[----:B-1----:R-:W2:Y:S04]  /*1b970*/  LDL.LU R15, [R1+0x6bc] ;  /* 0x0006bc00010f7983 */ /* 0x002ea80000300800 */
[----:B------:R-:W2:Y:S04]  /*1b980*/  LDL.LU R8, [R1+0x6c0] ;  /* 0x0006c00001087983 */ /* 0x000ea80000300800 */
[----:B------:R-:W2:Y:S04]  /*1b990*/  LDL.LU R6, [R1+0x6c4] ;  /* 0x0006c40001067983 */ /* 0x000ea80000300800 */
[----:B------:R-:W2:Y:S04]  /*1b9a0*/  LDL.LU R3, [R1+0x6c8] ;  /* 0x0006c80001037983 */ /* 0x000ea80000300800 */
[----:B------:R1:W-:Y:S01]  /*1b9b0*/  LDGSTS.E [R9+0x8004], desc[UR16][R12.64], P1 ;  /* 0x080040000c097fae */ /* 0x0003e20008921850 */
[----:B------:R-:W-:-:S03]  /*1b9c0*/  ISETP.GT.AND P2, PT, R5, 0x26, PT ;  /* 0x000000260500780c */ /* 0x000fc60003f44270 */
[----:B------:R-:W4:Y:S04]  /*1b9d0*/  LDL.LU R12, [R1+0x6a4] ;  /* 0x0006a400010c7983 */ /* 0x000f280000300800 */
[----:B------:R-:W1:Y:S01]  /*1b9e0*/  LDL.LU R13, [R1+0x6a8] ;  /* 0x0006a800010d7983 */ /* 0x000e620000300800 */
[----:B------:R-:W-:-:S04]  /*1b9f0*/  SEL R11, RZ, 0x4, !P2 ;  /* 0x00000004ff0b7807 */ /* 0x000fc80005000000 */
[----:B------:R-:W-:-:S04]  /*1ba00*/  SEL R11, R11, RZ, !P0 ;  /* 0x000000ff0b0b7207 */ /* 0x000fc80004000000 */
[----:B------:R-:W-:Y:S02]  /*1ba10*/  ISETP.NE.U32.AND P2, PT, R11, RZ, PT ;  /* 0x000000ff0b00720c */ /* 0x000fe40003f45070 */
[----:B------:R-:W2:Y:S01]  /*1ba20*/  LDL.LU R11, [R1+0x6ac] ;  /* 0x0006ac00010b7983 */ /* 0x000ea20000300800 */
[-C--:B---3--:R-:W-:Y:S02]  /*1ba30*/  IADD3 R151, P4, R151, R2.reuse, RZ ;  /* 0x0000000297977210 */ /* 0x088fe40007f9e0ff */
[----:B-1----:R-:W-:-:S05]  /*1ba40*/  IADD3 R13, P3, R13, R2, RZ ;  /* 0x000000020d0d7210 */ /* 0x002fca0007f7e0ff */
[----:B----4-:R-:W-:Y:S01]  /*1ba50*/  IMAD.X R12, R12, 0x1, R0, P3 ;  /* 0x000000010c0c7824 */ /* 0x010fe200018e0600 */
[----:B------:R1:W-:Y:S04]  /*1ba60*/  STL [R1+0x6a8], R13 ;  /* 0x0006a80d01007387 */ /* 0x0003e80000100800 */
[----:B------:R3:W-:Y:S01]  /*1ba70*/  STL [R1+0x6a4], R12 ;  /* 0x0006a40c01007387 */ /* 0x0007e20000100800 */
[----:B-1----:R-:W-:-:S04]  /*1ba80*/  LOP3.LUT R13, R13, R12, RZ, 0x3c, !PT ;  /* 0x0000000c0d0d7212 */ /* 0x002fc800078e3cff */
[----:B---3--:R-:W-:Y:S01]  /*1ba90*/  LOP3.LUT R12, R13, R12, RZ, 0x3c, !PT ;  /* 0x0000000c0d0c7212 */ /* 0x008fe200078e3cff */
[----:B--2---:R-:W-:Y:S01]  /*1baa0*/  IMAD.X R11, R11, 0x1, R0, P4 ;  /* 0x000000010b0b7824 */ /* 0x004fe200020e0600 */
[----:B------:R-:W-:Y:S02]  /*1bab0*/  IADD3 R149, P3, R149, R2, RZ ;  /* 0x0000000295957210 */ /* 0x000fe40007f7e0ff */
[----:B------:R-:W-:-:S03]  /*1bac0*/  LOP3.LUT R13, R13, R12, RZ, 0x3c, !PT ;  /* 0x0000000c0d0d7212 */ /* 0x000fc600078e3cff */
[----:B------:R-:W-:Y:S02]  /*1bad0*/  IMAD.X R150, R150, 0x1, R0, P3 ;  /* 0x0000000196967824 */ /* 0x000fe400018e0600 */
[----:B------:R1:W-:Y:S01]  /*1bae0*/  LDGSTS.E [R9+0xc004], desc[UR16][R12.64], P1 ;  /* 0x0c0040000c097fae */ /* 0x0003e20008921850 */
[----:B------:R-:W-:Y:S02]  /*1baf0*/  ISETP.GT.AND P1, PT, R5, 0x27, PT ;  /* 0x000000270500780c */ /* 0x000fe40003f24270 */
[----:B-1----:R-:W-:Y:S01]  /*1bb00*/  MOV R12, R151 ;  /* 0x00000097000c7202 */ /* 0x002fe20000000f00 */
[----:B------:R-:W-:-:S05]  /*1bb10*/  IMAD.MOV.U32 R13, RZ, RZ, R11 ;  /* 0x000000ffff0d7224 */ /* 0x000fca00078e000b */
[----:B------:R1:W-:Y:S01]  /*1bb20*/  LDGSTS.E [R9+0x8008], desc[UR16][R12.64], P2 ;  /* 0x080080000c097fae */ /* 0x0003e20009121850 */
[----:B------:R-:W-:-:S03]  /*1bb30*/  IADD3 R3, P3, R3, R2, RZ ;  /* 0x0000000203037210 */ /* 0x000fc60007f7e0ff */
[----:B------:R-:W-:Y:S01]  /*1bb40*/  STL [R1+0x6b0], R151 ;  /* 0x0006b09701007387 */ /* 0x000fe20000100800 */
[----:B-1----:R-:W-:Y:S01]  /*1bb50*/  IMAD.MOV.U32 R12, RZ, RZ, R149 ;  /* 0x000000ffff0c7224 */ /* 0x002fe200078e0095 */
[----:B------:R-:W-:Y:S02]  /*1bb60*/  MOV R13, R150 ;  /* 0x00000096000d7202 */ /* 0x000fe40000000f00 */
[----:B------:R1:W-:Y:S04]  /*1bb70*/  STL [R1+0x6ac], R11 ;  /* 0x0006ac0b01007387 */ /* 0x0003e80000100800 */
[----:B------:R2:W-:Y:S01]  /*1bb80*/  LDGSTS.E [R9+0xc008], desc[UR16][R12.64], P2 ;  /* 0x0c0080000c097fae */ /* 0x0005e20009121850 */
[----:B------:R-:W-:Y:S02]  /*1bb90*/  IADD3 R8, P2, R8, R2, RZ ;  /* 0x0000000208087210 */ /* 0x000fe40007f5e0ff */
[----:B-1----:R-:W-:-:S03]  /*1bba0*/  SEL R11, RZ, 0x4, !P1 ;  /* 0x00000004ff0b7807 */ /* 0x002fc60004800000 */
[--C-:B------:R-:W-:Y:S01]  /*1bbb0*/  IMAD.X R15, R15, 0x1, R0.reuse, P2 ;  /* 0x000000010f0f7824 */ /* 0x100fe200010e0600 */
[----:B------:R-:W-:Y:S01]  /*1bbc0*/  STL [R1+0x6b8], R149 ;  /* 0x0006b89501007387 */ /* 0x000fe20000100800 */
[----:B------:R-:W-:Y:S01]  /*1bbd0*/  SEL R11, R11, RZ, !P0 ;  /* 0x000000ff0b0b7207 */ /* 0x000fe20004000000 */
[----:B------:R-:W-:Y:S02]  /*1bbe0*/  IMAD.X R6, R6, 0x1, R0, P3 ;  /* 0x0000000106067824 */ /* 0x000fe400018e0600 */
[----:B------:R1:W-:Y:S01]  /*1bbf0*/  STL [R1+0x6b4], R150 ;  /* 0x0006b49601007387 */ /* 0x0003e20000100800 */
[----:B------:R-:W-:-:S03]  /*1bc00*/  ISETP.NE.U32.AND P1, PT, R11, RZ, PT ;  /* 0x000000ff0b00720c */ /* 0x000fc60003f25070 */
[----:B------:R-:W-:Y:S04]  /*1bc10*/  STL [R1+0x6c0], R8 ;  /* 0x0006c00801007387 */ /* 0x000fe80000100800 */
[----:B------:R3:W-:Y:S04]  /*1bc20*/  STL [R1+0x6bc], R15 ;  /* 0x0006bc0f01007387 */ /* 0x0007e80000100800 */
[----:B------:R-:W-:Y:S04]  /*1bc30*/  STL [R1+0x6c8], R3 ;  /* 0x0006c80301007387 */ /* 0x000fe80000100800 */
[----:B------:R4:W-:Y:S04]  /*1bc40*/  STL [R1+0x6c4], R6 ;  /* 0x0006c40601007387 */ /* 0x0009e80000100800 */
[----:B-1----:R-:W4:Y:S01]  /*1bc50*/  LDL.LU R150, [R1+0x6cc] ;  /* 0x0006cc0001967983 */ /* 0x002f220000300800 */
[----:B--2---:R-:W-:-:S03]  /*1bc60*/  IMAD.MOV.U32 R12, RZ, RZ, R8 ;  /* 0x000000ffff0c7224 */ /* 0x004fc600078e0008 */
[----:B------:R-:W2:Y:S01]  /*1bc70*/  LDL.LU R149, [R1+0x6d0] ;  /* 0x0006d00001957983 */ /* 0x000ea20000300800 */
[----:B------:R-:W-:-:S03]  /*1bc80*/  MOV R13, R15 ;  /* 0x0000000f000d7202 */ /* 0x000fc60000000f00 */
        /* <DEDUP_REMOVED lines=11> */
[----:B------:R-:W-:-:S03]  /*1bd40*/  SEL R9, R9, RZ, !P0 ;  /* 0x000000ff09097207 */ /* 0x000fc60004000000 */
[----:B------:R-:W-:Y:S01]  /*1bd50*/  IMAD.X R176, R176, 0x1, R0, P1 ;  /* 0x00000001b0b07824 */ /* 0x000fe200008e0600 */
[----:B------:R-:W-:Y:S02]  /*1bd60*/  ISETP.NE.U32.AND P2, PT, R9, RZ, PT ;  /* 0x000000ff0900720c */ /* 0x000fe40003f45070 */
[----:B------:R-:W-:Y:S02]  /*1bd70*/  ISETP.GT.AND P1, PT, R5, 0x9, PT ;  /* 0x000000090500780c */ /* 0x000fe40003f24270 */
[----:B------:R-:W-:Y:S02]  /*1bd80*/  LOP3.LUT R9, R10, 0x20, RZ, 0x3c, !PT ;  /* 0x000000200a097812 */ /* 0x000fe400078e3cff */
[----:B------:R-:W-:Y:S02]  /*1bd90*/  SEL R11, RZ, 0x4, !P1 ;  /* 0x00000004ff0b7807 */ /* 0x000fe40004800000 */
[-C--:B------:R-:W-:Y:S01]  /*1bda0*/  IADD3 R179, P3, R179, R2.reuse, RZ ;  /* 0x00000002b3b37210 */ /* 0x080fe20007f7e0ff */
[----:B------:R-:W-:Y:S01]  /*1bdb0*/  IMAD.MOV.U32 R12, RZ, RZ, R177 ;  /* 0x000000ffff0c7224 */ /* 0x000fe200078e00b1 */
[----:B------:R-:W-:Y:S01]  /*1bdc0*/  IADD3 R9, R9, UR4, RZ ;  /* 0x0000000409097c10 */ /* 0x000fe2000fffe0ff */
[----:B------:R-:W-:Y:S01]  /*1bdd0*/  IMAD.MOV.U32 R13, RZ, RZ, R176 ;  /* 0x000000ffff0d7224 */ /* 0x000fe200078e00b0 */
[----:B------:R-:W-:Y:S01]  /*1bde0*/  SEL R11, R11, RZ, !P0 ;  /* 0x000000ff0b0b7207 */ /* 0x000fe20004000000 */
[----:B------:R-:W-:Y:S01]  /*1bdf0*/  IMAD.X R178, R178, 0x1, R0, P3 ;  /* 0x00000001b2b27824 */ /* 0x000fe200018e0600 */
[----:B------:R-:W-:-:S02]  /*1be00*/  IADD3 R181, P4, R181, R2, RZ ;  /* 0x00000002b5b57210 */ /* 0x000fc40007f9e0ff */
[----:B------:R-:W-:Y:S01]  /*1be10*/  ISETP.NE.U32.AND P1, PT, R11, RZ, PT ;  /* 0x000000ff0b00720c */ /* 0x000fe20003f25070 */
[----:B------:R1:W-:Y:S01]  /*1be20*/  LDGSTS.E [R9], desc[UR16][R12.64], P2 ;  /* 0x000000000c097fae */ /* 0x0003e20009121850 */
[----:B------:R-:W-:Y:S02]  /*1be30*/  IADD3.X R180, R180, R0, RZ, P4, !PT ;  /* 0x00000000b4b47210 */ /* 0x000fe400027fe4ff */
[----:B------:R-:W-:Y:S01]  /*1be40*/  IADD3 R183, P3, R183, R2, RZ ;  /* 0x00000002b7b77210 */ /* 0x000fe20007f7e0ff */
[----:B-1----:R-:W-:Y:S02]  /*1be50*/  IMAD.MOV.U32 R12, RZ, RZ, R179 ;  /* 0x000000ffff0c7224 */ /* 0x002fe400078e00b3 */
[----:B------:R-:W-:Y:S02]  /*1be60*/  IMAD.MOV.U32 R13, RZ, RZ, R178 ;  /* 0x000000ffff0d7224 */ /* 0x000fe400078e00b2 */
[----:B------:R-:W-:-:S03]  /*1be70*/  IMAD.X R182, R182, 0x1, R0, P3 ;  /* 0x00000001b6b67824 */ /* 0x000fc600018e0600 */
[----:B------:R1:W-:Y:S01]  /*1be80*/  LDGSTS.E [R9+0x4000], desc[UR16][R12.64], P2 ;  /* 0x040000000c097fae */ /* 0x0003e20009121850 */
[----:B------:R-:W-:-:S04]  /*1be90*/  ISETP.GT.AND P2, PT, R5, 0xa, PT ;  /* 0x0000000a0500780c */ /* 0x000fc80003f44270 */
[----:B------:R-:W-:Y:S01]  /*1bea0*/  SEL R11, RZ, 0x4, !P2 ;  /* 0x00000004ff0b7807 */ /* 0x000fe20005000000 */
[----:B-1----:R-:W-:Y:S01]  /*1beb0*/  IMAD.MOV.U32 R12, RZ, RZ, R181 ;  /* 0x000000ffff0c7224 */ /* 0x002fe200078e00b5 */
[----:B------:R-:W-:Y:S02]  /*1bec0*/  MOV R13, R180 ;  /* 0x000000b4000d7202 */ /* 0x000fe40000000f00 */
[----:B------:R-:W-:-:S03]  /*1bed0*/  SEL R11, R11, RZ, !P0 ;  /* 0x000000ff0b0b7207 */ /* 0x000fc60004000000 */
[----:B------:R1:W-:Y:S01]  /*1bee0*/  LDGSTS.E [R9+0x4], desc[UR16][R12.64], P1 ;  /* 0x000040000c097fae */ /* 0x0003e20008921850 */
[----:B------:R-:W-:Y:S02]  /*1bef0*/  IADD3 R185, P4, R185, R2, RZ ;  /* 0x00000002b9b97210 */ /* 0x000fe40007f9e0ff */
[----:B------:R-:W-:Y:S01]  /*1bf00*/  ISETP.NE.U32.AND P2, PT, R11, RZ, PT ;  /* 0x000000ff0b00720c */ /* 0x000fe20003f45070 */
[----:B-1----:R-:W-:Y:S01]  /*1bf10*/  IMAD.MOV.U32 R12, RZ, RZ, R183 ;  /* 0x000000ffff0c7224 */ /* 0x002fe200078e00b7 */
[----:B------:R-:W-:-:S05]  /*1bf20*/  MOV R13, R182 ;  /* 0x000000b6000d7202 */ /* 0x000fca0000000f00 */
[----:B------:R1:W-:Y:S01]  /*1bf30*/  LDGSTS.E [R9+0x4004], desc[UR16][R12.64], P1 ;  /* 0x040040000c097fae */ /* 0x0003e20008921850 */
[----:B------:R-:W-:Y:S01]  /*1bf40*/  ISETP.GT.AND P1, PT, R5, 0xb, PT ;  /* 0x0000000b0500780c */ /* 0x000fe20003f24270 */
[----:B------:R-:W-:Y:S01]  /*1bf50*/  IMAD.X R184, R184, 0x1, R0, P4 ;  /* 0x00000001b8b87824 */ /* 0x000fe200020e0600 */
[----:B------:R-:W-:Y:S02]  /*1bf60*/  IADD3 R187, P3, R187, R2, RZ ;  /* 0x00000002bbbb7210 */ /* 0x000fe40007f7e0ff */
[----:B------:R-:W-:-:S04]  /*1bf70*/  SEL R11, RZ, 0x4, !P1 ;  /* 0x00000004ff0b7807 */ /* 0x000fc80004800000 */
[----:B------:R-:W-:Y:S01]  /*1bf80*/  SEL R11, R11, RZ, !P0 ;  /* 0x000000ff0b0b7207 */ /* 0x000fe20004000000 */
[----:B------:R-:W-:Y:S02]  /*1bf90*/  IMAD.X R186, R186, 0x1, R0, P3 ;  /* 0x00000001baba7824 */ /* 0x000fe400018e0600 */
[----:B-1----:R-:W-:Y:S02]  /*1bfa0*/  IMAD.MOV.U32 R12, RZ, RZ, R185 ;  /* 0x000000ffff0c7224 */ /* 0x002fe400078e00b9 */
[----:B------:R-:W-:Y:S01]  /*1bfb0*/  IMAD.MOV.U32 R13, RZ, RZ, R184 ;  /* 0x000000ffff0d7224 */ /* 0x000fe200078e00b8 */
[----:B------:R-:W-:Y:S02]  /*1bfc0*/  ISETP.NE.U32.AND P1, PT, R11, RZ, PT ;  /* 0x000000ff0b00720c */ /* 0x000fe40003f25070 */
[-C--:B------:R-:W-:Y:S02]  /*1bfd0*/  IADD3 R189, P4, R189, R2.reuse, RZ ;  /* 0x00000002bdbd7210 */ /* 0x080fe40007f9e0ff */
[----:B------:R1:W-:Y:S01]  /*1bfe0*/  LDGSTS.E [R9+0x8], desc[UR16][R12.64], P2 ;  /* 0x000080000c097fae */ /* 0x0003e20009121850 */
[----:B------:R-:W-:-:S02]  /*1bff0*/  IADD3 R191, P3, R191, R2, RZ ;  /* 0x00000002bfbf7210 */ /* 0x000fc40007f7e0ff */
[----:B------:R-:W-:Y:S01]  /*1c000*/  IADD3.X R188, R188, R0, RZ, P4, !PT ;  /* 0x00000000bcbc7210 */ /* 0x000fe200027fe4ff */
        /* <DEDUP_REMOVED lines=10> */
[----:B------:R-:W-:Y:S01]  /*1c0b0*/  ISETP.NE.U32.AND P2, PT, R11, RZ, PT ;  /* 0x000000ff0b00720c */ /* 0x000fe20003f45070 */
[----:B-1----:R-:W-:Y:S01]  /*1c0c0*/  IMAD.MOV.U32 R12, RZ, RZ, R191 ;  /* 0x000000ffff0c7224 */ /* 0x002fe200078e00bf */
[----:B------:R-:W-:-:S05]  /*1c0d0*/  MOV R13, R190 ;  /* 0x000000be000d7202 */ /* 0x000fca0000000f00 */
[----:B------:R1:W-:Y:S01]  /*1c0e0*/  LDGSTS.E [R9+0x400c], desc[UR16][R12.64], P1 ;  /* 0x0400c0000c097fae */ /* 0x0003e20008921850 */
[----:B------:R-:W-:-:S04]  /*1c0f0*/  ISETP.GT.AND P1, PT, R5, 0x29, PT ;  /* 0x000000290500780c */ /* 0x000fc80003f24270 */
[----:B------:R-:W-:-:S04]  /*1c100*/  SEL R11, RZ, 0x4, !P1 ;  /* 0x00000004ff0b7807 */ /* 0x000fc80004800000 */
[----:B------:R-:W-:-:S04]  /*1c110*/  SEL R11, R11, RZ, !P0 ;  /* 0x000000ff0b0b7207 */ /* 0x000fc80004000000 */
[----:B------:R-:W-:Y:S02]  /*1c120*/  ISETP.NE.U32.AND P1, PT, R11, RZ, PT ;  /* 0x000000ff0b00720c */ /* 0x000fe40003f25070 */
[----:B--2---:R-:W-:-:S05]  /*1c130*/  IADD3 R149, P4, R149, R2, RZ ;  /* 0x0000000295957210 */ /* 0x004fca0007f9e0ff */
[----:B------:R-:W-:Y:S01]  /*1c140*/  IMAD.X R150, R150, 0x1, R0, P4 ;  /* 0x0000000196967824 */ /* 0x000fe200020e0600 */
[-C--:B---3--:R-:W-:Y:S01]  /*1c150*/  IADD3 R8, P3, R8, R2.reuse, RZ ;  /* 0x0000000208087210 */ /* 0x088fe20007f7e0ff */
[----:B-1----:R-:W-:Y:S02]  /*1c160*/  IMAD.MOV.U32 R12, RZ, RZ, R149 ;  /* 0x000000ffff0c7224 */ /* 0x002fe400078e0095 */
[----:B------:R-:W-:Y:S02]  /*1c170*/  IMAD.MOV.U32 R13, RZ, RZ, R150 ;  /* 0x000000ffff0d7224 */ /* 0x000fe400078e0096 */
[----:B------:R-:W-:Y:S01]  /*1c180*/  IMAD.X R15, R15, 0x1, R0, P3 ;  /* 0x000000010f0f7824 */ /* 0x000fe200018e0600 */
[----:B------:R-:W-:Y:S04]  /*1c190*/  STL [R1+0x6d0], R149 ;  /* 0x0006d09501007387 */ /* 0x000fe80000100800 */
[----:B------:R1:W-:Y:S04]  /*1c1a0*/  LDGSTS.E [R9+0x8000], desc[UR16][R12.64], P2 ;  /* 0x080000000c097fae */ /* 0x0003e80009121850 */
[----:B------:R2:W-:Y:S04]  /*1c1b0*/  STL [R1+0x6cc], R150 ;  /* 0x0006cc9601007387 */ /* 0x0005e80000100800 */
[----:B------:R-:W3:Y:S01]  /*1c1c0*/  LDL.LU R151, [R1+0x6f0] ;  /* 0x0006f00001977983 */ /* 0x000ee20000300800 */
[----:B----4-:R-:W-:Y:S01]  /*1c1d0*/  IADD3 R3, P4, R3, R2, RZ ;  /* 0x0000000203037210 */ /* 0x010fe20007f9e0ff */
[----:B-1----:R-:W-:-:S02]  /*1c1e0*/  IMAD.MOV.U32 R12, RZ, RZ, R8 ;  /* 0x000000ffff0c7224 */ /* 0x002fc400078e0008 */
[----:B------:R-:W-:Y:S01]  /*1c1f0*/  IMAD.MOV.U32 R13, RZ, RZ, R15 ;  /* 0x000000ffff0d7224 */ /* 0x000fe200078e000f */
[----:B------:R-:W-:Y:S01]  /*1c200*/  IADD3.X R6, R6, R0, RZ, P4, !PT ;  /* 0x0000000006067210 */ /* 0x000fe200027fe4ff */
[----:B------:R-:W-:Y:S04]  /*1c210*/  STL [R1+0x6d8], R8 ;  /* 0x0006d80801007387 */ /* 0x000fe80000100800 */
[----:B------:R1:W-:Y:S04]  /*1c220*/  STL [R1+0x6d4], R15 ;  /* 0x0006d40f01007387 */ /* 0x0003e80000100800 */
[----:B------:R-:W-:Y:S04]  /*1c230*/  STL [R1+0x6e0], R3 ;  /* 0x0006e00301007387 */ /* 0x000fe80000100800 */
[----:B------:R4:W-:Y:S04]  /*1c240*/  LDGSTS.E [R9+0xc000], desc[UR16][R12.64], P2 ;  /* 0x0c0000000c097fae */ /* 0x0009e80009121850 */
[----:B------:R1:W-:Y:S04]  /*1c250*/  STL [R1+0x6dc], R6 ;  /* 0x0006dc0601007387 */ /* 0x0003e80000100800 */
[----:B--2---:R-:W2:Y:S01]  /*1c260*/  LDL.LU R150, [R1+0x6f4] ;  /* 0x0006f40001967983 */ /* 0x004ea20000300800 */
[----:B----4-:R-:W-:Y:S01]  /*1c270*/  IMAD.MOV.U32 R12, RZ, RZ, R3 ;  /* 0x000000ffff0c7224 */ /* 0x010fe200078e0003 */
[----:B------:R-:W-:-:S02]  /*1c280*/  MOV R13, R6 ;  /* 0x00000006000d7202 */ /* 0x000fc40000000f00 */
        /* <DEDUP_REMOVED lines=20> */
[----:B--2---:R-:W-:-:S03]  /*1c3d0*/  IMAD.X R11, R11, 0x1, R0, P4 ;  /* 0x000000010b0b7824 */ /* 0x004fc600020e0600 */
[----:B------:R-:W-:Y:S02]  /*1c3e0*/  LOP3.LUT R13, R13, R12, RZ, 0x3c, !PT ;  /* 0x0000000c0d0d7212 */ /* 0x000fe400078e3cff */
[----:B------:R-:W-:-:S03]  /*1c3f0*/  IADD3 R149, P3, R149, R2, RZ ;  /* 0x0000000295957210 */ /* 0x000fc60007f7e0ff */
[----:B------:R1:W-:Y:S02]  /*1c400*/  LDGSTS.E [R9+0xc004], desc[UR16][R12.64], P1 ;  /* 0x0c0040000c097fae */ /* 0x0003e40008921850 */
[----:B------:R-:W-:Y:S01]  /*1c410*/  IMAD.X R150, R150, 0x1, R0, P3 ;  /* 0x0000000196967824 */ /* 0x000fe200018e0600 */
[----:B------:R-:W-:Y:S01]  /*1c420*/  ISETP.GT.AND P1, PT, R5, 0x2b, PT ;  /* 0x0000002b0500780c */ /* 0x000fe20003f24270 */
[----:B-1----:R-:W-:Y:S01]  /*1c430*/  IMAD.MOV.U32 R12, RZ, RZ, R151 ;  /* 0x000000ffff0c7224 */ /* 0x002fe200078e0097 */
[----:B------:R-:W-:Y:S01]  /*1c440*/  MOV R13, R11 ;  /* 0x0000000b000d7202 */ /* 0x000fe20000000f00 */
[----:B------:R-:W-:Y:S04]  /*1c450*/  STL [R1+0x6f0], R151 ;  /* 0x0006f09701007387 */ /* 0x000fe80000100800 */
[----:B------:R1:W-:Y:S01]  /*1c460*/  LDGSTS.E [R9+0x8008], desc[UR16][R12.64], P2 ;  /* 0x080080000c097fae */ /* 0x0003e20009121850 */
[----:B------:R-:W-:-:S03]  /*1c470*/  IADD3 R3, P3, R3, R2, RZ ;  /* 0x0000000203037210 */ /* 0x000fc60007f7e0ff */
[----:B------:R2:W-:Y:S01]  /*1c480*/  STL [R1+0x6ec], R11 ;  /* 0x0006ec0b01007387 */ /* 0x0005e20000100800 */
[----:B-1----:R-:W-:Y:S02]  /*1c490*/  IMAD.MOV.U32 R12, RZ, RZ, R149 ;  /* 0x000000ffff0c7224 */ /* 0x002fe400078e0095 */
[----:B------:R-:W-:Y:S01]  /*1c4a0*/  IMAD.MOV.U32 R13, RZ, RZ, R150 ;  /* 0x000000ffff0d7224 */ /* 0x000fe200078e0096 */
[----:B--2---:R-:W-:-:S04]  /*1c4b0*/  SEL R11, RZ, 0x4, !P1 ;  /* 0x00000004ff0b7807 */ /* 0x004fc80004800000 */
[----:B------:R1:W-:Y:S01]  /*1c4c0*/  LDGSTS.E [R9+0xc008], desc[UR16][R12.64], P2 ;  /* 0x0c0080000c097fae */ /* 0x0003e20009121850 */
[----:B------:R-:W-:Y:S02]  /*1c4d0*/  IADD3 R8, P2, R8, R2, RZ ;  /* 0x0000000208087210 */ /* 0x000fe40007f5e0ff */
[----:B------:R-:W-:Y:S02]  /*1c4e0*/  SEL R11, R11, RZ, !P0 ;  /* 0x000000ff0b0b7207 */ /* 0x000fe40004000000 */
[----:B------:R-:W-:Y:S01]  /*1c4f0*/  IADD3.X R15, R15, R0, RZ, P2, !PT ;  /* 0x000000000f0f7210 */ /* 0x000fe200017fe4ff */
[----:B------:R-:W-:Y:S01]  /*1c500*/  STL [R1+0x6f8], R149 ;  /* 0x0006f89501007387 */ /* 0x000fe20000100800 */
[----:B------:R-:W-:Y:S01]  /*1c510*/  IMAD.X R6, R6, 0x1, R0, P3 ;  /* 0x0000000106067824 */ /* 0x000fe200018e0600 */
[----:B------:R-:W-:Y:S02]  /*1c520*/  ISETP.NE.U32.AND P1, PT, R11, RZ, PT ;  /* 0x000000ff0b00720c */ /* 0x000fe40003f25070 */
[----:B------:R2:W-:Y:S04]  /*1c530*/  STL [R1+0x6f4], R150 ;  /* 0x0006f49601007387 */ /* 0x0005e80000100800 */
[----:B------:R-:W-:Y:S04]  /*1c540*/  STL [R1+0x700], R8 ;  /* 0x0007000801007387 */ /* 0x000fe80000100800 */
[----:B------:R3:W-:Y:S04]  /*1c550*/  STL [R1+0x6fc], R15 ;  /* 0x0006fc0f01007387 */ /* 0x0007e80000100800 */
[----:B------:R-:W-:Y:S04]  /*1c560*/  STL [R1+0x708], R3 ;  /* 0x0007080301007387 */ /* 0x000fe80000100800 */
[----:B------:R4:W-:Y:S01]  /*1c570*/  STL [R1+0x704], R6 ;  /* 0x0007040601007387 */ /* 0x0009e20000100800 */
[----:B-1----:R-:W-:-:S03]  /*1c580*/  IMAD.MOV.U32 R12, RZ, RZ, R8 ;  /* 0x000000ffff0c7224 */ /* 0x002fc600078e0008 */
[----:B--2---:R-:W2:Y:S01]  /*1c590*/  LDL.LU R150, [R1+0x70c] ;  /* 0x00070c0001967983 */ /* 0x004ea20000300800 */
[----:B------:R-:W-:-:S03]  /*1c5a0*/  IMAD.MOV.U32 R13, RZ, RZ, R15 ;  /* 0x000000ffff0d7224 */ /* 0x000fc600078e000f */
[----:B------:R-:W2:Y:S04]  /*1c5b0*/  LDL.LU R149, [R1+0x710] ;  /* 0x0007100001957983 */ /* 0x000ea80000300800 */
[----:B---3--:R-:W3:Y:S04]  /*1c5c0*/  LDL.LU R15, [R1+0x714] ;  /* 0x00071400010f7983 */ /* 0x008ee80000300800 */
[----:B------:R-:W3:Y:S04]  /*1c5d0*/  LDL.LU R8, [R1+0x718] ;  /* 0x0007180001087983 */ /* 0x000ee80000300800 */
[----:B------:R1:W-:Y:S02]  /*1c5e0*/  LDGSTS.E [R9+0x800c], desc[UR16][R12.64], P1 ;  /* 0x0800c0000c097fae */ /* 0x0003e40008921850 */
[----:B-1----:R-:W-:Y:S01]  /*1c5f0*/  IMAD.MOV.U32 R13, RZ, RZ, R6 ;  /* 0x000000ffff0d7224 */ /* 0x002fe200078e0006 */
[----:B------:R-:W-:Y:S01]  /*1c600*/  MOV R12, R3 ;  /* 0x00000003000c7202 */ /* 0x000fe20000000f00 */
        /* <DEDUP_REMOVED lines=13> */
[----:B------:R-:W-:Y:S01]  /*1c6e0*/  VIADD R9, R9, UR4 ;  /* 0x0000000409097c36 */ /* 0x000fe20008000000 */
[----:B------:R-:W-:Y:S01]  /*1c6f0*/  MOV R12, R193 ;  /* 0x000000c1000c7202 */ /* 0x000fe20000000f00 */
[----:B------:R-:W-:Y:S01]  /*1c700*/  IMAD.MOV.U32 R13, RZ, RZ, R192 ;  /* 0x000000ffff0d7224 */ /* 0x000fe200078e00c0 */
[----:B------:R-:W-:Y:S01]  /*1c710*/  SEL R11, R11, RZ, !P0 ;  /* 0x000000ff0b0b7207 */ /* 0x000fe20004000000 */
[----:B------:R-:W-:Y:S01]  /*1c720*/  IMAD.X R194, R194, 0x1, R0, P3 ;  /* 0x00000001c2c27824 */ /* 0x000fe200018e0600 */
[----:B------:R-:W-:-:S02]  /*1c730*/  IADD3 R197, P4, R197, R2, RZ ;  /* 0x00000002c5c57210 */ /* 0x000fc40007f9e0ff */
[----:B------:R-:W-:Y:S01]  /*1c740*/  ISETP.NE.U32.AND P1, PT, R11, RZ, PT ;  /* 0x000000ff0b00720c */ /* 0x000fe20003f25070 */
[----:B------:R1:W-:Y:S01]  /*1c750*/  LDGSTS.E [R9], desc[UR16][R12.64], P2 ;  /* 0x000000000c097fae */ /* 0x0003e20009121850 */
[----:B------:R-:W-:Y:S01]  /*1c760*/  IADD3 R199, P3, R199, R2, RZ ;  /* 0x00000002c7c77210 */ /* 0x000fe20007f7e0ff */
[----:B------:R-:W-:-:S03]  /*1c770*/  IMAD.X R196, R196, 0x1, R0, P4 ;  /* 0x00000001c4c47824 */ /* 0x000fc600020e0600 */
[----:B------:R-:W-:Y:S02]  /*1c780*/  IADD3.X R198, R198, R0, RZ, P3, !PT ;  /* 0x00000000c6c67210 */ /* 0x000fe40001ffe4ff */
[----:B-1----:R-:W-:Y:S01]  /*1c790*/  MOV R12, R195 ;  /* 0x000000c3000c7202 */ /* 0x002fe20000000f00 */
[----:B------:R-:W-:-:S05]  /*1c7a0*/  IMAD.MOV.U32 R13, RZ, RZ, R194 ;  /* 0x000000ffff0d7224 */ /* 0x000fca00078e00c2 */
[----:B------:R1:W-:Y:S01]  /*1c7b0*/  LDGSTS.E [R9+0x4000], desc[UR16][R12.64], P2 ;  /* 0x040000000c097fae */ /* 0x0003e20009121850 */
[----:B------:R-:W-:-:S04]  /*1c7c0*/  ISETP.GT.AND P2, PT, R5, 0xe, PT ;  /* 0x0000000e0500780c */ /* 0x000fc80003f44270 */
[----:B------:R-:W-:Y:S01]  /*1c7d0*/  SEL R11, RZ, 0x4, !P2 ;  /* 0x00000004ff0b7807 */ /* 0x000fe20005000000 */
[----:B-1----:R-:W-:Y:S02]  /*1c7e0*/  IMAD.MOV.U32 R12, RZ, RZ, R197 ;  /* 0x000000ffff0c7224 */ /* 0x002fe400078e00c5 */
[----:B------:R-:W-:Y:S01]  /*1c7f0*/  IMAD.MOV.U32 R13, RZ, RZ, R196 ;  /* 0x000000ffff0d7224 */ /* 0x000fe200078e00c4 */
[----:B------:R-:W-:-:S04]  /*1c800*/  SEL R11, R11, RZ, !P0 ;  /* 0x000000ff0b0b7207 */ /* 0x000fc80004000000 */
[----:B------:R1:W-:Y:S01]  /*1c810*/  LDGSTS.E [R9+0x4], desc[UR16][R12.64], P1 ;  /* 0x000040000c097fae */ /* 0x0003e20008921850 */
[----:B------:R-:W-:Y:S02]  /*1c820*/  IADD3 R201, P4, R201, R2, RZ ;  /* 0x00000002c9c97210 */ /* 0x000fe40007f9e0ff */
[----:B------:R-:W-:Y:S01]  /*1c830*/  ISETP.NE.U32.AND P2, PT, R11, RZ, PT ;  /* 0x000000ff0b00720c */ /* 0x000fe20003f45070 */
[----:B-1----:R-:W-:Y:S02]  /*1c840*/  IMAD.MOV.U32 R12, RZ, RZ, R199 ;  /* 0x000000ffff0c7224 */ /* 0x002fe400078e00c7 */
[----:B------:R-:W-:-:S05]  /*1c850*/  IMAD.MOV.U32 R13, RZ, RZ, R198 ;  /* 0x000000ffff0d7224 */ /* 0x000fca00078e00c6 */
[----:B------:R1:W-:Y:S01]  /*1c860*/  LDGSTS.E [R9+0x4004], desc[UR16][R12.64], P1 ;  /* 0x040040000c097fae */ /* 0x0003e20008921850 */
[----:B------:R-:W-:Y:S01]  /*1c870*/  ISETP.GT.AND P1, PT, R5, 0xf, PT ;  /* 0x0000000f0500780c */ /* 0x000fe20003f24270 */
[----:B------:R-:W-:Y:S01]  /*1c880*/  IMAD.X R200, R200, 0x1, R0, P4 ;  /* 0x00000001c8c87824 */ /* 0x000fe200020e0600 */
[----:B------:R-:W-:Y:S02]  /*1c890*/  IADD3 R203, P3, R203, R2, RZ ;  /* 0x00000002cbcb7210 */ /* 0x000fe40007f7e0ff */
[----:B------:R-:W-:-:S04]  /*1c8a0*/  SEL R11, RZ, 0x4, !P1 ;  /* 0x00000004ff0b7807 */ /* 0x000fc80004800000 */
[----:B------:R-:W-:Y:S01]  /*1c8b0*/  SEL R11, R11, RZ, !P0 ;  /* 0x000000ff0b0b7207 */ /* 0x000fe20004000000 */
[----:B------:R-:W-:Y:S01]  /*1c8c0*/  IMAD.X R202, R202, 0x1, R0, P3 ;  /* 0x00000001caca7824 */ /* 0x000fe200018e0600 */
[----:B-1----:R-:W-:Y:S01]  /*1c8d0*/  MOV R12, R201 ;  /* 0x000000c9000c7202 */ /* 0x002fe20000000f00 */
[----:B------:R-:W-:Y:S01]  /*1c8e0*/  IMAD.MOV.U32 R13, RZ, RZ, R200 ;  /* 0x000000ffff0d7224 */ /* 0x000fe200078e00c8 */
[-C--:B------:R-:W-:Y:S02]  /*1c8f0*/  IADD3 R205, P4, R205, R2.reuse, RZ ;  /* 0x00000002cdcd7210 */ /* 0x080fe40007f9e0ff */
[----:B------:R-:W-:Y:S02]  /*1c900*/  ISETP.NE.U32.AND P1, PT, R11, RZ, PT ;  /* 0x000000ff0b00720c */ /* 0x000fe40003f25070 */
[----:B------:R1:W-:Y:S01]  /*1c910*/  LDGSTS.E [R9+0x8], desc[UR16][R12.64], P2 ;  /* 0x000080000c097fae */ /* 0x0003e20009121850 */
[----:B------:R-:W-:Y:S01]  /*1c920*/  IMAD.X R204, R204, 0x1, R0, P4 ;  /* 0x00000001cccc7824 */ /* 0x000fe200020e0600 */
[----:B------:R-:W-:-:S02]  /*1c930*/  IADD3 R207, P3, R207, R2, RZ ;  /* 0x00000002cfcf7210 */ /* 0x000fc40007f7e0ff */
[----:B-1----:R-:W-:Y:S01]  /*1c940*/  MOV R12, R203 ;  /* 0x000000cb000c7202 */ /* 0x002fe20000000f00 */
[----:B------:R-:W-:Y:S01]  /*1c950*/  IMAD.MOV.U32 R13, RZ, RZ, R202 ;  /* 0x000000ffff0d7224 */ /* 0x000fe200078e00ca */
[----:B------:R-:W-:-:S04]  /*1c960*/  IADD3.X R206, R206, R0, RZ, P3, !PT ;  /* 0x00000000cece7210 */ /* 0x000fc80001ffe4ff */
        /* <DEDUP_REMOVED lines=17> */
[----:B---3--:R-:W-:-:S03]  /*1ca80*/  IADD3 R8, P3, R8, R2, RZ ;  /* 0x0000000208087210 */ /* 0x008fc60007f7e0ff */
[----:B-1----:R-:W-:Y:S01]  /*1ca90*/  IMAD.MOV.U32 R13, RZ, RZ, R150 ;  /* 0x000000ffff0d7224 */ /* 0x002fe200078e0096 */
[----:B------:R-:W-:Y:S01]  /*1caa0*/  MOV R12, R149 ;  /* 0x00000095000c7202 */ /* 0x000fe20000000f00 */
[--C-:B------:R-:W-:Y:S01]  /*1cab0*/  IMAD.X R15, R15, 0x1, R0.reuse, P3 ;  /* 0x000000010f0f7824 */ /* 0x100fe200018e0600 */
[----:B------:R-:W-:Y:S04]  /*1cac0*/  STL [R1+0x710], R149 ;  /* 0x0007109501007387 */ /* 0x000fe80000100800 */
[----:B------:R1:W-:Y:S04]  /*1cad0*/  LDGSTS.E [R9+0x8000], desc[UR16][R12.64], P2 ;  /* 0x080000000c097fae */ /* 0x0003e80009121850 */
[----:B------:R2:W-:Y:S04]  /*1cae0*/  STL [R1+0x70c], R150 ;  /* 0x00070c9601007387 */ /* 0x0005e80000100800 */
[----:B------:R-:W3:Y:S01]  /*1caf0*/  LDL.LU R151, [R1+0x730] ;  /* 0x0007300001977983 */ /* 0x000ee20000300800 */
[----:B----4-:R-:W-:Y:S01]  /*1cb00*/  IADD3 R3, P4, R3, R2, RZ ;  /* 0x0000000203037210 */ /* 0x010fe20007f9e0ff */
[----:B-1----:R-:W-:Y:S01]  /*1cb10*/  IMAD.MOV.U32 R13, RZ, RZ, R15 ;  /* 0x000000ffff0d7224 */ /* 0x002fe200078e000f */
[----:B------:R-:W-:Y:S01]  /*1cb20*/  MOV R12, R8 ;  /* 0x00000008000c7202 */ /* 0x000fe20000000f00 */
[----:B------:R-:W-:Y:S02]  /*1cb30*/  STL [R1+0x718], R8 ;  /* 0x0007180801007387 */ /* 0x000fe40000100800 */
[----:B------:R-:W-:-:S02]  /*1cb40*/  IMAD.X R6, R6, 0x1, R0, P4 ;  /* 0x0000000106067824 */ /* 0x000fc400020e0600 */
[----:B------:R1:W-:Y:S04]  /*1cb50*/  STL [R1+0x714], R15 ;  /* 0x0007140f01007387 */ /* 0x0003e80000100800 */
[----:B------:R-:W-:Y:S04]  /*1cb60*/  STL [R1+0x720], R3 ;  /* 0x0007200301007387 */ /* 0x000fe80000100800 */
[----:B------:R4:W-:Y:S04]  /*1cb70*/  LDGSTS.E [R9+0xc000], desc[UR16][R12.64], P2 ;  /* 0x0c0000000c097fae */ /* 0x0009e80009121850 */
[----:B------:R1:W-:Y:S04]  /*1cb80*/  STL [R1+0x71c], R6 ;  /* 0x00071c0601007387 */ /* 0x0003e80000100800 */
[----:B--2---:R-:W2:Y:S01]  /*1cb90*/  LDL.LU R150, [R1+0x734] ;  /* 0x0007340001967983 */ /* 0x004ea20000300800 */
[----:B----4-:R-:W-:-:S03]  /*1cba0*/  IMAD.MOV.U32 R12, RZ, RZ, R3 ;  /* 0x000000ffff0c7224 */ /* 0x010fc600078e0003 */
[----:B------:R-:W4:Y:S01]  /*1cbb0*/  LDL.LU R149, [R1+0x738] ;  /* 0x0007380001957983 */ /* 0x000f220000300800 */
[----:B------:R-:W-:-:S03]  /*1cbc0*/  IMAD.MOV.U32 R13, RZ, RZ, R6 ;  /* 0x000000ffff0d7224 */ /* 0x000fc600078e0006 */
        /* <DEDUP_REMOVED lines=13> */
[----:B-1----:R-:W-:-:S04]  /*1cca0*/  IADD3 R13, P3, R13, R2, RZ ;  /* 0x000000020d0d7210 */ /* 0x002fc80007f7e0ff */
[----:B----4-:R-:W-:Y:S01]  /*1ccb0*/  IADD3.X R12, R12, R0, RZ, P3, !PT ;  /* 0x000000000c0c7210 */ /* 0x010fe20001ffe4ff */
[----:B------:R1:W-:Y:S04]  /*1ccc0*/  STL [R1+0x728], R13 ;  /* 0x0007280d01007387 */ /* 0x0003e80000100800 */
[----:B------:R3:W-:Y:S01]  /*1ccd0*/  STL [R1+0x724], R12 ;  /* 0x0007240c01007387 */ /* 0x0007e20000100800 */
[----:B-1----:R-:W-:-:S04]  /*1cce0*/  LOP3.LUT R13, R13, R12, RZ, 0x3c, !PT ;  /* 0x0000000c0d0d7212 */ /* 0x002fc800078e3cff */
[----:B---3--:R-:W-:Y:S01]  /*1ccf0*/  LOP3.LUT R12, R13, R12, RZ, 0x3c, !PT ;  /* 0x0000000c0d0c7212 */ /* 0x008fe200078e3cff */
[----:B--2---:R-:W-:-:S03]  /*1cd00*/  IMAD.X R11, R11, 0x1, R0, P4 ;  /* 0x000000010b0b7824 */ /* 0x004fc600020e0600 */
[----:B------:R-:W-:Y:S02]  /*1cd10*/  LOP3.LUT R13, R13, R12, RZ, 0x3c, !PT ;  /* 0x0000000c0d0d7212 */ /* 0x000fe400078e3cff */
[----:B------:R-:W-:-:S03]  /*1cd20*/  IADD3 R149, P3, R149, R2, RZ ;  /* 0x0000000295957210 */ /* 0x000fc60007f7e0ff */
[----:B------:R1:W-:Y:S01]  /*1cd30*/  LDGSTS.E [R9+0xc004], desc[UR16][R12.64], P1 ;  /* 0x0c0040000c097fae */ /* 0x0003e20008921850 */
[----:B------:R-:W-:Y:S02]  /*1cd40*/  IADD3.X R150, R150, R0, RZ, P3, !PT ;  /* 0x0000000096967210 */ /* 0x000fe40001ffe4ff */
[----:B------:R-:W-:Y:S01]  /*1cd50*/  ISETP.GT.AND P1, PT, R5, 0x2f, PT ;  /* 0x0000002f0500780c */ /* 0x000fe20003f24270 */
[----:B-1----:R-:W-:Y:S02]  /*1cd60*/  IMAD.MOV.U32 R12, RZ, RZ, R151 ;  /* 0x000000ffff0c7224 */ /* 0x002fe400078e0097 */
[----:B------:R-:W-:Y:S01]  /*1cd70*/  IMAD.MOV.U32 R13, RZ, RZ, R11 ;  /* 0x000000ffff0d7224 */ /* 0x000fe200078e000b */
[----:B------:R-:W-:Y:S04]  /*1cd80*/  STL [R1+0x730], R151 ;  /* 0x0007309701007387 */ /* 0x000fe80000100800 */
[----:B------:R1:W-:Y:S04]  /*1cd90*/  LDGSTS.E [R9+0x8008], desc[UR16][R12.64], P2 ;  /* 0x080080000c097fae */ /* 0x0003e80009121850 */
[----:B------:R2:W-:Y:S01]  /*1cda0*/  STL [R1+0x72c], R11 ;  /* 0x00072c0b01007387 */ /* 0x0005e20000100800 */
[----:B-1----:R-:W-:-:S02]  /*1cdb0*/  IMAD.MOV.U32 R12, RZ, RZ, R149 ;  /* 0x000000ffff0c7224 */ /* 0x002fc400078e0095 */
[----:B------:R-:W-:Y:S01]  /*1cdc0*/  IMAD.MOV.U32 R13, RZ, RZ, R150 ;  /* 0x000000ffff0d7224 */ /* 0x000fe200078e0096 */
[----:B--2---:R-:W-:-:S04]  /*1cdd0*/  SEL R11, RZ, 0x4, !P1 ;  /* 0x00000004ff0b7807 */ /* 0x004fc80004800000 */
[----:B------:R1:W-:Y:S01]  /*1cde0*/  LDGSTS.E [R9+0xc008], desc[UR16][R12.64], P2 ;  /* 0x0c0080000c097fae */ /* 0x0003e20009121850 */
[-C--:B------:R-:W-:Y:S02]  /*1cdf0*/  IADD3 R8, P2, R8, R2.reuse, RZ ;  /* 0x0000000208087210 */ /* 0x080fe40007f5e0ff */
[----:B------:R-:W-:Y:S02]  /*1ce00*/  SEL R11, R11, RZ, !P0 ;  /* 0x000000ff0b0b7207 */ /* 0x000fe40004000000 */
[----:B------:R-:W-:Y:S01]  /*1ce10*/  IADD3 R3, P3, R3, R2, RZ ;  /* 0x0000000203037210 */ /* 0x000fe20007f7e0ff */
[----:B------:R-:W-:Y:S01]  /*1ce20*/  IMAD.X R15, R15, 0x1, R0, P2 ;  /* 0x000000010f0f7824 */ /* 0x000fe200010e0600 */
[----:B------:R-:W-:Y:S01]  /*1ce30*/  STL [R1+0x738], R149 ;  /* 0x0007389501007387 */ /* 0x000fe20000100800 */
[----:B------:R-:W-:Y:S02]  /*1ce40*/  ISETP.NE.U32.AND P1, PT, R11, RZ, PT ;  /* 0x000000ff0b00720c */ /* 0x000fe40003f25070 */
[----:B------:R-:W-:Y:S01]  /*1ce50*/  IADD3.X R6, R6, R0, RZ, P3, !PT ;  /* 0x0000000006067210 */ /* 0x000fe20001ffe4ff */
[----:B------:R2:W-:Y:S04]  /*1ce60*/  STL [R1+0x734], R150 ;  /* 0x0007349601007387 */ /* 0x0005e80000100800 */
[----:B------:R-:W-:Y:S04]  /*1ce70*/  STL [R1+0x740], R8 ;  /* 0x0007400801007387 */ /* 0x000fe80000100800 */
[----:B------:R3:W-:Y:S04]  /*1ce80*/  STL [R1+0x73c], R15 ;  /* 0x00073c0f01007387 */ /* 0x0007e80000100800 */
[----:B------:R-:W-:Y:S01]  /*1ce90*/  STL [R1+0x748], R3 ;  /* 0x0007480301007387 */ /* 0x000fe20000100800 */
[----:B-1----:R-:W-:-:S03]  /*1cea0*/  IMAD.MOV.U32 R12, RZ, RZ, R8 ;  /* 0x000000ffff0c7224 */ /* 0x002fc600078e0008 */
[----:B------:R1:W-:Y:S01]  /*1ceb0*/  STL [R1+0x744], R6 ;  /* 0x0007440601007387 */ /* 0x0003e20000100800 */
[----:B------:R-:W-:-:S03]  /*1cec0*/  IMAD.MOV.U32 R13, RZ, RZ, R15 ;  /* 0x000000ffff0d7224 */ /* 0x000fc600078e000f */
[----:B--2---:R-:W2:Y:S04]  /*1ced0*/  LDL.LU R150, [R1+0x74c] ;  /* 0x00074c0001967983 */ /* 0x004ea80000300800 */
[----:B------:R-:W4:Y:S04]  /*1cee0*/  LDL.LU R149, [R1+0x750] ;  /* 0x0007500001957983 */ /* 0x000f280000300800 */
[----:B---3--:R-:W3:Y:S04]  /*1cef0*/  LDL.LU R15, [R1+0x754] ;  /* 0x00075400010f7983 */ /* 0x008ee80000300800 */
[----:B------:R-:W3:Y:S04]  /*1cf00*/  LDL.LU R8, [R1+0x758] ;  /* 0x0007580001087983 */ /* 0x000ee80000300800 */
[----:B------:R1:W-:Y:S02]  /*1cf10*/  LDGSTS.E [R9+0x800c], desc[UR16][R12.64], P1 ;  /* 0x0800c0000c097fae */ /* 0x0003e40008921850 */
[----:B-1----:R-:W-:Y:S01]  /*1cf20*/  MOV R13, R6 ;  /* 0x00000006000d7202 */ /* 0x002fe20000000f00 */
[----:B------:R-:W-:Y:S01]  /*1cf30*/  IMAD.MOV.U32 R12, RZ, RZ, R3 ;  /* 0x000000ffff0c7224 */ /* 0x000fe200078e0003 */
[----:B------:R-:W3:Y:S04]  /*1cf40*/  LDL.LU R6, [R1+0x75c] ;  /* 0x00075c0001067983 */ /* 0x000ee80000300800 */
[----:B------:R-:W3:Y:S04]  /*1cf50*/  LDL.LU R3, [R1+0x760] ;  /* 0x0007600001037983 */ /* 0x000ee80000300800 */
[----:B------:R1:W-:Y:S01]  /*1cf60*/  LDGSTS.E [R9+0xc00c], desc[UR16][R12.64], P1 ;  /* 0x0c00c0000c097fae */ /* 0x0003e20008921850 */
[----:B------:R-:W-:-:S04]  /*1cf70*/  ISETP.GT.AND P1, PT, R5, 0x10, PT ;  /* 0x000000100500780c */ /* 0x000fc80003f24270 */
[----:B-1----:R-:W-:Y:S02]  /*1cf80*/  SEL R9, RZ, 0x4, !P1 ;  /* 0x00000004ff097807 */ /* 0x002fe40004800000 */
[----:B------:R-:W-:Y:S02]  /*1cf90*/  IADD3 R209, P1, R209, R2, RZ ;  /* 0x00000002d1d17210 */ /* 0x000fe40007f3e0ff */
[----:B------:R-:W-:-:S03]  /*1cfa0*/  SEL R9, R9, RZ, !P0 ;  /* 0x000000ff09097207 */ /* 0x000fc60004000000 */
[--C-:B------:R-:W-:Y:S01]  /*1cfb0*/  IMAD.X R208, R208, 0x1, R0.reuse, P1 ;  /* 0x00000001d0d07824 */ /* 0x100fe200008e0600 */
[----:B------:R-:W-:Y:S02]  /*1cfc0*/  ISETP.NE.U32.AND P2, PT, R9, RZ, PT ;  /* 0x000000ff0900720c */ /* 0x000fe40003f45070 */
[----:B------:R-:W-:Y:S02]  /*1cfd0*/  ISETP.GT.AND P1, PT, R5, 0x11, PT ;  /* 0x000000110500780c */ /* 0x000fe40003f24270 */
[----:B------:R-:W-:Y:S02]  /*1cfe0*/  LOP3.LUT R9, R10, 0x40, RZ, 0x3c, !PT ;  /* 0x000000400a097812 */ /* 0x000fe400078e3cff */
[----:B------:R-:W-:Y:S02]  /*1cff0*/  SEL R11, RZ, 0x4, !P1 ;  /* 0x00000004ff0b7807 */ /* 0x000fe40004800000 */
[----:B------:R-:W-:Y:S01]  /*1d000*/  IADD3 R211, P3, R211, R2, RZ ;  /* 0x00000002d3d37210 */ /* 0x000fe20007f7e0ff */
        /* <DEDUP_REMOVED lines=21> */
[----:B------:R-:W-:Y:S01]  /*1d160*/  IADD3 R217, P4, R217, R2, RZ ;  /* 0x00000002d9d97210 */ /* 0x000fe20007f9e0ff */
        /* <DEDUP_REMOVED lines=34> */
[----:B----4-:R-:W-:-:S04]  /*1d390*/  IADD3 R149, P4, R149, R2, RZ ;  /* 0x0000000295957210 */ /* 0x010fc80007f9e0ff */
[----:B--2---:R-:W-:Y:S02]  /*1d3a0*/  IADD3.X R150, R150, R0, RZ, P4, !PT ;  /* 0x0000000096967210 */ /* 0x004fe400027fe4ff */
[----:B---3--:R-:W-:Y:S01]  /*1d3b0*/  IADD3 R8, P3, R8, R2, RZ ;  /* 0x0000000208087210 */ /* 0x008fe20007f7e0ff */
[----:B-1----:R-:W-:Y:S01]  /*1d3c0*/  IMAD.MOV.U32 R12, RZ, RZ, R149 ;  /* 0x000000ffff0c7224 */ /* 0x002fe200078e0095 */
[----:B------:R-:W-:-:S03]  /*1d3d0*/  MOV R13, R150 ;  /* 0x00000096000d7202 */ /* 0x000fc60000000f00 */
[----:B------:R-:W-:Y:S01]  /*1d3e0*/  IMAD.X R15, R15, 0x1, R0, P3 ;  /* 0x000000010f0f7824 */ /* 0x000fe200018e0600 */
[----:B------:R-:W-:Y:S04]  /*1d3f0*/  STL [R1+0x750], R149 ;  /* 0x0007509501007387 */ /* 0x000fe80000100800 */
[----:B------:R1:W-:Y:S04]  /*1d400*/  LDGSTS.E [R9+0x8000], desc[UR16][R12.64], P2 ;  /* 0x080000000c097fae */ /* 0x0003e80009121850 */
[----:B------:R2:W-:Y:S04]  /*1d410*/  STL [R1+0x74c], R150 ;  /* 0x00074c9601007387 */ /* 0x0005e80000100800 */
[----:B------:R-:W3:Y:S01]  /*1d420*/  LDL.LU R151, [R1+0x770] ;  /* 0x0007700001977983 */ /* 0x000ee20000300800 */
[----:B------:R-:W-:Y:S01]  /*1d430*/  IADD3 R3, P4, R3, R2, RZ ;  /* 0x0000000203037210 */ /* 0x000fe20007f9e0ff */
        /* <DEDUP_REMOVED lines=30> */
[----:B---3--:R-:W-:Y:S02]  /*1d620*/  LOP3.LUT R12, R13, R12, RZ, 0x3c, !PT ;  /* 0x0000000c0d0c7212 */ /* 0x008fe400078e3cff */
[----:B--2---:R-:W-:Y:S02]  /*1d630*/  IADD3.X R11, R11, R0, RZ, P4, !PT ;  /* 0x000000000b0b7210 */ /* 0x004fe400027fe4ff */
[----:B------:R-:W-:Y:S02]  /*1d640*/  LOP3.LUT R13, R13, R12, RZ, 0x3c, !PT ;  /* 0x0000000c0d0d7212 */ /* 0x000fe400078e3cff */
[----:B------:R-:W-:-:S03]  /*1d650*/  IADD3 R149, P3, R149, R2, RZ ;  /* 0x0000000295957210 */ /* 0x000fc60007f7e0ff */
[----:B------:R1:W-:Y:S02]  /*1d660*/  LDGSTS.E [R9+0xc004], desc[UR16][R12.64], P1 ;  /* 0x0c0040000c097fae */ /* 0x0003e40008921850 */
[----:B------:R-:W-:Y:S01]  /*1d670*/  IMAD.X R150, R150, 0x1, R0, P3 ;  /* 0x0000000196967824 */ /* 0x000fe200018e0600 */
[----:B------:R-:W-:Y:S01]  /*1d680*/  ISETP.GT.AND P1, PT, R5, 0x33, PT ;  /* 0x000000330500780c */ /* 0x000fe20003f24270 */
[----:B-1----:R-:W-:Y:S02]  /*1d690*/  IMAD.MOV.U32 R12, RZ, RZ, R151 ;  /* 0x000000ffff0c7224 */ /* 0x002fe400078e0097 */
[----:B------:R-:W-:-:S05]  /*1d6a0*/  IMAD.MOV.U32 R13, RZ, RZ, R11 ;  /* 0x000000ffff0d7224 */ /* 0x000fca00078e000b */
[----:B------:R1:W-:Y:S01]  /*1d6b0*/  LDGSTS.E [R9+0x8008], desc[UR16][R12.64], P2 ;  /* 0x080080000c097fae */ /* 0x0003e20009121850 */
[----:B------:R-:W-:-:S03]  /*1d6c0*/  IADD3 R3, P3, R3, R2, RZ ;  /* 0x0000000203037210 */ /* 0x000fc60007f7e0ff */
[----:B------:R-:W-:Y:S01]  /*1d6d0*/  STL [R1+0x770], R151 ;  /* 0x0007709701007387 */ /* 0x000fe20000100800 */
[----:B-1----:R-:W-:Y:S01]  /*1d6e0*/  MOV R12, R149 ;  /* 0x00000095000c7202 */ /* 0x002fe20000000f00 */
[----:B------:R-:W-:Y:S02]  /*1d6f0*/  IMAD.MOV.U32 R13, RZ, RZ, R150 ;  /* 0x000000ffff0d7224 */ /* 0x000fe400078e0096 */
        /* <DEDUP_REMOVED lines=15> */
[----:B--2---:R-:W-:-:S03]  /*1d7f0*/  MOV R12, R8 ;  /* 0x00000008000c7202 */ /* 0x004fc60000000f00 */
[----:B------:R-:W2:Y:S01]  /*1d800*/  LDL.LU R149, [R1+0x790] ;  /* 0x0007900001957983 */ /* 0x000ea20000300800 */
[----:B------:R-:W-:-:S03]  /*1d810*/  IMAD.MOV.U32 R13, RZ, RZ, R15 ;  /* 0x000000ffff0d7224 */ /* 0x000fc600078e000f */
        /* <DEDUP_REMOVED lines=16> */
[----:B------:R-:W-:Y:S02]  /*1d920*/  IADD3 R227, P3, R227, R2, RZ ;  /* 0x00000002e3e37210 */ /* 0x000fe40007f7e0ff */
[----:B------:R-:W-:Y:S01]  /*1d930*/  SEL R11, RZ, 0x4, !P1 ;  /* 0x00000004ff0b7807 */ /* 0x000fe20004800000 */
[----:B------:R-:W-:Y:S01]  /*1d940*/  VIADD R9, R9, UR4 ;  /* 0x0000000409097c36 */ /* 0x000fe20008000000 */
[----:B------:R-:W-:Y:S01]  /*1d950*/  IADD3.X R226, R226, R0, RZ, P3, !PT ;  /* 0x00000000e2e27210 */ /* 0x000fe20001ffe4ff */
[----:B------:R-:W-:Y:S02]  /*1d960*/  IMAD.MOV.U32 R12, RZ, RZ, R225 ;  /* 0x000000ffff0c7224 */ /* 0x000fe400078e00e1 */
[----:B------:R-:W-:Y:S01]  /*1d970*/  IMAD.MOV.U32 R13, RZ, RZ, R224 ;  /* 0x000000ffff0d7224 */ /* 0x000fe200078e00e0 */
[----:B------:R-:W-:-:S02]  /*1d980*/  SEL R11, R11, RZ, !P0 ;  /* 0x000000ff0b0b7207 */ /* 0x000fc40004000000 */
[-C--:B------:R-:W-:Y:S02]  /*1d990*/  IADD3 R229, P4, R229, R2.reuse, RZ ;  /* 0x00000002e5e57210 */ /* 0x080fe40007f9e0ff */
[----:B------:R1:W-:Y:S01]  /*1d9a0*/  LDGSTS.E [R9], desc[UR16][R12.64], P2 ;  /* 0x000000000c097fae */ /* 0x0003e20009121850 */
[----:B------:R-:W-:Y:S02]  /*1d9b0*/  ISETP.NE.U32.AND P1, PT, R11, RZ, PT ;  /* 0x000000ff0b00720c */ /* 0x000fe40003f25070 */
[----:B------:R-:W-:Y:S01]  /*1d9c0*/  IMAD.X R228, R228, 0x1, R0, P4 ;  /* 0x00000001e4e47824 */ /* 0x000fe200020e0600 */
[----:B------:R-:W-:Y:S01]  /*1d9d0*/  IADD3 R231, P3, R231, R2, RZ ;  /* 0x00000002e7e77210 */ /* 0x000fe20007f7e0ff */
[----:B-1----:R-:W-:Y:S02]  /*1d9e0*/  IMAD.MOV.U32 R12, RZ, RZ, R227 ;  /* 0x000000ffff0c7224 */ /* 0x002fe400078e00e3 */
[----:B------:R-:W-:-:S05]  /*1d9f0*/  IMAD.MOV.U32 R13, RZ, RZ, R226 ;  /* 0x000000ffff0d7224 */ /* 0x000fca00078e00e2 */
[----:B------:R1:W-:Y:S01]  /*1da00*/  LDGSTS.E [R9+0x4000], desc[UR16][R12.64], P2 ;  /* 0x040000000c097fae */ /* 0x0003e20009121850 */
[----:B------:R-:W-:Y:S01]  /*1da10*/  ISETP.GT.AND P2, PT, R5, 0x16, PT ;  /* 0x000000160500780c */ /* 0x000fe20003f44270 */
[----:B------:R-:W-:-:S03]  /*1da20*/  IMAD.X R230, R230, 0x1, R0, P3 ;  /* 0x00000001e6e67824 */ /* 0x000fc600018e0600 */
[----:B------:R-:W-:Y:S02]  /*1da30*/  SEL R11, RZ, 0x4, !P2 ;  /* 0x00000004ff0b7807 */ /* 0x000fe40005000000 */
[----:B-1----:R-:W-:Y:S01]  /*1da40*/  MOV R12, R229 ;  /* 0x000000e5000c7202 */ /* 0x002fe20000000f00 */
[----:B------:R-:W-:Y:S01]  /*1da50*/  IMAD.MOV.U32 R13, RZ, RZ, R228 ;  /* 0x000000ffff0d7224 */ /* 0x000fe200078e00e4 */
[----:B------:R-:W-:-:S04]  /*1da60*/  SEL R11, R11, RZ, !P0 ;  /* 0x000000ff0b0b7207 */ /* 0x000fc80004000000 */
[----:B------:R1:W-:Y:S01]  /*1da70*/  LDGSTS.E [R9+0x4], desc[UR16][R12.64], P1 ;  /* 0x000040000c097fae */ /* 0x0003e20008921850 */
[-C--:B------:R-:W-:Y:S02]  /*1da80*/  IADD3 R233, P4, R233, R2.reuse, RZ ;  /* 0x00000002e9e97210 */ /* 0x080fe40007f9e0ff */
[----:B------:R-:W-:Y:S02]  /*1da90*/  ISETP.NE.U32.AND P2, PT, R11, RZ, PT ;  /* 0x000000ff0b00720c */ /* 0x000fe40003f45070 */
[----:B-1----:R-:W-:Y:S01]  /*1daa0*/  MOV R12, R231 ;  /* 0x000000e7000c7202 */ /* 0x002fe20000000f00 */
[----:B------:R-:W-:Y:S01]  /*1dab0*/  IMAD.MOV.U32 R13, RZ, RZ, R230 ;  /* 0x000000ffff0d7224 */ /* 0x000fe200078e00e6 */
[----:B------:R-:W-:Y:S01]  /*1dac0*/  IADD3 R235, P3, R235, R2, RZ ;  /* 0x00000002ebeb7210 */ /* 0x000fe20007f7e0ff */
[----:B------:R-:W-:-:S03]  /*1dad0*/  IMAD.X R232, R232, 0x1, R0, P4 ;  /* 0x00000001e8e87824 */ /* 0x000fc600020e0600 */
[----:B------:R1:W-:Y:S01]  /*1dae0*/  LDGSTS.E [R9+0x4004], desc[UR16][R12.64], P1 ;  /* 0x040040000c097fae */ /* 0x0003e20008921850 */
[----:B------:R-:W-:-:S04]  /*1daf0*/  ISETP.GT.AND P1, PT, R5, 0x17, PT ;  /* 0x000000170500780c */ /* 0x000fc80003f24270 */
[----:B------:R-:W-:Y:S02]  /*1db00*/  SEL R11, RZ, 0x4, !P1 ;  /* 0x00000004ff0b7807 */ /* 0x000fe40004800000 */
[----:B------:R-:W-:Y:S02]  /*1db10*/  IADD3.X R234, R234, R0, RZ, P3, !PT ;  /* 0x00000000eaea7210 */ /* 0x000fe40001ffe4ff */
[----:B------:R-:W-:Y:S01]  /*1db20*/  SEL R11, R11, RZ, !P0 ;  /* 0x000000ff0b0b7207 */ /* 0x000fe20004000000 */
[----:B-1----:R-:W-:Y:S02]  /*1db30*/  IMAD.MOV.U32 R12, RZ, RZ, R233 ;  /* 0x000000ffff0c7224 */ /* 0x002fe400078e00e9 */
[----:B------:R-:W-:Y:S01]  /*1db40*/  IMAD.MOV.U32 R13, RZ, RZ, R232 ;  /* 0x000000ffff0d7224 */ /* 0x000fe200078e00e8 */
[----:B------:R-:W-:Y:S02]  /*1db50*/  IADD3 R237, P4, R237, R2, RZ ;  /* 0x00000002eded7210 */ /* 0x000fe40007f9e0ff */
[----:B------:R-:W-:-:S02]  /*1db60*/  ISETP.NE.U32.AND P1, PT, R11, RZ, PT ;  /* 0x000000ff0b00720c */ /* 0x000fc40003f25070 */
[----:B------:R1:W-:Y:S01]  /*1db70*/  LDGSTS.E [R9+0x8], desc[UR16][R12.64], P2 ;  /* 0x000080000c097fae */ /* 0x0003e20009121850 */
        /* <DEDUP_REMOVED lines=28> */
[----:B------:R-:W-:Y:S01]  /*1dd40*/  STL [R1+0x78c], R150 ;  /* 0x00078c9601007387 */ /* 0x000fe20000100800 */
[----:B----4-:R-:W-:Y:S01]  /*1dd50*/  IADD3 R3, P4, R3, R2, RZ ;  /* 0x0000000203037210 */ /* 0x010fe20007f9e0ff */
[----:B-1----:R-:W-:-:S02]  /*1dd60*/  IMAD.MOV.U32 R12, RZ, RZ, R8 ;  /* 0x000000ffff0c7224 */ /* 0x002fc400078e0008 */
[----:B------:R-:W-:Y:S02]  /*1dd70*/  IMAD.MOV.U32 R13, RZ, RZ, R15 ;  /* 0x000000ffff0d7224 */ /* 0x000fe400078e000f */
[----:B------:R-:W-:Y:S01]  /*1dd80*/  IMAD.X R6, R6, 0x1, R0, P4 ;  /* 0x0000000106067824 */ /* 0x000fe200020e0600 */
[----:B------:R-:W-:Y:S04]  /*1dd90*/  STL [R1+0x798], R8 ;  /* 0x0007980801007387 */ /* 0x000fe80000100800 */
[----:B------:R-:W-:Y:S04]  /*1dda0*/  STL [R1+0x794], R15 ;  /* 0x0007940f01007387 */ /* 0x000fe80000100800 */
[----:B------:R1:W-:Y:S04]  /*1ddb0*/  STL [R1+0x7a0], R3 ;  /* 0x0007a00301007387 */ /* 0x0003e80000100800 */
[----:B------:R2:W-:Y:S04]  /*1ddc0*/  LDGSTS.E [R9+0xc000], desc[UR16][R12.64], P2 ;  /* 0x0c0000000c097fae */ /* 0x0005e80009121850 */
[----:B------:R3:W-:Y:S01]  /*1ddd0*/  STL [R1+0x79c], R6 ;  /* 0x00079c0601007387 */ /* 0x0007e20000100800 */
[----:B--2---:R-:W-:Y:S01]  /*1dde0*/  MOV R12, R3 ;  /* 0x00000003000c7202 */ /* 0x004fe20000000f00 */
[----:B------:R-:W-:-:S02]  /*1ddf0*/  IMAD.MOV.U32 R13, RZ, RZ, R6 ;  /* 0x000000ffff0d7224 */ /* 0x000fc400078e0006 */
[----:B-1----:R-:W2:Y:S04]  /*1de00*/  LDL.LU R3, [R1+0x7ac] ;  /* 0x0007ac0001037983 */ /* 0x002ea80000300800 */
[----:B------:R-:W4:Y:S04]  /*1de10*/  LDL.LU R151, [R1+0x7b4] ;  /* 0x0007b40001977983 */ /* 0x000f280000300800 */
[----:B------:R-:W4:Y:S04]  /*1de20*/  LDL.LU R150, [R1+0x7b8] ;  /* 0x0007b80001967983 */ /* 0x000f280000300800 */
[----:B------:R-:W4:Y:S04]  /*1de30*/  LDL.LU R149, [R1+0x7bc] ;  /* 0x0007bc0001957983 */ /* 0x000f280000300800 */
[----:B------:R-:W4:Y:S04]  /*1de40*/  LDL.LU R15, [R1+0x7c0] ;  /* 0x0007c000010f7983 */ /* 0x000f280000300800 */
[----:B------:R-:W4:Y:S01]  /*1de50*/  LDL.LU R8, [R1+0x7c4] ;  /* 0x0007c40001087983 */ /* 0x000f220000300800 */
[----:B------:R-:W-:-:S03]  /*1de60*/  ISETP.GT.AND P2, PT, R5, 0x36, PT ;  /* 0x000000360500780c */ /* 0x000fc60003f44270 */
[----:B---3--:R-:W3:Y:S04]  /*1de70*/  LDL.LU R6, [R1+0x7c8] ;  /* 0x0007c80001067983 */ /* 0x008ee80000300800 */
[----:B------:R1:W-:Y:S01]  /*1de80*/  LDGSTS.E [R9+0x8004], desc[UR16][R12.64], P1 ;  /* 0x080040000c097fae */ /* 0x0003e20008921850 */
[----:B------:R-:W-:-:S03]  /*1de90*/  SEL R11, RZ, 0x4, !P2 ;  /* 0x00000004ff0b7807 */ /* 0x000fc60005000000 */
[----:B------:R-:W2:Y:S04]  /*1dea0*/  LDL.LU R12, [R1+0x7a4] ;  /* 0x0007a400010c7983 */ /* 0x000ea80000300800 */
[----:B------:R-:W1:Y:S01]  /*1deb0*/  LDL.LU R13, [R1+0x7a8] ;  /* 0x0007a800010d7983 */ /* 0x000e620000300800 */
[----:B------:R-:W-:-:S04]  /*1dec0*/  SEL R11, R11, RZ, !P0 ;  /* 0x000000ff0b0b7207 */ /* 0x000fc80004000000 */
[----:B------:R-:W-:Y:S02]  /*1ded0*/  ISETP.NE.U32.AND P2, PT, R11, RZ, PT ;  /* 0x000000ff0b00720c */ /* 0x000fe40003f45070 */
[----:B------:R-:W4:Y:S01]  /*1dee0*/  LDL.LU R11, [R1+0x7b0] ;  /* 0x0007b000010b7983 */ /* 0x000f220000300800 */
[----:B-1----:R-:W-:-:S05]  /*1def0*/  IADD3 R13, P3, R13, R2, RZ ;  /* 0x000000020d0d7210 */ /* 0x002fca0007f7e0ff */
[----:B--2---:R-:W-:Y:S01]  /*1df00*/  IMAD.X R12, R12, 0x1, R0, P3 ;  /* 0x000000010c0c7824 */ /* 0x004fe200018e0600 */
[----:B------:R1:W-:Y:S01]  /*1df10*/  STL [R1+0x7a8], R13 ;  /* 0x0007a80d01007387 */ /* 0x0003e20000100800 */
[----:B----4-:R-:W-:-:S03]  /*1df20*/  IADD3 R11, P4, R11, R2, RZ ;  /* 0x000000020b0b7210 */ /* 0x010fc60007f9e0ff */
[----:B------:R2:W-:Y:S01]  /*1df30*/  STL [R1+0x7a4], R12 ;  /* 0x0007a40c01007387 */ /* 0x0005e20000100800 */
[----:B-1----:R-:W-:-:S04]  /*1df40*/  LOP3.LUT R13, R13, R12, RZ, 0x3c, !PT ;  /* 0x0000000c0d0d7212 */ /* 0x002fc800078e3cff */
[----:B--2---:R-:W-:Y:S01]  /*1df50*/  LOP3.LUT R12, R13, R12, RZ, 0x3c, !PT ;  /* 0x0000000c0d0c7212 */ /* 0x004fe200078e3cff */
[----:B------:R-:W-:Y:S01]  /*1df60*/  IMAD.X R3, R3, 0x1, R0, P4 ;  /* 0x0000000103037824 */ /* 0x000fe200020e0600 */
[----:B------:R-:W-:Y:S02]  /*1df70*/  IADD3 R150, P3, R150, R2, RZ ;  /* 0x0000000296967210 */ /* 0x000fe40007f7e0ff */
[----:B------:R-:W-:-:S03]  /*1df80*/  LOP3.LUT R13, R13, R12, RZ, 0x3c, !PT ;  /* 0x0000000c0d0d7212 */ /* 0x000fc600078e3cff */
[----:B------:R-:W-:Y:S02]  /*1df90*/  IMAD.X R151, R151, 0x1, R0, P3 ;  /* 0x0000000197977824 */ /* 0x000fe400018e0600 */
[----:B------:R1:W-:Y:S01]  /*1dfa0*/  LDGSTS.E [R9+0xc004], desc[UR16][R12.64], P1 ;  /* 0x0c0040000c097fae */ /* 0x0003e20008921850 */
[----:B------:R-:W-:-:S03]  /*1dfb0*/  ISETP.GT.AND P1, PT, R5, 0x37, PT ;  /* 0x000000370500780c */ /* 0x000fc60003f24270 */
[----:B------:R2:W-:Y:S01]  /*1dfc0*/  STL [R1+0x7b0], R11 ;  /* 0x0007b00b01007387 */ /* 0x0005e20000100800 */
[----:B-1----:R-:W-:Y:S01]  /*1dfd0*/  MOV R12, R11 ;  /* 0x0000000b000c7202 */ /* 0x002fe20000000f00 */
[----:B------:R-:W-:Y:S01]  /*1dfe0*/  IMAD.MOV.U32 R13, RZ, RZ, R3 ;  /* 0x000000ffff0d7224 */ /* 0x000fe200078e0003 */
[----:B--2---:R-:W-:-:S04]  /*1dff0*/  SEL R11, RZ, 0x4, !P1 ;  /* 0x00000004ff0b7807 */ /* 0x004fc80004800000 */
[----:B------:R1:W-:Y:S01]  /*1e000*/  LDGSTS.E [R9+0x8008], desc[UR16][R12.64], P2 ;  /* 0x080080000c097fae */ /* 0x0003e20009121850 */
[----:B------:R-:W-:Y:S01]  /*1e010*/  SEL R11, R11, RZ, !P0 ;  /* 0x000000ff0b0b7207 */ /* 0x000fe20004000000 */
[----:B-1----:R-:W-:Y:S01]  /*1e020*/  IMAD.MOV.U32 R12, RZ, RZ, R150 ;  /* 0x000000ffff0c7224 */ /* 0x002fe200078e0096 */
[----:B------:R-:W-:Y:S02]  /*1e030*/  MOV R13, R151 ;  /* 0x00000097000d7202 */ /* 0x000fe40000000f00 */
[----:B------:R-:W-:-:S03]  /*1e040*/  ISETP.NE.U32.AND P1, PT, R11, RZ, PT ;  /* 0x000000ff0b00720c */ /* 0x000fc60003f25070 */
[----:B------:R1:W-:Y:S01]  /*1e050*/  LDGSTS.E [R9+0xc008], desc[UR16][R12.64], P2 ;  /* 0x0c0080000c097fae */ /* 0x0003e20009121850 */
[-C--:B------:R-:W-:Y:S02]  /*1e060*/  IADD3 R15, P2, R15, R2.reuse, RZ ;  /* 0x000000020f0f7210 */ /* 0x080fe40007f5e0ff */
[----:B---3--:R-:W-:-:S03]  /*1e070*/  IADD3 R6, P3, R6, R2, RZ ;  /* 0x0000000206067210 */ /* 0x008fc60007f7e0ff */
[--C-:B------:R-:W-:Y:S01]  /*1e080*/  IMAD.X R149, R149, 0x1, R0.reuse, P2 ;  /* 0x0000000195957824 */ /* 0x100fe200010e0600 */
[----:B------:R2:W-:Y:S01]  /*1e090*/  STL [R1+0x7ac], R3 ;  /* 0x0007ac0301007387 */ /* 0x0005e20000100800 */
[----:B------:R-:W-:Y:S02]  /*1e0a0*/  IMAD.X R8, R8, 0x1, R0, P3 ;  /* 0x0000000108087824 */ /* 0x000fe400018e0600 */
[----:B-1----:R-:W-:Y:S01]  /*1e0b0*/  IMAD.MOV.U32 R12, RZ, RZ, R15 ;  /* 0x000000ffff0c7224 */ /* 0x002fe200078e000f */
[----:B------:R-:W-:Y:S01]  /*1e0c0*/  MOV R13, R149 ;  /* 0x00000095000d7202 */ /* 0x000fe20000000f00 */
[----:B--2---:R-:W2:Y:S04]  /*1e0d0*/  LDL.LU R3, [R1+0xe00] ;  /* 0x000e000001037983 */ /* 0x004ea80000300800 */
[----:B------:R-:W-:Y:S04]  /*1e0e0*/  STL [R1+0x7b8], R150 ;  /* 0x0007b89601007387 */ /* 0x000fe80000100800 */
[----:B------:R-:W-:Y:S04]  /*1e0f0*/  STL [R1+0x7b4], R151 ;  /* 0x0007b49701007387 */ /* 0x000fe80000100800 */
[----:B------:R-:W-:Y:S04]  /*1e100*/  STL [R1+0x7c0], R15 ;  /* 0x0007c00f01007387 */ /* 0x000fe80000100800 */
[----:B------:R-:W-:Y:S04]  /*1e110*/  STL [R1+0x7bc], R149 ;  /* 0x0007bc9501007387 */ /* 0x000fe80000100800 */
[----:B------:R1:W-:Y:S04]  /*1e120*/  STL [R1+0x7c8], R6 ;  /* 0x0007c80601007387 */ /* 0x0003e80000100800 */
[----:B------:R3:W-:Y:S04]  /*1e130*/  LDGSTS.E [R9+0x800c], desc[UR16][R12.64], P1 ;  /* 0x0800c0000c097fae */ /* 0x0007e80008921850 */
[----:B------:R4:W-:Y:S01]  /*1e140*/  STL [R1+0x7c4], R8 ;  /* 0x0007c40801007387 */ /* 0x0009e20000100800 */
[----:B---3--:R-:W-:-:S03]  /*1e150*/  IMAD.MOV.U32 R12, RZ, RZ, R6 ;  /* 0x000000ffff0c7224 */ /* 0x008fc600078e0006 */
[----:B-1----:R-:W3:Y:S01]  /*1e160*/  LDL.LU R6, [R1+0x600] ;  /* 0x0006000001067983 */ /* 0x002ee20000300800 */
[----:B------:R-:W-:Y:S01]  /*1e170*/  IMAD.MOV.U32 R13, RZ, RZ, R8 ;  /* 0x000000ffff0d7224 */ /* 0x000fe200078e0008 */
[-C--:B------:R-:W-:Y:S02]  /*1e180*/  IADD3 R243, P3, R243, R2.reuse, RZ ;  /* 0x00000002f3f37210 */ /* 0x080fe40007f7e0ff */
[----:B------:R-:W-:Y:S01]  /*1e190*/  IADD3 R245, P4, R245, R2, RZ ;  /* 0x00000002f5f57210 */ /* 0x000fe20007f9e0ff */
[----:B------:R-:W2:Y:S04]  /*1e1a0*/  LDL.LU R151, [R1+0x608] ;  /* 0x0006080001977983 */ /* 0x000ea80000300800 */
[----:B------:R1:W-:Y:S01]  /*1e1b0*/  LDGSTS.E [R9+0xc00c], desc[UR16][R12.64], P1 ;  /* 0x0c00c0000c097fae */ /* 0x0003e20008921850 */
[----:B------:R-:W-:Y:S01]  /*1e1c0*/  ISETP.GT.AND P1, PT, R5, 0x18, PT ;  /* 0x000000180500780c */ /* 0x000fe20003f24270 */
[----:B------:R-:W-:Y:S01]  /*1e1d0*/  IMAD.X R242, R242, 0x1, R0, P3 ;  /* 0x00000001f2f27824 */ /* 0x000fe200018e0600 */
[----:B------:R-:W-:Y:S01]  /*1e1e0*/  IADD3.X R244, R244, R0, RZ, P4, !PT ;  /* 0x00000000f4f47210 */ /* 0x000fe200027fe4ff */
[----:B------:R-:W2:Y:S01]  /*1e1f0*/  LDL.LU R149, [R1+0x7cc] ;  /* 0x0007cc0001957983 */ /* 0x000ea20000300800 */
[----:B-1----:R-:W-:-:S03]  /*1e200*/  SEL R9, RZ, 0x4, !P1 ;  /* 0x00000004ff097807 */ /* 0x002fc60004800000 */
[----:B------:R-:W2:Y:S01]  /*1e210*/  LDL.LU R15, [R1+0x7d0] ;  /* 0x0007d000010f7983 */ /* 0x000ea20000300800 */
[----:B------:R-:W-:Y:S02]  /*1e220*/  IADD3 R241, P1, R241, R2, RZ ;  /* 0x00000002f1f17210 */ /* 0x000fe40007f3e0ff */
[----:B------:R-:W-:-:S03]  /*1e230*/  SEL R9, R9, RZ, !P0 ;  /* 0x000000ff09097207 */ /* 0x000fc60004000000 */
[----:B------:R-:W-:Y:S01]  /*1e240*/  IMAD.X R240, R240, 0x1, R0, P1 ;  /* 0x00000001f0f07824 */ /* 0x000fe200008e0600 */
[----:B------:R-:W-:Y:S02]  /*1e250*/  ISETP.NE.U32.AND P2, PT, R9, RZ, PT ;  /* 0x000000ff0900720c */ /* 0x000fe40003f45070 */
[----:B------:R-:W-:Y:S02]  /*1e260*/  ISETP.GT.AND P1, PT, R5, 0x19, PT ;  /* 0x000000190500780c */ /* 0x000fe40003f24270 */
[----:B------:R-:W-:Y:S02]  /*1e270*/  LOP3.LUT R9, R10, 0x60, RZ, 0x3c, !PT ;  /* 0x000000600a097812 */ /* 0x000fe400078e3cff */
[----:B------:R-:W-:Y:S01]  /*1e280*/  SEL R11, RZ, 0x4, !P1 ;  /* 0x00000004ff0b7807 */ /* 0x000fe20004800000 */
[----:B------:R-:W-:Y:S01]  /*1e290*/  IMAD.MOV.U32 R12, RZ, RZ, R241 ;  /* 0x000000ffff0c7224 */ /* 0x000fe200078e00f1 */
[----:B------:R-:W-:Y:S01]  /*1e2a0*/  IADD3 R9, R9, UR4, RZ ;  /* 0x0000000409097c10 */ /* 0x000fe2000fffe0ff */
[----:B------:R-:W-:Y:S01]  /*1e2b0*/  IMAD.MOV.U32 R13, RZ, RZ, R240 ;  /* 0x000000ffff0d7224 */ /* 0x000fe200078e00f0 */
[----:B------:R-:W-:-:S04]  /*1e2c0*/  SEL R11, R11, RZ, !P0 ;  /* 0x000000ff0b0b7207 */ /* 0x000fc80004000000 */
[----:B------:R-:W-:Y:S01]  /*1e2d0*/  ISETP.NE.U32.AND P1, PT, R11, RZ, PT ;  /* 0x000000ff0b00720c */ /* 0x000fe20003f25070 */
[----:B------:R1:W-:Y:S01]  /*1e2e0*/  LDGSTS.E [R9], desc[UR16][R12.64], P2 ;  /* 0x000000000c097fae */ /* 0x0003e20009121850 */
        /* <DEDUP_REMOVED lines=24> */
[----:B------:R-:W-:-:S04]  /*1e470*/  ISETP.NE.U32.AND P1, PT, R11, RZ, PT ;  /* 0x000000ff0b00720c */ /* 0x000fc80003f25070 */
[----:B------:R1:W-:Y:S02]  /*1e480*/  LDGSTS.E [R9+0x8], desc[UR16][R12.64], P2 ;  /* 0x000080000c097fae */ /* 0x0003e40009121850 */
[----:B-1----:R-:W-:Y:S02]  /*1e490*/  IMAD.MOV.U32 R12, RZ, RZ, R251 ;  /* 0x000000ffff0c7224 */ /* 0x002fe400078e00fb */
[----:B------:R-:W-:-:S05]  /*1e4a0*/  IMAD.MOV.U32 R13, RZ, RZ, R250 ;  /* 0x000000ffff0d7224 */ /* 0x000fca00078e00fa */
[----:B------:R1:W-:Y:S01]  /*1e4b0*/  LDGSTS.E [R9+0x4008], desc[UR16][R12.64], P2 ;  /* 0x040080000c097fae */ /* 0x0003e20009121850 */
[----:B---3--:R-:W-:-:S04]  /*1e4c0*/  IADD3 R6, P4, R6, R2, RZ ;  /* 0x0000000206067210 */ /* 0x008fc80007f9e0ff */
[----:B------:R-:W-:Y:S01]  /*1e4d0*/  IADD3.X R252, R252, R0, RZ, P4, !PT ;  /* 0x00000000fcfc7210 */ /* 0x000fe200027fe4ff */
[----:B-1----:R-:W-:Y:S01]  /*1e4e0*/  IMAD.MOV.U32 R12, RZ, RZ, R6 ;  /* 0x000000ffff0c7224 */ /* 0x002fe200078e0006 */
[----:B------:R1:W-:Y:S02]  /*1e4f0*/  STL [R1+0x600], R6 ;  /* 0x0006000601007387 */ /* 0x0003e40000100800 */
[----:B------:R-:W-:Y:S02]  /*1e500*/  MOV R13, R252 ;  /* 0x000000fc000d7202 */ /* 0x000fe40000000f00 */
[----:B------:R-:W3:Y:S04]  /*1e510*/  LDL.LU R150, [R1+0x7d8] ;  /* 0x0007d80001967983 */ /* 0x000ee80000300800 */
[----:B----4-:R-:W4:Y:S04]  /*1e520*/  LDL.LU R8, [R1+0x7dc] ;  /* 0x0007dc0001087983 */ /* 0x010f280000300800 */
[----:B-1----:R-:W4:Y:S04]  /*1e530*/  LDL.LU R6, [R1+0x7e0] ;  /* 0x0007e00001067983 */ /* 0x002f280000300800 */
[----:B------:R1:W-:Y:S04]  /*1e540*/  LDGSTS.E [R9+0xc], desc[UR16][R12.64], P1 ;  /* 0x0000c0000c097fae */ /* 0x0003e80008921850 */
[----:B------:R-:W3:Y:S01]  /*1e550*/  LDL.LU R13, [R1+0x604] ;  /* 0x00060400010d7983 */ /* 0x000ee20000300800 */
[----:B------:R-:W-:-:S04]  /*1e560*/  ISETP.GT.AND P2, PT, R5, 0x38, PT ;  /* 0x000000380500780c */ /* 0x000fc80003f44270 */
[----:B------:R-:W-:Y:S02]  /*1e570*/  SEL R11, RZ, 0x4, !P2 ;  /* 0x00000004ff0b7807 */ /* 0x000fe40005000000 */
[-C--:B--2---:R-:W-:Y:S02]  /*1e580*/  IADD3 R151, P3, R151, R2.reuse, RZ ;  /* 0x0000000297977210 */ /* 0x084fe40007f7e0ff */
[----:B------:R-:W-:Y:S02]  /*1e590*/  SEL R11, R11, RZ, !P0 ;  /* 0x000000ff0b0b7207 */ /* 0x000fe40004000000 */
[----:B------:R-:W-:Y:S02]  /*1e5a0*/  IADD3 R15, P4, R15, R2, RZ ;  /* 0x000000020f0f7210 */ /* 0x000fe40007f9e0ff */
[----:B------:R-:W-:Y:S01]  /*1e5b0*/  ISETP.NE.U32.AND P2, PT, R11, RZ, PT ;  /* 0x000000ff0b00720c */ /* 0x000fe20003f45070 */
[----:B-1----:R-:W-:Y:S02]  /*1e5c0*/  IMAD.MOV.U32 R12, RZ, RZ, R151 ;  /* 0x000000ffff0c7224 */ /* 0x002fe400078e0097 */
[--C-:B------:R-:W-:Y:S01]  /*1e5d0*/  IMAD.X R149, R149, 0x1, R0.reuse, P4 ;  /* 0x0000000195957824 */ /* 0x100fe200020e0600 */
[----:B------:R-:W-:Y:S01]  /*1e5e0*/  STL [R1+0x608], R151 ;  /* 0x0006089701007387 */ /* 0x000fe20000100800 */
[----:B---3--:R-:W-:-:S05]  /*1e5f0*/  IMAD.X R13, R13, 0x1, R0, P3 ;  /* 0x000000010d0d7824 */ /* 0x008fca00018e0600 */
[----:B------:R1:W-:Y:S04]  /*1e600*/  STL [R1+0x604], R13 ;  /* 0x0006040d01007387 */ /* 0x0003e80000100800 */
[----:B------:R2:W-:Y:S04]  /*1e610*/  LDGSTS.E [R9+0x400c], desc[UR16][R12.64], P1 ;  /* 0x0400c0000c097fae */ /* 0x0005e80008921850 */
[----:B------:R-:W-:Y:S04]  /*1e620*/  STL [R1+0x7d0], R15 ;  /* 0x0007d00f01007387 */ /* 0x000fe80000100800 */
[----:B------:R3:W-:Y:S01]  /*1e630*/  STL [R1+0x7cc], R149 ;  /* 0x0007cc9501007387 */ /* 0x0007e20000100800 */
[----:B--2---:R-:W-:Y:S01]  /*1e640*/  MOV R12, R15 ;  /* 0x0000000f000c7202 */ /* 0x004fe20000000f00 */
[----:B-1----:R-:W-:-:S02]  /*1e650*/  IMAD.MOV.U32 R13, RZ, RZ, R149 ;  /* 0x000000ffff0d7224 */ /* 0x002fc400078e0095 */
[----:B------:R-:W2:Y:S04]  /*1e660*/  LDL.LU R151, [R1+0x7e4] ;  /* 0x0007e40001977983 */ /* 0x000ea80000300800 */
[----:B---3--:R-:W3:Y:S04]  /*1e670*/  LDL.LU R149, [R1+0x7e8] ;  /* 0x0007e80001957983 */ /* 0x008ee80000300800 */
[----:B------:R-:W2:Y:S04]  /*1e680*/  LDL.LU R15, [R1+0x7ec] ;  /* 0x0007ec00010f7983 */ /* 0x000ea80000300800 */
[----:B------:R1:W-:Y:S04]  /*1e690*/  LDGSTS.E [R9+0x8000], desc[UR16][R12.64], P2 ;  /* 0x080000000c097fae */ /* 0x0003e80009121850 */
[----:B------:R-:W3:Y:S01]  /*1e6a0*/  LDL.LU R13, [R1+0x7d4] ;  /* 0x0007d400010d7983 */ /* 0x000ee20000300800 */
[----:B------:R-:W-:-:S02]  /*1e6b0*/  IADD3 R150, P3, R150, R2, RZ ;  /* 0x0000000296967210 */ /* 0x000fc40007f7e0ff */
[----:B------:R-:W-:Y:S02]  /*1e6c0*/  ISETP.GT.AND P1, PT, R5, 0x39, PT ;  /* 0x000000390500780c */ /* 0x000fe40003f24270 */
[----:B-1----:R-:W-:Y:S02]  /*1e6d0*/  MOV R12, R150 ;  /* 0x00000096000c7202 */ /* 0x002fe40000000f00 */
[----:B------:R-:W-:Y:S02]  /*1e6e0*/  SEL R11, RZ, 0x4, !P1 ;  /* 0x00000004ff0b7807 */ /* 0x000fe40004800000 */
[----:B----4-:R-:W-:Y:S02]  /*1e6f0*/  IADD3 R6, P4, R6, R2, RZ ;  /* 0x0000000206067210 */ /* 0x010fe40007f9e0ff */
[----:B------:R-:W-:-:S04]  /*1e700*/  SEL R11, R11, RZ, !P0 ;  /* 0x000000ff0b0b7207 */ /* 0x000fc80004000000 */
[----:B------:R-:W-:Y:S01]  /*1e710*/  ISETP.NE.U32.AND P1, PT, R11, RZ, PT ;  /* 0x000000ff0b00720c */ /* 0x000fe20003f25070 */
[--C-:B------:R-:W-:Y:S01]  /*1e720*/  IMAD.X R8, R8, 0x1, R0.reuse, P4 ;  /* 0x0000000108087824 */ /* 0x100fe200020e0600 */
[----:B------:R-:W-:Y:S01]  /*1e730*/  STL [R1+0x7d8], R150 ;  /* 0x0007d89601007387 */ /* 0x000fe20000100800 */
[----:B---3--:R-:W-:-:S05]  /*1e740*/  IMAD.X R13, R13, 0x1, R0, P3 ;  /* 0x000000010d0d7824 */ /* 0x008fca00018e0600 */
[----:B------:R1:W-:Y:S01]  /*1e750*/  LDGSTS.E [R9+0xc000], desc[UR16][R12.64], P2 ;  /* 0x0c0000000c097fae */ /* 0x0003e20009121850 */
[----:B------:R-:W-:-:S04]  /*1e760*/  ISETP.GT.AND P2, PT, R5, 0x3a, PT ;  /* 0x0000003a0500780c */ /* 0x000fc80003f44270 */
[----:B------:R-:W-:Y:S01]  /*1e770*/  SEL R11, RZ, 0x4, !P2 ;  /* 0x00000004ff0b7807 */ /* 0x000fe20005000000 */
[----:B------:R3:W-:Y:S03]  /*1e780*/  STL [R1+0x7d4], R13 ;  /* 0x0007d40d01007387 */ /* 0x0007e60000100800 */
[----:B------:R-:W-:Y:S01]  /*1e790*/  SEL R11, R11, RZ, !P0 ;  /* 0x000000ff0b0b7207 */ /* 0x000fe20004000000 */
[----:B------:R4:W-:Y:S01]  /*1e7a0*/  STL [R1+0x7e0], R6 ;  /* 0x0007e00601007387 */ /* 0x0009e20000100800 */
[----:B-1----:R-:W-:-:S03]  /*1e7b0*/  IMAD.MOV.U32 R12, RZ, RZ, R6 ;  /* 0x000000ffff0c7224 */ /* 0x002fc600078e0006 */
[----:B------:R1:W-:Y:S01]  /*1e7c0*/  STL [R1+0x7dc], R8 ;  /* 0x0007dc0801007387 */ /* 0x0003e20000100800 */
[----:B---3--:R-:W-:Y:S01]  /*1e7d0*/  IMAD.MOV.U32 R13, RZ, RZ, R8 ;  /* 0x000000ffff0d7224 */ /* 0x008fe200078e0008 */
[----:B------:R-:W-:Y:S02]  /*1e7e0*/  ISETP.NE.U32.AND P2, PT, R11, RZ, PT ;  /* 0x000000ff0b00720c */ /* 0x000fe40003f45070 */
[----:B----4-:R-:W3:Y:S04]  /*1e7f0*/  LDL.LU R6, [R1+0x7f8] ;  /* 0x0007f80001067983 */ /* 0x010ee80000300800 */
[----:B-1----:R-:W4:Y:S04]  /*1e800*/  LDL.LU R8, [R1+0x800] ;  /* 0x0008000001087983 */ /* 0x002f280000300800 */
[----:B------:R-:W4:Y:S04]  /*1e810*/  LDL.LU R150, [R1+0x808] ;  /* 0x0008080001967983 */ /* 0x000f280000300800 */
[----:B------:R-:W3:Y:S01]  /*1e820*/  LDL.LU R11, [R1+0x7f0] ;  /* 0x0007f000010b7983 */ /* 0x000ee20000300800 */
[----:B------:R-:W-:-:S03]  /*1e830*/  IADD3 R149, P3, R149, R2, RZ ;  /* 0x0000000295957210 */ /* 0x000fc60007f7e0ff */
[----:B------:R1:W-:Y:S02]  /*1e840*/  LDGSTS.E [R9+0x8004], desc[UR16][R12.64], P1 ;  /* 0x080040000c097fae */ /* 0x0003e40008921850 */
[----:B--2---:R-:W-:Y:S02]  /*1e850*/  IMAD.X R151, R151, 0x1, R0, P3 ;  /* 0x0000000197977824 */ /* 0x004fe400018e0600 */
[----:B------:R2:W-:Y:S01]  /*1e860*/  STL [R1+0x7e8], R149 ;  /* 0x0007e89501007387 */ /* 0x0005e20000100800 */
[----:B-1----:R-:W-:Y:S02]  /*1e870*/  IMAD.MOV.U32 R12, RZ, RZ, R149 ;  /* 0x000000ffff0c7224 */ /* 0x002fe400078e0095 */
[----:B------:R-:W-:Y:S01]  /*1e880*/  IMAD.MOV.U32 R13, RZ, RZ, R151 ;  /* 0x000000ffff0d7224 */ /* 0x000fe200078e0097 */
[----:B------:R1:W-:Y:S04]  /*1e890*/  STL [R1+0x7e4], R151 ;  /* 0x0007e49701007387 */ /* 0x0003e80000100800 */
[----:B------:R2:W-:Y:S01]  /*1e8a0*/  LDGSTS.E [R9+0xc004], desc[UR16][R12.64], P1 ;  /* 0x0c0040000c097fae */ /* 0x0005e20008921850 */
[----:B---3--:R-:W-:-:S04]  /*1e8b0*/  IADD3 R11, P4, R11, R2, RZ ;  /* 0x000000020b0b7210 */ /* 0x008fc80007f9e0ff */
[----:B------:R-:W-:Y:S01]  /*1e8c0*/  IADD3.X R15, R15, R0, RZ, P4, !PT ;  /* 0x000000000f0f7210 */ /* 0x000fe200027fe4ff */
[----:B--2---:R-:W-:Y:S01]  /*1e8d0*/  IMAD.MOV.U32 R12, RZ, RZ, R11 ;  /* 0x000000ffff0c7224 */ /* 0x004fe200078e000b */
[----:B------:R-:W-:Y:S02]  /*1e8e0*/  STL [R1+0x7f0], R11 ;  /* 0x0007f00b01007387 */ /* 0x000fe40000100800 */
[----:B------:R-:W-:Y:S02]  /*1e8f0*/  MOV R13, R15 ;  /* 0x0000000f000d7202 */ /* 0x000fe40000000f00 */
[----:B------:R-:W2:Y:S04]  /*1e900*/  LDL.LU R149, [R1+0x7fc] ;  /* 0x0007fc0001957983 */ /* 0x000ea80000300800 */
[----:B------:R3:W-:Y:S04]  /*1e910*/  STL [R1+0x7ec], R15 ;  /* 0x0007ec0f01007387 */ /* 0x0007e80000100800 */
[----:B-1----:R-:W2:Y:S04]  /*1e920*/  LDL.LU R151, [R1+0x804] ;  /* 0x0008040001977983 */ /* 0x002ea80000300800 */
[----:B------:R1:W-:Y:S04]  /*1e930*/  LDGSTS.E [R9+0x8008], desc[UR16][R12.64], P2 ;  /* 0x080080000c097fae */ /* 0x0003e80009121850 */
[----:B---3--:R-:W3:Y:S04]  /*1e940*/  LDL.LU R15, [R1+0xdfc] ;  /* 0x000dfc00010f7983 */ /* 0x008ee80000300800 */
[----:B------:R-:W4:Y:S01]  /*1e950*/  LDL.LU R13, [R1+0x7f4] ;  /* 0x0007f400010d7983 */ /* 0x000f220000300800 */
[----:B------:R-:W-:-:S02]  /*1e960*/  IADD3 R6, P3, R6, R2, RZ ;  /* 0x0000000206067210 */ /* 0x000fc40007f7e0ff */
[----:B------:R-:W-:-:S03]  /*1e970*/  ISETP.GT.AND P1, PT, R5, 0x3b, PT ;  /* 0x0000003b0500780c */ /* 0x000fc60003f24270 */
[----:B-1----:R-:W-:Y:S01]  /*1e980*/  IMAD.MOV.U32 R12, RZ, RZ, R6 ;  /* 0x000000ffff0c7224 */ /* 0x002fe200078e0006 */
[----:B------:R-:W-:Y:S01]  /*1e990*/  SEL R11, RZ, 0x4, !P1 ;  /* 0x00000004ff0b7807 */ /* 0x000fe20004800000 */
[----:B------:R1:W-:Y:S03]  /*1e9a0*/  STL [R1+0x7f8], R6 ;  /* 0x0007f80601007387 */ /* 0x0003e60000100800 */
[----:B------:R-:W-:-:S04]  /*1e9b0*/  SEL R11, R11, RZ, !P0 ;  /* 0x000000ff0b0b7207 */ /* 0x000fc80004000000 */
[----:B------:R-:W-:Y:S02]  /*1e9c0*/  ISETP.NE.U32.AND P1, PT, R11, RZ, PT ;  /* 0x000000ff0b00720c */ /* 0x000fe40003f25070 */
[----:B------:R-:W-:Y:S01]  /*1e9d0*/  LOP3.LUT R11, R7, 0x3f, RZ, 0xc0, !PT ;  /* 0x0000003f070b7812 */ /* 0x000fe200078ec0ff */
[----:B----4-:R-:W-:-:S05]  /*1e9e0*/  IMAD.X R13, R13, 0x1, R0, P3 ;  /* 0x000000010d0d7824 */ /* 0x010fca00018e0600 */
[----:B------:R4:W-:Y:S01]  /*1e9f0*/  LDGSTS.E [R9+0xc008], desc[UR16][R12.64], P2 ;  /* 0x0c0080000c097fae */ /* 0x0009e20009121850 */
[----:B------:R-:W-:-:S03]  /*1ea00*/  IADD3 R8, P2, R8, R2, RZ ;  /* 0x0000000208087210 */ /* 0x000fc60007f5e0ff */
[----:B------:R4:W-:Y:S02]  /*1ea10*/  STL [R1+0x7f4], R13 ;  /* 0x0007f40d01007387 */ /* 0x0009e40000100800 */
[----:B--2---:R-:W-:Y:S02]  /*1ea20*/  IMAD.X R149, R149, 0x1, R0, P2 ;  /* 0x0000000195957824 */ /* 0x004fe400010e0600 */
[----:B-1----:R-:W2:Y:S04]  /*1ea30*/  LDL.LU R6, [R1+0x610] ;  /* 0x0006100001067983 */ /* 0x002ea80000300800 */
[----:B------:R-:W-:Y:S01]  /*1ea40*/  STL [R1+0x800], R8 ;  /* 0x0008000801007387 */ /* 0x000fe20000100800 */
[----:B----4-:R-:W-:-:S03]  /*1ea50*/  IMAD.MOV.U32 R13, RZ, RZ, R149 ;  /* 0x000000ffff0d7224 */ /* 0x010fc600078e0095 */
[----:B------:R1:W-:Y:S01]  /*1ea60*/  STL [R1+0x7fc], R149 ;  /* 0x0007fc9501007387 */ /* 0x0003e20000100800 */
[----:B------:R-:W-:Y:S01]  /*1ea70*/  IADD3 R150, P3, R150, R2, RZ ;  /* 0x0000000296967210 */ /* 0x000fe20007f7e0ff */
[----:B------:R-:W-:Y:S01]  /*1ea80*/  IMAD.MOV.U32 R12, RZ, RZ, R8 ;  /* 0x000000ffff0c7224 */ /* 0x000fe200078e0008 */
[----:B-1----:R-:W1:Y:S02]  /*1ea90*/  LDC R149, c[0x0][0x230] ;  /* 0x00008c00ff957b82 */ /* 0x002e640000000800 */
[----:B------:R-:W-:Y:S02]  /*1eaa0*/  IADD3.X R151, R151, R0, RZ, P3, !PT ;  /* 0x0000000097977210 */ /* 0x000fe40001ffe4ff */
[----:B------:R4:W-:Y:S04]  /*1eab0*/  LDGSTS.E [R9+0x800c], desc[UR16][R12.64], P1 ;  /* 0x0800c0000c097fae */ /* 0x0009e80008921850 */
[----:B------:R-:W-:Y:S04]  /*1eac0*/  STL [R1+0x808], R150 ;  /* 0x0008089601007387 */ /* 0x000fe80000100800 */
[----:B------:R-:W3:Y:S01]  /*1ead0*/  LDL.LU R8, [R1+0x60c] ;  /* 0x00060c0001087983 */ /* 0x000ee20000300800 */
[----:B----4-:R-:W-:Y:S01]  /*1eae0*/  IMAD.MOV.U32 R12, RZ, RZ, R150 ;  /* 0x000000ffff0c7224 */ /* 0x010fe200078e0096 */
[----:B------:R-:W-:-:S05]  /*1eaf0*/  MOV R13, R151 ;  /* 0x00000097000d7202 */ /* 0x000fca0000000f00 */
[----:B------:R4:W-:Y:S01]  /*1eb00*/  LDGSTS.E [R9+0xc00c], desc[UR16][R12.64], P1 ;  /* 0x0c00c0000c097fae */ /* 0x0009e20008921850 */
[----:B------:R-:W-:Y:S01]  /*1eb10*/  ISETP.GT.AND P1, PT, R5, 0x1c, PT ;  /* 0x0000001c0500780c */ /* 0x000fe20003f24270 */
[----:B-1----:R-:W-:-:S03]  /*1eb20*/  VIADD R149, R149, 0xffffff80 ;  /* 0xffffff8095957836 */ /* 0x002fc60000000000 */
[----:B----4-:R-:W-:-:S04]  /*1eb30*/  SEL R9, RZ, 0x4, !P1 ;  /* 0x00000004ff097807 */ /* 0x010fc80004800000 */
[----:B------:R-:W-:Y:S01]  /*1eb40*/  SEL R9, R9, RZ, !P0 ;  /* 0x000000ff09097207 */ /* 0x000fe20004000000 */
[----:B------:R1:W-:Y:S03]  /*1eb50*/  STL [R1+0x804], R151 ;  /* 0x0008049701007387 */ /* 0x0003e60000100800 */
[----:B------:R-:W-:Y:S01]  /*1eb60*/  ISETP.NE.U32.AND P3, PT, R9, RZ, PT ;  /* 0x000000ff0900720c */ /* 0x000fe20003f65070 */
[----:B------:R-:W-:Y:S02]  /*1eb70*/  IMAD R9, R14, -0x40, R149 ;  /* 0xffffffc00e097824 */ /* 0x000fe400078e0295 */
[----:B------:R-:W4:Y:S04]  /*1eb80*/  LDL.LU R149, [R1+0x614] ;  /* 0x0006140001957983 */ /* 0x000f280000300800 */
[----:B------:R-:W4:Y:S04]  /*1eb90*/  LDL.LU R13, [R1+0x618] ;  /* 0x00061800010d7983 */ /* 0x000f280000300800 */
[----:B------:R-:W4:Y:S04]  /*1eba0*/  LDL.LU R12, [R1+0x61c] ;  /* 0x00061c00010c7983 */ /* 0x000f280000300800 */
[----:B------:R-:W4:Y:S01]  /*1ebb0*/  LDL.LU R7, [R1+0x620] ;  /* 0x0006200001077983 */ /* 0x000f220000300800 */
[----:B------:R-:W-:-:S02]  /*1ebc0*/  ISETP.GE.AND P1, PT, R11, R9, PT ;  /* 0x000000090b00720c */ /* 0x000fc40003f26270 */
[----:B------:R-:W-:-:S05]  /*1ebd0*/  LOP3.LUT R9, R10, 0x70, RZ, 0x3c, !PT ;  /* 0x000000700a097812 */ /* 0x000fca00078e3cff */
[----:B------:R-:W-:Y:S01]  /*1ebe0*/  VIADD R9, R9, UR4 ;  /* 0x0000000409097c36 */ /* 0x000fe20008000000 */
[----:B--2---:R-:W-:-:S05]  /*1ebf0*/  IADD3 R6, P2, R6, R2, RZ ;  /* 0x0000000206067210 */ /* 0x004fca0007f5e0ff */
[----:B------:R-:W-:Y:S01]  /*1ec00*/  STL [R1+0x610], R6 ;  /* 0x0006100601007387 */ /* 0x000fe20000100800 */
[----:B------:R-:W-:Y:S01]  /*1ec10*/  MOV R10, R6 ;  /* 0x00000006000a7202 */ /* 0x000fe20000000f00 */
[----:B---3--:R-:W-:-:S05]  /*1ec20*/  IMAD.X R8, R8, 0x1, R0, P2 ;  /* 0x0000000108087824 */ /* 0x008fca00010e0600 */
[----:B------:R2:W-:Y:S01]  /*1ec30*/  STL [R1+0x60c], R8 ;  /* 0x00060c0801007387 */ /* 0x0005e20000100800 */
[----:B------:R-:W-:-:S03]  /*1ec40*/  IMAD.MOV.U32 R11, RZ, RZ, R8 ;  /* 0x000000ffff0b7224 */ /* 0x000fc600078e0008 */
[----:B-1----:R-:W3:Y:S04]  /*1ec50*/  LDL.LU R151, [R1+0x624] ;  /* 0x0006240001977983 */ /* 0x002ee80000300800 */
[----:B------:R-:W3:Y:S01]  /*1ec60*/  LDL.LU R150, [R1+0x628] ;  /* 0x0006280001967983 */ /* 0x000ee20000300800 */
[----:B------:R-:W-:-:S03]  /*1ec70*/  ISETP.GT.AND P2, PT, R5, 0x1d, PT ;  /* 0x0000001d0500780c */ /* 0x000fc60003f44270 */
[----:B--2---:R-:W2:Y:S04]  /*1ec80*/  LDL.LU R8, [R1+0x62c] ;  /* 0x00062c0001087983 */ /* 0x004ea80000300800 */
[----:B------:R-:W2:Y:S04]  /*1ec90*/  LDL.LU R6, [R1+0x630] ;  /* 0x0006300001067983 */ /* 0x000ea80000300800 */
[----:B------:R1:W-:Y:S01]  /*1eca0*/  LDGSTS.E [R9], desc[UR16][R10.64], P3 ;  /* 0x000000000a097fae */ /* 0x0003e20009921850 */
[----:B----4-:R-:W-:Y:S02]  /*1ecb0*/  IADD3 R13, P4, R13, R2, RZ ;  /* 0x000000020d0d7210 */ /* 0x010fe40007f9e0ff */
[----:B-1----:R-:W-:-:S03]  /*1ecc0*/  SEL R10, RZ, 0x4, !P2 ;  /* 0x00000004ff0a7807 */ /* 0x002fc60005000000 */
[--C-:B------:R-:W-:Y:S01]  /*1ecd0*/  IMAD.X R149, R149, 0x1, R0.reuse, P4 ;  /* 0x0000000195957824 */ /* 0x100fe200020e0600 */
[----:B------:R-:W-:Y:S02]  /*1ece0*/  IADD3 R7, P5, R7, R2, RZ ;  /* 0x0000000207077210 */ /* 0x000fe40007fbe0ff */
[----:B------:R-:W-:Y:S01]  /*1ecf0*/  SEL R10, R10, RZ, !P0 ;  /* 0x000000ff0a0a7207 */ /* 0x000fe20004000000 */
[----:B------:R-:W-:Y:S02]  /*1ed00*/  STL [R1+0x618], R13 ;  /* 0x0006180d01007387 */ /* 0x000fe40000100800 */
[----:B------:R-:W-:Y:S01]  /*1ed10*/  IMAD.X R12, R12, 0x1, R0, P5 ;  /* 0x000000010c0c7824 */ /* 0x000fe200028e0600 */
[----:B------:R-:W-:Y:S01]  /*1ed20*/  ISETP.NE.U32.AND P2, PT, R10, RZ, PT ;  /* 0x000000ff0a00720c */ /* 0x000fe20003f45070 */
[----:B------:R1:W-:Y:S01]  /*1ed30*/  STL [R1+0x614], R149 ;  /* 0x0006149501007387 */ /* 0x0003e20000100800 */
[----:B------:R-:W-:Y:S01]  /*1ed40*/  MOV R10, R13 ;  /* 0x0000000d000a7202 */ /* 0x000fe20000000f00 */
[----:B------:R-:W-:-:S02]  /*1ed50*/  IMAD.MOV.U32 R11, RZ, RZ, R149 ;  /* 0x000000ffff0b7224 */ /* 0x000fc400078e0095 */
[----:B------:R-:W-:Y:S04]  /*1ed60*/  STL [R1+0x620], R7 ;  /* 0x0006200701007387 */ /* 0x000fe80000100800 */
[----:B------:R4:W-:Y:S04]  /*1ed70*/  STL [R1+0x61c], R12 ;  /* 0x00061c0c01007387 */ /* 0x0009e80000100800 */
[----:B-1----:R-:W2:Y:S04]  /*1ed80*/  LDL.LU R149, [R1+0x634] ;  /* 0x0006340001957983 */ /* 0x002ea80000300800 */
[----:B------:R-:W2:Y:S04]  /*1ed90*/  LDL.LU R13, [R1+0x638] ;  /* 0x00063800010d7983 */ /* 0x000ea80000300800 */
[----:B------:R1:W-:Y:S02]  /*1eda0*/  LDGSTS.E [R9+0x4000], desc[UR16][R10.64], P3 ;  /* 0x040000000a097fae */ /* 0x0003e40009921850 */
[----:B-1----:R-:W-:-:S02]  /*1edb0*/  IMAD.MOV.U32 R11, RZ, RZ, R12 ;  /* 0x000000ffff0b7224 */ /* 0x002fc400078e000c */
[----:B------:R-:W-:Y:S01]  /*1edc0*/  IMAD.MOV.U32 R10, RZ, RZ, R7 ;  /* 0x000000ffff0a7224 */ /* 0x000fe200078e0007 */
[----:B----4-:R-:W4:Y:S04]  /*1edd0*/  LDL.LU R12, [R1+0x63c] ;  /* 0x00063c00010c7983 */ /* 0x010f280000300800 */
[----:B------:R-:W4:Y:S01]  /*1ede0*/  LDL.LU R7, [R1+0x640] ;  /* 0x0006400001077983 */ /* 0x000f220000300800 */
[----:B------:R-:W-:-:S03]  /*1edf0*/  ISETP.GT.AND P3, PT, R5, 0x1e, PT ;  /* 0x0000001e0500780c */ /* 0x000fc60003f64270 */
[----:B------:R1:W-:Y:S02]  /*1ee00*/  LDGSTS.E [R9+0x4], desc[UR16][R10.64], P2 ;  /* 0x000040000a097fae */ /* 0x0003e40009121850 */
[----:B-1----:R-:W-:-:S04]  /*1ee10*/  SEL R10, RZ, 0x4, !P3 ;  /* 0x00000004ff0a7807 */ /* 0x002fc80005800000 */
[----:B------:R-:W-:-:S04]  /*1ee20*/  SEL R10, R10, RZ, !P0 ;  /* 0x000000ff0a0a7207 */ /* 0x000fc80004000000 */
[----:B------:R-:W-:Y:S02]  /*1ee30*/  ISETP.NE.U32.AND P3, PT, R10, RZ, PT ;  /* 0x000000ff0a00720c */ /* 0x000fe40003f65070 */
[----:B---3--:R-:W-:-:S04]  /*1ee40*/  IADD3 R150, P4, R150, R2, RZ ;  /* 0x0000000296967210 */ /* 0x008fc80007f9e0ff */
[----:B------:R-:W-:Y:S01]  /*1ee50*/  IADD3.X R151, R151, R0, RZ, P4, !PT ;  /* 0x0000000097977210 */ /* 0x000fe200027fe4ff */
[----:B------:R-:W-:Y:S01]  /*1ee60*/  IMAD.MOV.U32 R10, RZ, RZ, R150 ;  /* 0x000000ffff0a7224 */ /* 0x000fe200078e0096 */
[----:B--2---:R-:W-:-:S03]  /*1ee70*/  IADD3 R6, P5, R6, R2, RZ ;  /* 0x0000000206067210 */ /* 0x004fc60007fbe0ff */
[----:B------:R-:W-:Y:S01]  /*1ee80*/  IMAD.MOV.U32 R11, RZ, RZ, R151 ;  /* 0x000000ffff0b7224 */ /* 0x000fe200078e0097 */
[----:B------:R-:W-:Y:S01]  /*1ee90*/  STL [R1+0x628], R150 ;  /* 0x0006289601007387 */ /* 0x000fe20000100800 */
[----:B------:R-:W-:-:S03]  /*1eea0*/  IMAD.X R8, R8, 0x1, R0, P5 ;  /* 0x0000000108087824 */ /* 0x000fc600028e0600 */
[----:B------:R1:W-:Y:S01]  /*1eeb0*/  LDGSTS.E [R9+0x4004], desc[UR16][R10.64], P2 ;  /* 0x040040000a097fae */ /* 0x0003e20009121850 */
[----:B------:R-:W-:-:S03]  /*1eec0*/  ISETP.GT.AND P2, PT, R5, 0x1f, PT ;  /* 0x0000001f0500780c */ /* 0x000fc60003f44270 */
[----:B------:R2:W-:Y:S04]  /*1eed0*/  STL [R1+0x624], R151 ;  /* 0x0006249701007387 */ /* 0x0005e80000100800 */
[----:B------:R-:W-:Y:S01]  /*1eee0*/  STL [R1+0x630], R6 ;  /* 0x0006300601007387 */ /* 0x000fe20000100800 */
[----:B-1----:R-:W-:Y:S01]  /*1eef0*/  MOV R10, R6 ;  /* 0x00000006000a7202 */ /* 0x002fe20000000f00 */
[----:B------:R-:W-:Y:S02]  /*1ef00*/  IMAD.MOV.U32 R11, RZ, RZ, R8 ;  /* 0x000000ffff0b7224 */ /* 0x000fe400078e0008 */
[----:B------:R1:W-:Y:S04]  /*1ef10*/  STL [R1+0x62c], R8 ;  /* 0x00062c0801007387 */ /* 0x0003e80000100800 */
[----:B--2---:R-:W2:Y:S04]  /*1ef20*/  LDL.LU R151, [R1+0x644] ;  /* 0x0006440001977983 */ /* 0x004ea80000300800 */
[----:B------:R-:W3:Y:S04]  /*1ef30*/  LDL.LU R150, [R1+0x648] ;  /* 0x0006480001967983 */ /* 0x000ee80000300800 */
[----:B------:R1:W-:Y:S04]  /*1ef40*/  LDGSTS.E [R9+0x8], desc[UR16][R10.64], P3 ;  /* 0x000080000a097fae */ /* 0x0003e80009921850 */
[----:B-1----:R-:W2:Y:S04]  /*1ef50*/  LDL.LU R8, [R1+0x80c] ;  /* 0x00080c0001087983 */ /* 0x002ea80000300800 */
[----:B------:R-:W2:Y:S01]  /*1ef60*/  LDL.LU R6, [R1+0x810] ;  /* 0x0008100001067983 */ /* 0x000ea20000300800 */
[----:B------:R-:W-:-:S02]  /*1ef70*/  SEL R10, RZ, 0x4, !P2 ;  /* 0x00000004ff0a7807 */ /* 0x000fc40005000000 */
[----:B------:R-:W-:Y:S02]  /*1ef80*/  IADD3 R13, P4, R13, R2, RZ ;  /* 0x000000020d0d7210 */ /* 0x000fe40007f9e0ff */
[----:B------:R-:W-:-:S03]  /*1ef90*/  SEL R10, R10, RZ, !P0 ;  /* 0x000000ff0a0a7207 */ /* 0x000fc60004000000 */
[----:B------:R-:W-:Y:S01]  /*1efa0*/  IMAD.X R149, R149, 0x1, R0, P4 ;  /* 0x0000000195957824 */ /* 0x000fe200020e0600 */
[----:B------:R-:W-:Y:S02]  /*1efb0*/  ISETP.NE.U32.AND P2, PT, R10, RZ, PT ;  /* 0x000000ff0a00720c */ /* 0x000fe40003f45070 */
[----:B------:R-:W-:Y:S01]  /*1efc0*/  MOV R10, R13 ;  /* 0x0000000d000a7202 */ /* 0x000fe20000000f00 */
[----:B------:R-:W-:Y:S01]  /*1efd0*/  IMAD.MOV.U32 R11, RZ, RZ, R149 ;  /* 0x000000ffff0b7224 */ /* 0x000fe200078e0095 */
[----:B------:R1:W-:Y:S04]  /*1efe0*/  STL [R1+0x638], R13 ;  /* 0x0006380d01007387 */ /* 0x0003e80000100800 */
[----:B------:R-:W-:Y:S04]  /*1eff0*/  STL [R1+0x634], R149 ;  /* 0x0006349501007387 */ /* 0x000fe80000100800 */
[----:B------:R1:W-:Y:S01]  /*1f000*/  LDGSTS.E [R9+0x4008], desc[UR16][R10.64], P3 ;  /* 0x040080000a097fae */ /* 0x0003e20009921850 */
[----:B----4-:R-:W-:-:S05]  /*1f010*/  IADD3 R7, P5, R7, R2, RZ ;  /* 0x0000000207077210 */ /* 0x010fca0007fbe0ff */
[----:B------:R-:W-:Y:S01]  /*1f020*/  IMAD.X R12, R12, 0x1, R0, P5 ;  /* 0x000000010c0c7824 */ /* 0x000fe200028e0600 */
[----:B------:R4:W-:Y:S01]  /*1f030*/  STL [R1+0x640], R7 ;  /* 0x0006400701007387 */ /* 0x0009e20000100800 */
[----:B-1----:R-:W-:-:S03]  /*1f040*/  IMAD.MOV.U32 R10, RZ, RZ, R7 ;  /* 0x000000ffff0a7224 */ /* 0x002fc600078e0007 */
[----:B------:R1:W-:Y:S01]  /*1f050*/  STL [R1+0x63c], R12 ;  /* 0x00063c0c01007387 */ /* 0x0003e20000100800 */
[----:B------:R-:W-:-:S03]  /*1f060*/  IMAD.MOV.U32 R11, RZ, RZ, R12 ;  /* 0x000000ffff0b7224 */ /* 0x000fc600078e000c */
[----:B------:R-:W2:Y:S04]  /*1f070*/  LDL.LU R13, [R1+0x814] ;  /* 0x00081400010d7983 */ /* 0x000ea80000300800 */
[----:B----4-:R-:W4:Y:S04]  /*1f080*/  LDL.LU R7, [R1+0x818] ;  /* 0x0008180001077983 */ /* 0x010f280000300800 */
[----:B------:R-:W4:Y:S04]  /*1f090*/  LDL.LU R149, [R1+0x81c] ;  /* 0x00081c0001957983 */ /* 0x000f280000300800 */
[----:B-1----:R-:W4:Y:S01]  /*1f0a0*/  LDL.LU R12, [R1+0x820] ;  /* 0x00082000010c7983 */ /* 0x002f220000300800 */
[----:B------:R-:W-:-:S03]  /*1f0b0*/  ISETP.GT.AND P3, PT, R5, 0x3c, PT ;  /* 0x0000003c0500780c */ /* 0x000fc60003f64270 */
[----:B------:R1:W-:Y:S02]  /*1f0c0*/  LDGSTS.E [R9+0xc], desc[UR16][R10.64], P2 ;  /* 0x0000c0000a097fae */ /* 0x0003e40009121850 */
[----:B-1----:R-:W-:-:S04]  /*1f0d0*/  SEL R10, RZ, 0x4, !P3 ;  /* 0x00000004ff0a7807 */ /* 0x002fc80005800000 */
[----:B------:R-:W-:-:S04]  /*1f0e0*/  SEL R10, R10, RZ, !P0 ;  /* 0x000000ff0a0a7207 */ /* 0x000fc80004000000 */
[----:B------:R-:W-:Y:S02]  /*1f0f0*/  ISETP.NE.U32.AND P3, PT, R10, RZ, PT ;  /* 0x000000ff0a00720c */ /* 0x000fe40003f65070 */
[----:B---3--:R-:W-:-:S04]  /*1f100*/  IADD3 R150, P4, R150, R2, RZ ;  /* 0x0000000296967210 */ /* 0x008fc80007f9e0ff */
[----:B--2---:R-:W-:Y:S01]  /*1f110*/  IADD3.X R151, R151, R0, RZ, P4, !PT ;  /* 0x0000000097977210 */ /* 0x004fe200027fe4ff */
[----:B------:R-:W-:Y:S01]  /*1f120*/  IMAD.MOV.U32 R10, RZ, RZ, R150 ;  /* 0x000000ffff0a7224 */ /* 0x000fe200078e0096 */
[----:B------:R-:W-:-:S03]  /*1f130*/  IADD3 R6, P5, R6, R2, RZ ;  /* 0x0000000206067210 */ /* 0x000fc60007fbe0ff */
[----:B------:R-:W-:Y:S01]  /*1f140*/  IMAD.MOV.U32 R11, RZ, RZ, R151 ;  /* 0x000000ffff0b7224 */ /* 0x000fe200078e0097 */
[----:B------:R-:W-:Y:S01]  /*1f150*/  STL [R1+0x648], R150 ;  /* 0x0006489601007387 */ /* 0x000fe20000100800 */
[----:B------:R-:W-:-:S03]  /*1f160*/  IMAD.X R8, R8, 0x1, R0, P5 ;  /* 0x0000000108087824 */ /* 0x000fc600028e0600 */
[----:B------:R-:W-:Y:S04]  /*1f170*/  STL [R1+0x644], R151 ;  /* 0x0006449701007387 */ /* 0x000fe80000100800 */
[----:B------:R-:W-:Y:S04]  /*1f180*/  STL [R1+0x810], R6 ;  /* 0x0008100601007387 */ /* 0x000fe80000100800 */
[----:B------:R1:W-:Y:S01]  /*1f190*/  LDGSTS.E [R9+0x400c], desc[UR16][R10.64], P2 ;  /* 0x0400c0000a097fae */ /* 0x0003e20009121850 */
[----:B------:R-:W-:-:S03]  /*1f1a0*/  ISETP.GT.AND P2, PT, R5, 0x3d, PT ;  /* 0x0000003d0500780c */ /* 0x000fc60003f44270 */
[----:B------:R2:W-:Y:S01]  /*1f1b0*/  STL [R1+0x80c], R8 ;  /* 0x00080c0801007387 */ /* 0x0005e20000100800 */
[----:B-1----:R-:W-:Y:S01]  /*1f1c0*/  IMAD.MOV.U32 R11, RZ, RZ, R8 ;  /* 0x000000ffff0b7224 */ /* 0x002fe200078e0008 */
[----:B------:R-:W-:Y:S02]  /*1f1d0*/  MOV R10, R6 ;  /* 0x00000006000a7202 */ /* 0x000fe40000000f00 */
[----:B--2---:R-:W2:Y:S04]  /*1f1e0*/  LDL.LU R8, [R1+0x824] ;  /* 0x0008240001087983 */ /* 0x004ea80000300800 */
[----:B------:R-:W3:Y:S04]  /*1f1f0*/  LDL.LU R6, [R1+0x828] ;  /* 0x0008280001067983 */ /* 0x000ee80000300800 */
[----:B------:R1:W-:Y:S01]  /*1f200*/  LDGSTS.E [R9+0x8000], desc[UR16][R10.64], P3 ;  /* 0x080000000a097fae */ /* 0x0003e20009921850 */
[----:B----4-:R-:W-:-:S02]  /*1f210*/  IADD3 R7, P4, R7, R2, RZ ;  /* 0x0000000207077210 */ /* 0x010fc40007f9e0ff */
[----:B-1----:R-:W-:-:S03]  /*1f220*/  SEL R10, RZ, 0x4, !P2 ;  /* 0x00000004ff0a7807 */ /* 0x002fc60005000000 */
[----:B------:R-:W-:Y:S01]  /*1f230*/  IMAD.X R13, R13, 0x1, R0, P4 ;  /* 0x000000010d0d7824 */ /* 0x000fe200020e0600 */
[----:B------:R-:W-:Y:S01]  /*1f240*/  IADD3 R12, P5, R12, R2, RZ ;  /* 0x000000020c0c7210 */ /* 0x000fe20007fbe0ff */
[----:B------:R-:W-:Y:S01]  /*1f250*/  STL [R1+0x818], R7 ;  /* 0x0008180701007387 */ /* 0x000fe20000100800 */
[----:B------:R-:W-:-:S03]  /*1f260*/  SEL R10, R10, RZ, !P0 ;  /* 0x000000ff0a0a7207 */ /* 0x000fc60004000000 */
[----:B------:R-:W-:Y:S01]  /*1f270*/  IMAD.X R149, R149, 0x1, R0, P5 ;  /* 0x0000000195957824 */ /* 0x000fe200028e0600 */
[----:B------:R1:W-:Y:S01]  /*1f280*/  STL [R1+0x814], R13 ;  /* 0x0008140d01007387 */ /* 0x0003e20000100800 */
[----:B------:R-:W-:Y:S01]  /*1f290*/  IMAD.MOV.U32 R11, RZ, RZ, R13 ;  /* 0x000000ffff0b7224 */ /* 0x000fe200078e000d */
[----:B------:R-:W-:Y:S02]  /*1f2a0*/  ISETP.NE.U32.AND P2, PT, R10, RZ, PT ;  /* 0x000000ff0a00720c */ /* 0x000fe40003f45070 */
[----:B------:R-:W-:Y:S01]  /*1f2b0*/  STL [R1+0x820], R12 ;  /* 0x0008200c01007387 */ /* 0x000fe20000100800 */
[----:B------:R-:W-:-:S03]  /*1f2c0*/  MOV R10, R7 ;  /* 0x00000007000a7202 */ /* 0x000fc60000000f00 */
[----:B-1----:R-:W4:Y:S04]  /*1f2d0*/  LDL.LU R13, [R1+0x82c] ;  /* 0x00082c00010d7983 */ /* 0x002f280000300800 */
[----:B------:R1:W-:Y:S04]  /*1f2e0*/  STL [R1+0x81c], R149 ;  /* 0x00081c9501007387 */ /* 0x0003e80000100800 */
[----:B------:R-:W4:Y:S04]  /*1f2f0*/  LDL.LU R7, [R1+0x830] ;  /* 0x0008300001077983 */ /* 0x000f280000300800 */
[----:B------:R1:W-:Y:S02]  /*1f300*/  LDGSTS.E [R9+0xc000], desc[UR16][R10.64], P3 ;  /* 0x0c0000000a097fae */ /* 0x0003e40009921850 */
[----:B-1----:R-:W-:-:S02]  /*1f310*/  IMAD.MOV.U32 R11, RZ, RZ, R149 ;  /* 0x000000ffff0b7224 */ /* 0x002fc400078e0095 */
[----:B------:R-:W-:Y:S01]  /*1f320*/  IMAD.MOV.U32 R10, RZ, RZ, R12 ;  /* 0x000000ffff0a7224 */ /* 0x000fe200078e000c */
[----:B------:R-:W4:Y:S04]  /*1f330*/  LDL.LU R149, [R1+0x834] ;  /* 0x0008340001957983 */ /* 0x000f280000300800 */
[----:B------:R-:W4:Y:S01]  /*1f340*/  LDL.LU R12, [R1+0x838] ;  /* 0x00083800010c7983 */ /* 0x000f220000300800 */
[----:B------:R-:W-:-:S03]  /*1f350*/  ISETP.GT.AND P3, PT, R5, 0x3e, PT ;  /* 0x0000003e0500780c */ /* 0x000fc60003f64270 */
[----:B------:R1:W-:Y:S02]  /*1f360*/  LDGSTS.E [R9+0x8004], desc[UR16][R10.64], P2 ;  /* 0x080040000a097fae */ /* 0x0003e40009121850 */
[----:B-1----:R-:W-:-:S04]  /*1f370*/  SEL R10, RZ, 0x4, !P3 ;  /* 0x00000004ff0a7807 */ /* 0x002fc80005800000 */
[----:B------:R-:W-:-:S04]  /*1f380*/  SEL R10, R10, RZ, !P0 ;  /* 0x000000ff0a0a7207 */ /* 0x000fc80004000000 */
[----:B------:R-:W-:Y:S02]  /*1f390*/  ISETP.NE.U32.AND P3, PT, R10, RZ, PT ;  /* 0x000000ff0a00720c */ /* 0x000fe40003f65070 */
[----:B---3--:R-:W-:-:S04]  /*1f3a0*/  IADD3 R6, P4, R6, R2, RZ ;  /* 0x0000000206067210 */ /* 0x008fc80007f9e0ff */
[----:B--2---:R-:W-:Y:S01]  /*1f3b0*/  IADD3.X R8, R8, R0, RZ, P4, !PT ;  /* 0x0000000008087210 */ /* 0x004fe200027fe4ff */
[----:B------:R-:W-:-:S04]  /*1f3c0*/  IMAD.MOV.U32 R10, RZ, RZ, R6 ;  /* 0x000000ffff0a7224 */ /* 0x000fc800078e0006 */
[----:B------:R-:W-:-:S05]  /*1f3d0*/  IMAD.MOV.U32 R11, RZ, RZ, R8 ;  /* 0x000000ffff0b7224 */ /* 0x000fca00078e0008 */
[----:B------:R1:W-:Y:S04]  /*1f3e0*/  LDGSTS.E [R9+0xc004], desc[UR16][R10.64], P2 ;  /* 0x0c0040000a097fae */ /* 0x0003e80009121850 */
[----:B------:R-:W-:Y:S04]  /*1f3f0*/  STL [R1+0x828], R6 ;  /* 0x0008280601007387 */ /* 0x000fe80000100800 */
[----:B------:R2:W-:Y:S04]  /*1f400*/  STL [R1+0x824], R8 ;  /* 0x0008240801007387 */ /* 0x0005e80000100800 */
[----:B--2---:R-:W2:Y:S04]  /*1f410*/  LDL.LU R8, [R1+0x840] ;  /* 0x0008400001087983 */ /* 0x004ea80000300800 */
[----:B------:R-:W3:Y:S01]  /*1f420*/  LDL.LU R6, [R1+0x848] ;  /* 0x0008480001067983 */ /* 0x000ee20000300800 */
[----:B----4-:R-:W-:-:S05]  /*1f430*/  IADD3 R7, P2, R7, R2, RZ ;  /* 0x0000000207077210 */ /* 0x010fca0007f5e0ff */
[----:B------:R-:W-:Y:S01]  /*1f440*/  IMAD.X R13, R13, 0x1, R0, P2 ;  /* 0x000000010d0d7824 */ /* 0x000fe200010e0600 */
[----:B------:R-:W-:Y:S03]  /*1f450*/  STL [R1+0x830], R7 ;  /* 0x0008300701007387 */ /* 0x000fe60000100800 */
[----:B-1----:R-:W-:Y:S01]  /*1f460*/  IMAD.MOV.U32 R11, RZ, RZ, R13 ;  /* 0x000000ffff0b7224 */ /* 0x002fe200078e000d */
[----:B------:R1:W-:Y:S01]  /*1f470*/  STL [R1+0x82c], R13 ;  /* 0x00082c0d01007387 */ /* 0x0003e20000100800 */
[----:B------:R-:W-:-:S05]  /*1f480*/  MOV R10, R7 ;  /* 0x00000007000a7202 */ /* 0x000fca0000000f00 */
[----:B------:R4:W-:Y:S04]  /*1f490*/  LDGSTS.E [R9+0x8008], desc[UR16][R10.64], P3 ;  /* 0x080080000a097fae */ /* 0x0009e80009921850 */
[----:B-1----:R-:W3:Y:S04]  /*1f4a0*/  LDL.LU R13, [R1+0x83c] ;  /* 0x00083c00010d7983 */ /* 0x002ee80000300800 */
[----:B------:R-:W3:Y:S01]  /*1f4b0*/  LDL.LU R7, [R1+0x844] ;  /* 0x0008440001077983 */ /* 0x000ee20000300800 */
[----:B------:R-:W-:-:S05]  /*1f4c0*/  IADD3 R12, P4, R12, R2, RZ ;  /* 0x000000020c0c7210 */ /* 0x000fca0007f9e0ff */
[----:B------:R-:W-:Y:S01]  /*1f4d0*/  IMAD.X R149, R149, 0x1, R0, P4 ;  /* 0x0000000195957824 */ /* 0x000fe200020e0600 */
[----:B------:R1:W-:Y:S01]  /*1f4e0*/  STL [R1+0x838], R12 ;  /* 0x0008380c01007387 */ /* 0x0003e20000100800 */
[----:B----4-:R-:W-:-:S03]  /*1f4f0*/  IMAD.MOV.U32 R10, RZ, RZ, R12 ;  /* 0x000000ffff0a7224 */ /* 0x010fc600078e000c */
[----:B------:R4:W-:Y:S01]  /*1f500*/  STL [R1+0x834], R149 ;  /* 0x0008349501007387 */ /* 0x0009e20000100800 */
[----:B------:R-:W-:-:S03]  /*1f510*/  MOV R11, R149 ;  /* 0x00000095000b7202 */ /* 0x000fc60000000f00 */
[----:B------:R-:W3:Y:S04]  /*1f520*/  LDL.LU R151, [R1+0x84c] ;  /* 0x00084c0001977983 */ /* 0x000ee80000300800 */
[----:B-1----:R-:W3:Y:S04]  /*1f530*/  LDL.LU R12, [R1+0x850] ;  /* 0x00085000010c7983 */ /* 0x002ee80000300800 */
[----:B------:R-:W3:Y:S04]  /*1f540*/  LDL.LU R150, [R1+0x86c] ;  /* 0x00086c0001967983 */ /* 0x000ee80000300800 */
[----:B----4-:R-:W4:Y:S01]  /*1f550*/  LDL.LU R149, [R1+0x870] ;  /* 0x0008700001957983 */ /* 0x010f220000300800 */
[----:B------:R-:W-:-:S03]  /*1f560*/  ISETP.GT.AND P2, PT, R5, 0x3f, PT ;  /* 0x0000003f0500780c */ /* 0x000fc60003f44270 */
[----:B------:R1:W-:Y:S01]  /*1f570*/  LDGSTS.E [R9+0xc008], desc[UR16][R10.64], P3 ;  /* 0x0c0080000a097fae */ /* 0x0003e20009921850 */
[----:B------:R-:W-:-:S04]  /*1f580*/  SEL R5, RZ, 0x4, !P2 ;  /* 0x00000004ff057807 */ /* 0x000fc80005000000 */
[----:B------:R-:W-:-:S04]  /*1f590*/  SEL R5, R5, RZ, !P0 ;  /* 0x000000ff05057207 */ /* 0x000fc80004000000 */
[----:B------:R-:W-:Y:S02]  /*1f5a0*/  ISETP.NE.U32.AND P2, PT, R5, RZ, PT ;  /* 0x000000ff0500720c */ /* 0x000fe40003f45070 */
[----:B------:R-:W-:-:S04]  /*1f5b0*/  SEL R5, RZ, 0x4, P1 ;  /* 0x00000004ff057807 */ /* 0x000fc80000800000 */
[----:B------:R-:W-:-:S04]  /*1f5c0*/  SEL R5, R5, RZ, !P0 ;  /* 0x000000ff05057207 */ /* 0x000fc80004000000 */
[----:B------:R-:W-:Y:S01]  /*1f5d0*/  ISETP.NE.U32.AND P0, PT, R5, RZ, PT ;  /* 0x000000ff0500720c */ /* 0x000fe20003f05070 */
[----:B------:R-:W-:Y:S01]  /*1f5e0*/  VIADD R5, R15, UR4 ;  /* 0x000000040f057c36 */ /* 0x000fe20008000000 */
[-C--:B--2---:R-:W-:Y:S02]  /*1f5f0*/  IADD3 R8, P3, R8, R2.reuse, RZ ;  /* 0x0000000208087210 */ /* 0x084fe40007f7e0ff */
[----:B---3--:R-:W-:-:S03]  /*1f600*/  IADD3 R6, P4, R6, R2, RZ ;  /* 0x0000000206067210 */ /* 0x008fc60007f9e0ff */
[----:B-1----:R-:W-:Y:S01]  /*1f610*/  IMAD.MOV.U32 R10, RZ, RZ, R8 ;  /* 0x000000ffff0a7224 */ /* 0x002fe200078e0008 */
[----:B------:R1:W-:Y:S01]  /*1f620*/  STL [R1+0x840], R8 ;  /* 0x0008400801007387 */ /* 0x0003e20000100800 */
[--C-:B------:R-:W-:Y:S02]  /*1f630*/  IMAD.X R13, R13, 0x1, R0.reuse, P3 ;  /* 0x000000010d0d7824 */ /* 0x100fe400018e0600 */
[----:B------:R-:W-:-:S03]  /*1f640*/  IMAD.X R7, R7, 0x1, R0, P4 ;  /* 0x0000000107077824 */ /* 0x000fc600020e0600 */
[----:B------:R-:W-:Y:S01]  /*1f650*/  MOV R11, R13 ;  /* 0x0000000d000b7202 */ /* 0x000fe20000000f00 */
[----:B------:R-:W-:Y:S04]  /*1f660*/  STL [R1+0x83c], R13 ;  /* 0x00083c0d01007387 */ /* 0x000fe80000100800 */
[----:B------:R2:W-:Y:S04]  /*1f670*/  STL [R1+0x848], R6 ;  /* 0x0008480601007387 */ /* 0x0005e80000100800 */
[----:B------:R3:W-:Y:S04]  /*1f680*/  LDGSTS.E [R9+0x800c], desc[UR16][R10.64], P2 ;  /* 0x0800c0000a097fae */ /* 0x0007e80009121850 */
[----:B------:R4:W-:Y:S04]  /*1f690*/  STL [R1+0x844], R7 ;  /* 0x0008440701007387 */ /* 0x0009e80000100800 */
[----:B-1----:R-:W4:Y:S01]  /*1f6a0*/  LDL.LU R8, [R1+0x88c] ;  /* 0x00088c0001087983 */ /* 0x002f220000300800 */
[----:B---3--:R-:W-:-:S03]  /*1f6b0*/  IMAD.MOV.U32 R10, RZ, RZ, R6 ;  /* 0x000000ffff0a7224 */ /* 0x008fc600078e0006 */
[----:B--2---:R-:W2:Y:S01]  /*1f6c0*/  LDL.LU R6, [R1+0x890] ;  /* 0x0008900001067983 */ /* 0x004ea20000300800 */
[----:B------:R-:W-:-:S03]  /*1f6d0*/  IMAD.MOV.U32 R11, RZ, RZ, R7 ;  /* 0x000000ffff0b7224 */ /* 0x000fc600078e0007 */
[----:B------:R-:W3:Y:S04]  /*1f6e0*/  LDL.LU R13, [R1+0x8ac] ;  /* 0x0008ac00010d7983 */ /* 0x000ee80000300800 */
[----:B----4-:R-:W4:Y:S01]  /*1f6f0*/  LDL.LU R7, [R1+0x8b0] ;  /* 0x0008b00001077983 */ /* 0x010f220000300800 */
[----:B------:R-:W-:-:S03]  /*1f700*/  IADD3 R12, P1, R12, R4, RZ ;  /* 0x000000040c0c7210 */ /* 0x000fc60007f3e0ff */
[----:B------:R1:W-:Y:S01]  /*1f710*/  LDGSTS.E [R9+0xc00c], desc[UR16][R10.64], P2 ;  /* 0x0c00c0000a097fae */ /* 0x0003e20009121850 */
[----:B------:R-:W-:Y:S01]  /*1f720*/  IADD3 R149, P2, R149, R4, RZ ;  /* 0x0000000495957210 */ /* 0x000fe20007f5e0ff */
[----:B------:R-:W-:Y:S02]  /*1f730*/  IMAD.X R151, R151, 0x1, R3, P1 ;  /* 0x0000000197977824 */ /* 0x000fe400008e0603 */
[----:B------:R1:W-:Y:S01]  /*1f740*/  STL [R1+0x850], R12 ;  /* 0x0008500c01007387 */ /* 0x0003e20000100800 */
[----:B------:R-:W-:-:S03]  /*1f750*/  IADD3.X R150, R150, R3, RZ, P2, !PT ;  /* 0x0000000396967210 */ /* 0x000fc600017fe4ff */
[----:B------:R-:W-:Y:S01]  /*1f760*/  STL [R1+0x84c], R151 ;  /* 0x00084c9701007387 */ /* 0x000fe20000100800 */
[----:B-1----:R-:W-:-:S03]  /*1f770*/  IMAD.MOV.U32 R10, RZ, RZ, R12 ;  /* 0x000000ffff0a7224 */ /* 0x002fc600078e000c */
[----:B------:R1:W-:Y:S01]  /*1f780*/  STL [R1+0x870], R149 ;  /* 0x0008709501007387 */ /* 0x0003e20000100800 */
[----:B------:R-:W-:-:S03]  /*1f790*/  IMAD.MOV.U32 R11, RZ, RZ, R151 ;  /* 0x000000ffff0b7224 */ /* 0x000fc600078e0097 */
[----:B------:R1:W-:Y:S04]  /*1f7a0*/  STL [R1+0x86c], R150 ;  /* 0x00086c9601007387 */ /* 0x0003e80000100800 */
[----:B------:R-:W3:Y:S04]  /*1f7b0*/  LDL.LU R9, [R1+0x8d0] ;  /* 0x0008d00001097983 */ /* 0x000ee80000300800 */
[----:B------:R-:W0:Y:S04]  /*1f7c0*/  LDGDEPBAR ;  /* 0x00000000000079af */ /* 0x000e280000000000 */
[----:B------:R1:W-:Y:S04]  /*1f7d0*/  LDGSTS.E [R5+0x30000], desc[UR16][R10.64], P0 ;  /* 0x300000000a057fae */ /* 0x0003e80008121850 */
[----:B------:R-:W3:Y:S01]  /*1f7e0*/  LDL.LU R12, [R1+0x8f0] ;  /* 0x0008f000010c7983 */ /* 0x000ee20000300800 */
[----:B-1----:R-:W-:-:S03]  /*1f7f0*/  MOV R10, R149 ;  /* 0x00000095000a7202 */ /* 0x002fc60000000f00 */
[----:B------:R-:W3:Y:S01]  /*1f800*/  LDL.LU R149, [R1+0x8cc] ;  /* 0x0008cc0001957983 */ /* 0x000ee20000300800 */
[----:B------:R-:W-:-:S03]  /*1f810*/  IMAD.MOV.U32 R11, RZ, RZ, R150 ;  /* 0x000000ffff0b7224 */ /* 0x000fc600078e0096 */
[----:B------:R-:W3:Y:S04]  /*1f820*/  LDL.LU R150, [R1+0x8ec] ;  /* 0x0008ec0001967983 */ /* 0x000ee80000300800 */
[----:B------:R1:W-:Y:S01]  /*1f830*/  LDGSTS.E [R5+0x30400], desc[UR16][R10.64], P0 ;  /* 0x304000000a057fae */ /* 0x0003e20008121850 */
[----:B--2---:R-:W-:-:S05]  /*1f840*/  IADD3 R6, P1, R6, R4, RZ ;  /* 0x0000000406067210 */ /* 0x004fca0007f3e0ff */
[--C-:B------:R-:W-:Y:S01]  /*1f850*/  IMAD.X R8, R8, 0x1, R3.reuse, P1 ;  /* 0x0000000108087824 */ /* 0x100fe200008e0603 */
[----:B----4-:R-:W-:Y:S01]  /*1f860*/  IADD3 R7, P2, R7, R4, RZ ;  /* 0x0000000407077210 */ /* 0x010fe20007f5e0ff */
[----:B------:R2:W-:Y:S01]  /*1f870*/  STL [R1+0x890], R6 ;  /* 0x0008900601007387 */ /* 0x0005e20000100800 */
[----:B-1----:R-:W-:Y:S01]  /*1f880*/  MOV R10, R6 ;  /* 0x00000006000a7202 */ /* 0x002fe20000000f00 */
[----:B------:R-:W-:Y:S02]  /*1f890*/  IMAD.MOV.U32 R11, RZ, RZ, R8 ;  /* 0x000000ffff0b7224 */ /* 0x000fe400078e0008 */
[----:B---3--:R-:W-:Y:S01]  /*1f8a0*/  IMAD.X R13, R13, 0x1, R3, P2 ;  /* 0x000000010d0d7824 */ /* 0x008fe200010e0603 */
[----:B------:R1:W-:Y:S04]  /*1f8b0*/  STL [R1+0x88c], R8 ;  /* 0x00088c0801007387 */ /* 0x0003e80000100800 */
[----:B------:R3:W-:Y:S04]  /*1f8c0*/  STL [R1+0x8b0], R7 ;  /* 0x0008b00701007387 */ /* 0x0007e80000100800 */
[----:B--2---:R-:W2:Y:S04]  /*1f8d0*/  LDL.LU R6, [R1+0x910] ;  /* 0x0009100001067983 */ /* 0x004ea80000300800 */
[----:B------:R4:W-:Y:S04]  /*1f8e0*/  STL [R1+0x8ac], R13 ;  /* 0x0008ac0d01007387 */ /* 0x0009e80000100800 */
[----:B------:R4:W-:Y:S04]  /*1f8f0*/  LDGSTS.E [R5+0x30800], desc[UR16][R10.64], P0 ;  /* 0x308000000a057fae */ /* 0x0009e80008121850 */
[----:B-1----:R-:W2:Y:S01]  /*1f900*/  LDL.LU R8, [R1+0x930] ;  /* 0x0009300001087983 */ /* 0x002ea20000300800 */
[----:B----4-:R-:W-:-:S03]  /*1f910*/  IMAD.MOV.U32 R10, RZ, RZ, R7 ;  /* 0x000000ffff0a7224 */ /* 0x010fc600078e0007 */
[----:B---3--:R-:W3:Y:S01]  /*1f920*/  LDL.LU R7, [R1+0x90c] ;  /* 0x00090c0001077983 */ /* 0x008ee20000300800 */
[----:B------:R-:W-:-:S03]  /*1f930*/  IMAD.MOV.U32 R11, RZ, RZ, R13 ;  /* 0x000000ffff0b7224 */ /* 0x000fc600078e000d */
[----:B------:R-:W4:Y:S01]  /*1f940*/  LDL.LU R13, [R1+0x92c] ;  /* 0x00092c00010d7983 */ /* 0x000f220000300800 */
[-C--:B------:R-:W-:Y:S02]  /*1f950*/  IADD3 R9, P1, R9, R4.reuse, RZ ;  /* 0x0000000409097210 */ /* 0x080fe40007f3e0ff */
[----:B------:R-:W-:Y:S01]  /*1f960*/  IADD3 R12, P2, R12, R4, RZ ;  /* 0x000000040c0c7210 */ /* 0x000fe20007f5e0ff */
[----:B------:R1:W-:Y:S01]  /*1f970*/  LDGSTS.E [R5+0x30c00], desc[UR16][R10.64], P0 ;  /* 0x30c000000a057fae */ /* 0x0003e20008121850 */
[----:B------:R-:W-:-:S03]  /*1f980*/  IADD3.X R149, R149, R3, RZ, P1, !PT ;  /* 0x0000000395957210 */ /* 0x000fc60000ffe4ff */
[----:B------:R1:W-:Y:S01]  /*1f990*/  STL [R1+0x8d0], R9 ;  /* 0x0008d00901007387 */ /* 0x0003e20000100800 */
[----:B------:R-:W-:-:S03]  /*1f9a0*/  IMAD.X R150, R150, 0x1, R3, P2 ;  /* 0x0000000196967824 */ /* 0x000fc600010e0603 */
[----:B------:R1:W-:Y:S02]  /*1f9b0*/  STL [R1+0x8cc], R149 ;  /* 0x0008cc9501007387 */ /* 0x0003e40000100800 */
[----:B-1----:R-:W-:Y:S02]  /*1f9c0*/  IMAD.MOV.U32 R10, RZ, RZ, R9 ;  /* 0x000000ffff0a7224 */ /* 0x002fe400078e0009 */
[----:B------:R-:W-:Y:S01]  /*1f9d0*/  IMAD.MOV.U32 R11, RZ, RZ, R149 ;  /* 0x000000ffff0b7224 */ /* 0x000fe200078e0095 */
[----:B------:R1:W-:Y:S04]  /*1f9e0*/  STL [R1+0x8f0], R12 ;  /* 0x0008f00c01007387 */ /* 0x0003e80000100800 */
[----:B------:R-:W4:Y:S04]  /*1f9f0*/  LDL.LU R9, [R1+0x950] ;  /* 0x0009500001097983 */ /* 0x000f280000300800 */
[----:B------:R1:W-:Y:S04]  /*1fa00*/  STL [R1+0x8ec], R150 ;  /* 0x0008ec9601007387 */ /* 0x0003e80000100800 */
[----:B------:R1:W-:Y:S04]  /*1fa10*/  LDGSTS.E [R5+0x31000], desc[UR16][R10.64], P0 ;  /* 0x310000000a057fae */ /* 0x0003e80008121850 */
[----:B------:R-:W4:Y:S01]  /*1fa20*/  LDL.LU R149, [R1+0x970] ;  /* 0x0009700001957983 */ /* 0x000f220000300800 */
[----:B-1----:R-:W-:-:S03]  /*1fa30*/  MOV R10, R12 ;  /* 0x0000000c000a7202 */ /* 0x002fc60000000f00 */
[----:B------:R-:W4:Y:S01]  /*1fa40*/  LDL.LU R12, [R1+0x94c] ;  /* 0x00094c00010c7983 */ /* 0x000f220000300800 */
[----:B------:R-:W-:-:S03]  /*1fa50*/  IMAD.MOV.U32 R11, RZ, RZ, R150 ;  /* 0x000000ffff0b7224 */ /* 0x000fc600078e0096 */
[----:B------:R-:W4:Y:S04]  /*1fa60*/  LDL.LU R150, [R1+0x96c] ;  /* 0x00096c0001967983 */ /* 0x000f280000300800 */
[----:B------:R1:W-:Y:S01]  /*1fa70*/  LDGSTS.E [R5+0x31400], desc[UR16][R10.64], P0 ;  /* 0x314000000a057fae */ /* 0x0003e20008121850 */
[----:B--2---:R-:W-:-:S04]  /*1fa80*/  IADD3 R6, P1, R6, R4, RZ ;  /* 0x0000000406067210 */ /* 0x004fc80007f3e0ff */
[----:B-1----:R-:W-:Y:S01]  /*1fa90*/  MOV R10, R6 ;  /* 0x00000006000a7202 */ /* 0x002fe20000000f00 */
[----:B------:R1:W-:Y:S01]  /*1faa0*/  STL [R1+0x910], R6 ;  /* 0x0009100601007387 */ /* 0x0003e20000100800 */
[----:B------:R-:W-:Y:S01]  /*1fab0*/  IADD3 R8, P2, R8, R4, RZ ;  /* 0x0000000408087210 */ /* 0x000fe20007f5e0ff */
[----:B---3--:R-:W-:-:S04]  /*1fac0*/  IMAD.X R7, R7, 0x1, R3, P1 ;  /* 0x0000000107077824 */ /* 0x008fc800008e0603 */
[----:B----4-:R-:W-:Y:S01]  /*1fad0*/  IMAD.X R13, R13, 0x1, R3, P2 ;  /* 0x000000010d0d7824 */ /* 0x010fe200010e0603 */
[----:B------:R2:W-:Y:S01]  /*1fae0*/  STL [R1+0x90c], R7 ;  /* 0x00090c0701007387 */ /* 0x0005e20000100800 */
[----:B------:R-:W-:-:S03]  /*1faf0*/  IMAD.MOV.U32 R11, RZ, RZ, R7 ;  /* 0x000000ffff0b7224 */ /* 0x000fc600078e0007 */
[----:B------:R3:W-:Y:S04]  /*1fb00*/  STL [R1+0x930], R8 ;  /* 0x0009300801007387 */ /* 0x0007e80000100800 */
[----:B-1----:R-:W4:Y:S04]  /*1fb10*/  LDL.LU R6, [R1+0x990] ;  /* 0x0009900001067983 */ /* 0x002f280000300800 */
[----:B------:R1:W-:Y:S04]  /*1fb20*/  STL [R1+0x92c], R13 ;  /* 0x00092c0d01007387 */ /* 0x0003e80000100800 */
[----:B------:R3:W-:Y:S04]  /*1fb30*/  LDGSTS.E [R5+0x31800], desc[UR16][R10.64], P0 ;  /* 0x318000000a057fae */ /* 0x0007e80008121850 */
[----:B--2---:R-:W2:Y:S01]  /*1fb40*/  LDL.LU R7, [R1+0x9b0] ;  /* 0x0009b00001077983 */ /* 0x004ea20000300800 */
[----:B---3--:R-:W-:-:S03]  /*1fb50*/  IMAD.MOV.U32 R10, RZ, RZ, R8 ;  /* 0x000000ffff0a7224 */ /* 0x008fc600078e0008 */
[----:B------:R-:W3:Y:S01]  /*1fb60*/  LDL.LU R8, [R1+0x98c] ;  /* 0x00098c0001087983 */ /* 0x000ee20000300800 */
[----:B------:R-:W-:-:S03]  /*1fb70*/  IMAD.MOV.U32 R11, RZ, RZ, R13 ;  /* 0x000000ffff0b7224 */ /* 0x000fc600078e000d */
[----:B-1----:R-:W3:Y:S01]  /*1fb80*/  LDL.LU R13, [R1+0x9ac] ;  /* 0x0009ac00010d7983 */ /* 0x002ee20000300800 */
        /* <DEDUP_REMOVED lines=10> */
[----:B------:R-:W3:Y:S04]  /*1fc30*/  LDL.LU R9, [R1+0x9d0] ;  /* 0x0009d00001097983 */ /* 0x000ee80000300800 */
[----:B------:R1:W-:Y:S04]  /*1fc40*/  STL [R1+0x96c], R150 ;  /* 0x00096c9601007387 */ /* 0x0003e80000100800 */
[----:B------:R1:W-:Y:S04]  /*1fc50*/  LDGSTS.E [R5+0x32000], desc[UR16][R10.64], P0 ;  /* 0x320000000a057fae */ /* 0x0003e80008121850 */
[----:B------:R-:W3:Y:S01]  /*1fc60*/  LDL.LU R12, [R1+0x9f0] ;  /* 0x0009f000010c7983 */ /* 0x000ee20000300800 */
[----:B-1----:R-:W-:-:S03]  /*1fc70*/  MOV R10, R149 ;  /* 0x00000095000a7202 */ /* 0x002fc60000000f00 */
[----:B------:R-:W3:Y:S01]  /*1fc80*/  LDL.LU R149, [R1+0x9cc] ;  /* 0x0009cc0001957983 */ /* 0x000ee20000300800 */
[----:B------:R-:W-:-:S03]  /*1fc90*/  IMAD.MOV.U32 R11, RZ, RZ, R150 ;  /* 0x000000ffff0b7224 */ /* 0x000fc600078e0096 */
[----:B------:R-:W3:Y:S04]  /*1fca0*/  LDL.LU R150, [R1+0x9ec] ;  /* 0x0009ec0001967983 */ /* 0x000ee80000300800 */
[----:B------:R1:W-:Y:S01]  /*1fcb0*/  LDGSTS.E [R5+0x32400], desc[UR16][R10.64], P0 ;  /* 0x324000000a057fae */ /* 0x0003e20008121850 */
[----:B----4-:R-:W-:-:S04]  /*1fcc0*/  IADD3 R6, P1, R6, R4, RZ ;  /* 0x0000000406067210 */ /* 0x010fc80007f3e0ff */
[----:B-1----:R-:W-:Y:S01]  /*1fcd0*/  MOV R10, R6 ;  /* 0x00000006000a7202 */ /* 0x002fe20000000f00 */
[----:B------:R1:W-:Y:S01]  /*1fce0*/  STL [R1+0x990], R6 ;  /* 0x0009900601007387 */ /* 0x0003e20000100800 */
[----:B--2---:R-:W-:Y:S01]  /*1fcf0*/  IADD3 R7, P2, R7, R4, RZ ;  /* 0x0000000407077210 */ /* 0x004fe20007f5e0ff */
[----:B---3--:R-:W-:-:S04]  /*1fd00*/  IMAD.X R8, R8, 0x1, R3, P1 ;  /* 0x0000000108087824 */ /* 0x008fc800008e0603 */
[----:B------:R-:W-:Y:S01]  /*1fd10*/  IMAD.X R13, R13, 0x1, R3, P2 ;  /* 0x000000010d0d7824 */ /* 0x000fe200010e0603 */
[----:B------:R2:W-:Y:S01]  /*1fd20*/  STL [R1+0x98c], R8 ;  /* 0x00098c0801007387 */ /* 0x0005e20000100800 */
[----:B------:R-:W-:-:S03]  /*1fd30*/  IMAD.MOV.U32 R11, RZ, RZ, R8 ;  /* 0x000000ffff0b7224 */ /* 0x000fc600078e0008 */
[----:B------:R3:W-:Y:S04]  /*1fd40*/  STL [R1+0x9b0], R7 ;  /* 0x0009b00701007387 */ /* 0x0007e80000100800 */
[----:B-1----:R-:W4:Y:S04]  /*1fd50*/  LDL.LU R6, [R1+0xa10] ;  /* 0x000a100001067983 */ /* 0x002f280000300800 */
[----:B------:R1:W-:Y:S04]  /*1fd60*/  STL [R1+0x9ac], R13 ;  /* 0x0009ac0d01007387 */ /* 0x0003e80000100800 */
[----:B------:R1:W-:Y:S04]  /*1fd70*/  LDGSTS.E [R5+0x32800], desc[UR16][R10.64], P0 ;  /* 0x328000000a057fae */ /* 0x0003e80008121850 */
[----:B--2---:R-:W2:Y:S01]  /*1fd80*/  LDL.LU R8, [R1+0xa30] ;  /* 0x000a300001087983 */ /* 0x004ea20000300800 */
[----:B-1----:R-:W-:-:S03]  /*1fd90*/  IMAD.MOV.U32 R10, RZ, RZ, R7 ;  /* 0x000000ffff0a7224 */ /* 0x002fc600078e0007 */
[----:B---3--:R-:W3:Y:S01]  /*1fda0*/  LDL.LU R7, [R1+0xa0c] ;  /* 0x000a0c0001077983 */ /* 0x008ee20000300800 */
[----:B------:R-:W-:-:S03]  /*1fdb0*/  IMAD.MOV.U32 R11, RZ, RZ, R13 ;  /* 0x000000ffff0b7224 */ /* 0x000fc600078e000d */
[----:B------:R-:W3:Y:S01]  /*1fdc0*/  LDL.LU R13, [R1+0xa2c] ;  /* 0x000a2c00010d7983 */ /* 0x000ee20000300800 */
        /* <DEDUP_REMOVED lines=129> */
[----:B------:R-:W-:Y:S01]  /*205e0*/  STL [R1+0xb90], R6 ;  /* 0x000b900601007387 */ /* 0x000fe20000100800 */
[----:B--2---:R-:W-:Y:S01]  /*205f0*/  IADD3 R7, P2, R7, R4, RZ ;  /* 0x0000000407077210 */ /* 0x004fe20007f5e0ff */
[----:B---3--:R-:W-:-:S04]  /*20600*/  IMAD.X R8, R8, 0x1, R3, P1 ;  /* 0x0000000108087824 */ /* 0x008fc800008e0603 */
[----:B------:R-:W-:Y:S01]  /*20610*/  IMAD.X R13, R13, 0x1, R3, P2 ;  /* 0x000000010d0d7824 */ /* 0x000fe200010e0603 */
[----:B------:R1:W-:Y:S01]  /*20620*/  STL [R1+0xb8c], R8 ;  /* 0x000b8c0801007387 */ /* 0x0003e20000100800 */
[----:B------:R-:W-:-:S03]  /*20630*/  IMAD.MOV.U32 R11, RZ, RZ, R8 ;  /* 0x000000ffff0b7224 */ /* 0x000fc600078e0008 */
[----:B------:R-:W-:Y:S04]  /*20640*/  STL [R1+0xbb0], R7 ;  /* 0x000bb00701007387 */ /* 0x000fe80000100800 */
[----:B------:R2:W-:Y:S04]  /*20650*/  LDGSTS.E [R5+0x36800], desc[UR16][R10.64], P0 ;  /* 0x368000000a057fae */ /* 0x0005e80008121850 */
[----:B-1----:R-:W3:Y:S04]  /*20660*/  LDL.LU R8, [R1+0xc10] ;  /* 0x000c100001087983 */ /* 0x002ee80000300800 */
[----:B------:R1:W-:Y:S04]  /*20670*/  STL [R1+0xbac], R13 ;  /* 0x000bac0d01007387 */ /* 0x0003e80000100800 */
[----:B------:R-:W4:Y:S01]  /*20680*/  LDL.LU R6, [R1+0xc30] ;  /* 0x000c300001067983 */ /* 0x000f220000300800 */
[----:B--2---:R-:W-:-:S02]  /*20690*/  IMAD.MOV.U32 R11, RZ, RZ, R13 ;  /* 0x000000ffff0b7224 */ /* 0x004fc400078e000d */
[----:B------:R-:W-:Y:S01]  /*206a0*/  IMAD.MOV.U32 R10, RZ, RZ, R7 ;  /* 0x000000ffff0a7224 */ /* 0x000fe200078e0007 */
[----:B-1----:R-:W2:Y:S04]  /*206b0*/  LDL.LU R13, [R1+0xc0c] ;  /* 0x000c0c00010d7983 */ /* 0x002ea80000300800 */
[----:B------:R-:W2:Y:S01]  /*206c0*/  LDL.LU R7, [R1+0xc2c] ;  /* 0x000c2c0001077983 */ /* 0x000ea20000300800 */
[-C--:B------:R-:W-:Y:S02]  /*206d0*/  IADD3 R9, P1, R9, R4.reuse, RZ ;  /* 0x0000000409097210 */ /* 0x080fe40007f3e0ff */
[----:B------:R-:W-:Y:S01]  /*206e0*/  IADD3 R12, P2, R12, R4, RZ ;  /* 0x000000040c0c7210 */ /* 0x000fe20007f5e0ff */
[----:B------:R1:W-:Y:S04]  /*206f0*/  LDGSTS.E [R5+0x36c00], desc[UR16][R10.64], P0 ;  /* 0x36c000000a057fae */ /* 0x0003e80008121850 */
[----:B------:R1:W-:Y:S01]  /*20700*/  STL [R1+0xbd0], R9 ;  /* 0x000bd00901007387 */ /* 0x0003e20000100800 */
[----:B------:R-:W-:Y:S01]  /*20710*/  IADD3.X R149, R149, R3, RZ, P1, !PT ;  /* 0x0000000395957210 */ /* 0x000fe20000ffe4ff */
[----:B-1----:R-:W-:-:S02]  /*20720*/  IMAD.MOV.U32 R10, RZ, RZ, R9 ;  /* 0x000000ffff0a7224 */ /* 0x002fc400078e0009 */
[----:B------:R-:W-:Y:S02]  /*20730*/  IMAD.X R150, R150, 0x1, R3, P2 ;  /* 0x0000000196967824 */ /* 0x000fe400010e0603 */
[----:B------:R1:W-:Y:S01]  /*20740*/  STL [R1+0xbcc], R149 ;  /* 0x000bcc9501007387 */ /* 0x0003e20000100800 */
[----:B------:R-:W-:-:S03]  /*20750*/  IMAD.MOV.U32 R11, RZ, RZ, R149 ;  /* 0x000000ffff0b7224 */ /* 0x000fc600078e0095 */
[----:B------:R1:W-:Y:S04]  /*20760*/  STL [R1+0xbf0], R12 ;  /* 0x000bf00c01007387 */ /* 0x0003e80000100800 */
[----:B------:R-:W2:Y:S04]  /*20770*/  LDL.LU R9, [R1+0x858] ;  /* 0x0008580001097983 */ /* 0x000ea80000300800 */
[----:B------:R1:W-:Y:S04]  /*20780*/  STL [R1+0xbec], R150 ;  /* 0x000bec9601007387 */ /* 0x0003e80000100800 */
[----:B------:R1:W-:Y:S04]  /*20790*/  LDGSTS.E [R5+0x37000], desc[UR16][R10.64], P0 ;  /* 0x370000000a057fae */ /* 0x0003e80008121850 */
[----:B-1----:R-:W2:Y:S01]  /*207a0*/  LDL.LU R149, [R1+0x878] ;  /* 0x0008780001957983 */ /* 0x002ea20000300800 */
[----:B------:R-:W-:-:S03]  /*207b0*/  MOV R10, R12 ;  /* 0x0000000c000a7202 */ /* 0x000fc60000000f00 */
[----:B------:R-:W2:Y:S01]  /*207c0*/  LDL.LU R12, [R1+0x854] ;  /* 0x00085400010c7983 */ /* 0x000ea20000300800 */
[----:B------:R-:W-:-:S03]  /*207d0*/  IMAD.MOV.U32 R11, RZ, RZ, R150 ;  /* 0x000000ffff0b7224 */ /* 0x000fc600078e0096 */
[----:B------:R-:W2:Y:S04]  /*207e0*/  LDL.LU R150, [R1+0x874] ;  /* 0x0008740001967983 */ /* 0x000ea80000300800 */
[----:B------:R1:W-:Y:S01]  /*207f0*/  LDGSTS.E [R5+0x37400], desc[UR16][R10.64], P0 ;  /* 0x374000000a057fae */ /* 0x0003e20008121850 */
[-C--:B---3--:R-:W-:Y:S02]  /*20800*/  IADD3 R8, P1, R8, R4.reuse, RZ ;  /* 0x0000000408087210 */ /* 0x088fe40007f3e0ff */
[----:B----4-:R-:W-:Y:S02]  /*20810*/  IADD3 R6, P2, R6, R4, RZ ;  /* 0x0000000406067210 */ /* 0x010fe40007f5e0ff */
[----:B-1----:R-:W-:Y:S01]  /*20820*/  MOV R10, R8 ;  /* 0x00000008000a7202 */ /* 0x002fe20000000f00 */
[--C-:B--2---:R-:W-:Y:S01]  /*20830*/  IMAD.X R13, R13, 0x1, R3.reuse, P1 ;  /* 0x000000010d0d7824 */ /* 0x104fe200008e0603 */
[----:B------:R1:W-:Y:S01]  /*20840*/  STL [R1+0xc10], R8 ;  /* 0x000c100801007387 */ /* 0x0003e20000100800 */
[----:B------:R-:W-:-:S02]  /*20850*/  IMAD.X R7, R7, 0x1, R3, P2 ;  /* 0x0000000107077824 */ /* 0x000fc400010e0603 */
[----:B------:R-:W-:Y:S01]  /*20860*/  IMAD.MOV.U32 R11, RZ, RZ, R13 ;  /* 0x000000ffff0b7224 */ /* 0x000fe200078e000d */
        /* <DEDUP_REMOVED lines=12> */
[----:B------:R-:W-:-:S03]  /*20930*/  IADD3 R149, P2, R149, R4, RZ ;  /* 0x0000000495957210 */ /* 0x000fc60007f5e0ff */
[----:B------:R1:W-:Y:S02]  /*20940*/  STL [R1+0x858], R9 ;  /* 0x0008580901007387 */ /* 0x0003e40000100800 */
[----:B-1----:R-:W-:Y:S02]  /*20950*/  LOP3.LUT R5, R15, 0x20, RZ, 0x3c, !PT ;  /* 0x000000200f057812 */ /* 0x002fe400078e3cff */
[----:B------:R-:W-:Y:S01]  /*20960*/  IADD3.X R12, R12, R3, RZ, P1, !PT ;  /* 0x000000030c0c7210 */ /* 0x000fe20000ffe4ff */
[----:B------:R-:W-:Y:S01]  /*20970*/  STL [R1+0x878], R149 ;  /* 0x0008789501007387 */ /* 0x000fe20000100800 */
[----:B------:R-:W-:Y:S02]  /*20980*/  IMAD.MOV.U32 R10, RZ, RZ, R9 ;  /* 0x000000ffff0a7224 */ /* 0x000fe400078e0009 */
[----:B------:R-:W-:Y:S01]  /*20990*/  VIADD R5, R5, UR4 ;  /* 0x0000000405057c36 */ /* 0x000fe20008000000 */
[----:B------:R-:W-:Y:S01]  /*209a0*/  MOV R11, R12 ;  /* 0x0000000c000b7202 */ /* 0x000fe20000000f00 */
[----:B------:R1:W-:Y:S01]  /*209b0*/  STL [R1+0x854], R12 ;  /* 0x0008540c01007387 */ /* 0x0003e20000100800 */
[----:B------:R-:W-:-:S03]  /*209c0*/  IMAD.X R150, R150, 0x1, R3, P2 ;  /* 0x0000000196967824 */ /* 0x000fc600010e0603 */
[----:B------:R-:W3:Y:S04]  /*209d0*/  LDL.LU R9, [R1+0x8d8] ;  /* 0x0008d80001097983 */ /* 0x000ee80000300800 */
[----:B------:R1:W-:Y:S04]  /*209e0*/  LDGSTS.E [R5+0x30100], desc[UR16][R10.64], P0 ;  /* 0x301000000a057fae */ /* 0x0003e80008121850 */
[----:B-1----:R-:W3:Y:S04]  /*209f0*/  LDL.LU R12, [R1+0x8f8] ;  /* 0x0008f800010c7983 */ /* 0x002ee80000300800 */
[----:B------:R1:W-:Y:S01]  /*20a00*/  STL [R1+0x874], R150 ;  /* 0x0008749601007387 */ /* 0x0003e20000100800 */
[----:B------:R-:W-:-:S03]  /*20a10*/  IMAD.MOV.U32 R10, RZ, RZ, R149 ;  /* 0x000000ffff0a7224 */ /* 0x000fc600078e0095 */
[----:B------:R-:W3:Y:S01]  /*20a20*/  LDL.LU R149, [R1+0x8d4] ;  /* 0x0008d40001957983 */ /* 0x000ee20000300800 */
[----:B------:R-:W-:-:S03]  /*20a30*/  IMAD.MOV.U32 R11, RZ, RZ, R150 ;  /* 0x000000ffff0b7224 */ /* 0x000fc600078e0096 */
[----:B-1----:R-:W3:Y:S04]  /*20a40*/  LDL.LU R150, [R1+0x8f4] ;  /* 0x0008f40001967983 */ /* 0x002ee80000300800 */
[----:B------:R1:W-:Y:S01]  /*20a50*/  LDGSTS.E [R5+0x30500], desc[UR16][R10.64], P0 ;  /* 0x305000000a057fae */ /* 0x0003e20008121850 */
[----:B--2---:R-:W-:-:S05]  /*20a60*/  IADD3 R6, P1, R6, R4, RZ ;  /* 0x0000000406067210 */ /* 0x004fca0007f3e0ff */
[----:B------:R-:W-:Y:S01]  /*20a70*/  IMAD.X R8, R8, 0x1, R3, P1 ;  /* 0x0000000108087824 */ /* 0x000fe200008e0603 */
[----:B----4-:R-:W-:Y:S01]  /*20a80*/  IADD3 R7, P2, R7, R4, RZ ;  /* 0x0000000407077210 */ /* 0x010fe20007f5e0ff */
[----:B------:R2:W-:Y:S01]  /*20a90*/  STL [R1+0x898], R6 ;  /* 0x0008980601007387 */ /* 0x0005e20000100800 */
[----:B-1----:R-:W-:Y:S02]  /*20aa0*/  IMAD.MOV.U32 R10, RZ, RZ, R6 ;  /* 0x000000ffff0a7224 */ /* 0x002fe400078e0006 */
[----:B---3--:R-:W-:Y:S01]  /*20ab0*/  IADD3.X R13, R13, R3, RZ, P2, !PT ;  /* 0x000000030d0d7210 */ /* 0x008fe200017fe4ff */
[----:B------:R1:W-:Y:S01]  /*20ac0*/  STL [R1+0x894], R8 ;  /* 0x0008940801007387 */ /* 0x0003e20000100800 */
[----:B------:R-:W-:-:S03]  /*20ad0*/  IMAD.MOV.U32 R11, RZ, RZ, R8 ;  /* 0x000000ffff0b7224 */ /* 0x000fc600078e0008 */
[----:B------:R3:W-:Y:S04]  /*20ae0*/  STL [R1+0x8b8], R7 ;  /* 0x0008b80701007387 */ /* 0x0007e80000100800 */
[----:B--2---:R-:W2:Y:S04]  /*20af0*/  LDL.LU R6, [R1+0x918] ;  /* 0x0009180001067983 */ /* 0x004ea80000300800 */
[----:B------:R4:W-:Y:S04]  /*20b00*/  STL [R1+0x8b4], R13 ;  /* 0x0008b40d01007387 */ /* 0x0009e80000100800 */
[----:B------:R4:W-:Y:S04]  /*20b10*/  LDGSTS.E [R5+0x30900], desc[UR16][R10.64], P0 ;  /* 0x309000000a057fae */ /* 0x0009e80008121850 */
[----:B-1----:R-:W2:Y:S01]  /*20b20*/  LDL.LU R8, [R1+0x938] ;  /* 0x0009380001087983 */ /* 0x002ea20000300800 */
[----:B----4-:R-:W-:-:S03]  /*20b30*/  IMAD.MOV.U32 R10, RZ, RZ, R7 ;  /* 0x000000ffff0a7224 */ /* 0x010fc600078e0007 */
[----:B---3--:R-:W3:Y:S01]  /*20b40*/  LDL.LU R7, [R1+0x914] ;  /* 0x0009140001077983 */ /* 0x008ee20000300800 */
[----:B------:R-:W-:Y:S02]  /*20b50*/  MOV R11, R13 ;  /* 0x0000000d000b7202 */ /* 0x000fe40000000f00 */
[-C--:B------:R-:W-:Y:S01]  /*20b60*/  IADD3 R9, P1, R9, R4.reuse, RZ ;  /* 0x0000000409097210 */ /* 0x080fe20007f3e0ff */
[----:B------:R-:W4:Y:S01]  /*20b70*/  LDL.LU R13, [R1+0x934] ;  /* 0x00093400010d7983 */ /* 0x000f220000300800 */
[----:B------:R-:W-:-:S03]  /*20b80*/  IADD3 R12, P2, R12, R4, RZ ;  /* 0x000000040c0c7210 */ /* 0x000fc60007f5e0ff */
[----:B------:R1:W-:Y:S01]  /*20b90*/  LDGSTS.E [R5+0x30d00], desc[UR16][R10.64], P0 ;  /* 0x30d000000a057fae */ /* 0x0003e20008121850 */
[----:B------:R-:W-:-:S03]  /*20ba0*/  IMAD.X R149, R149, 0x1, R3, P1 ;  /* 0x0000000195957824 */ /* 0x000fc600008e0603 */
[----:B------:R1:W-:Y:S01]  /*20bb0*/  STL [R1+0x8d8], R9 ;  /* 0x0008d80901007387 */ /* 0x0003e20000100800 */
[----:B------:R-:W-:-:S03]  /*20bc0*/  IMAD.X R150, R150, 0x1, R3, P2 ;  /* 0x0000000196967824 */ /* 0x000fc600010e0603 */
[----:B------:R1:W-:Y:S02]  /*20bd0*/  STL [R1+0x8d4], R149 ;  /* 0x0008d49501007387 */ /* 0x0003e40000100800 */
[----:B-1----:R-:W-:Y:S01]  /*20be0*/  IMAD.MOV.U32 R10, RZ, RZ, R9 ;  /* 0x000000ffff0a7224 */ /* 0x002fe200078e0009 */
[----:B------:R-:W-:Y:S01]  /*20bf0*/  MOV R11, R149 ;  /* 0x00000095000b7202 */ /* 0x000fe20000000f00 */
[----:B------:R1:W-:Y:S04]  /*20c00*/  STL [R1+0x8f8], R12 ;  /* 0x0008f80c01007387 */ /* 0x0003e80000100800 */
[----:B------:R-:W4:Y:S04]  /*20c10*/  LDL.LU R9, [R1+0x958] ;  /* 0x0009580001097983 */ /* 0x000f280000300800 */
[----:B------:R1:W-:Y:S04]  /*20c20*/  STL [R1+0x8f4], R150 ;  /* 0x0008f49601007387 */ /* 0x0003e80000100800 */
[----:B------:R1:W-:Y:S04]  /*20c30*/  LDGSTS.E [R5+0x31100], desc[UR16][R10.64], P0 ;  /* 0x311000000a057fae */ /* 0x0003e80008121850 */
[----:B------:R-:W4:Y:S01]  /*20c40*/  LDL.LU R149, [R1+0x978] ;  /* 0x0009780001957983 */ /* 0x000f220000300800 */
[----:B-1----:R-:W-:-:S03]  /*20c50*/  IMAD.MOV.U32 R10, RZ, RZ, R12 ;  /* 0x000000ffff0a7224 */ /* 0x002fc600078e000c */
[----:B------:R-:W4:Y:S01]  /*20c60*/  LDL.LU R12, [R1+0x954] ;  /* 0x00095400010c7983 */ /* 0x000f220000300800 */
[----:B------:R-:W-:-:S03]  /*20c70*/  IMAD.MOV.U32 R11, RZ, RZ, R150 ;  /* 0x000000ffff0b7224 */ /* 0x000fc600078e0096 */
[----:B------:R-:W4:Y:S04]  /*20c80*/  LDL.LU R150, [R1+0x974] ;  /* 0x0009740001967983 */ /* 0x000f280000300800 */
[----:B------:R1:W-:Y:S01]  /*20c90*/  LDGSTS.E [R5+0x31500], desc[UR16][R10.64], P0 ;  /* 0x315000000a057fae */ /* 0x0003e20008121850 */
[----:B--2---:R-:W-:-:S05]  /*20ca0*/  IADD3 R6, P1, R6, R4, RZ ;  /* 0x0000000406067210 */ /* 0x004fca0007f3e0ff */
[----:B------:R2:W-:Y:S01]  /*20cb0*/  STL [R1+0x918], R6 ;  /* 0x0009180601007387 */ /* 0x0005e20000100800 */
[----:B-1----:R-:W-:Y:S01]  /*20cc0*/  IMAD.MOV.U32 R10, RZ, RZ, R6 ;  /* 0x000000ffff0a7224 */ /* 0x002fe200078e0006 */
[----:B------:R-:W-:Y:S01]  /*20cd0*/  IADD3 R8, P2, R8, R4, RZ ;  /* 0x0000000408087210 */ /* 0x000fe20007f5e0ff */
[----:B---3--:R-:W-:-:S03]  /*20ce0*/  IMAD.X R7, R7, 0x1, R3, P1 ;  /* 0x0000000107077824 */ /* 0x008fc600008e0603 */
[----:B----4-:R-:W-:Y:S02]  /*20cf0*/  IADD3.X R13, R13, R3, RZ, P2, !PT ;  /* 0x000000030d0d7210 */ /* 0x010fe400017fe4ff */
[----:B------:R1:W-:Y:S01]  /*20d00*/  STL [R1+0x914], R7 ;  /* 0x0009140701007387 */ /* 0x0003e20000100800 */
[----:B------:R-:W-:-:S03]  /*20d10*/  IMAD.MOV.U32 R11, RZ, RZ, R7 ;  /* 0x000000ffff0b7224 */ /* 0x000fc600078e0007 */
[----:B------:R3:W-:Y:S04]  /*20d20*/  STL [R1+0x938], R8 ;  /* 0x0009380801007387 */ /* 0x0007e80000100800 */
[----:B--2---:R-:W2:Y:S04]  /*20d30*/  LDL.LU R6, [R1+0x998] ;  /* 0x0009980001067983 */ /* 0x004ea80000300800 */
[----:B------:R4:W-:Y:S04]  /*20d40*/  STL [R1+0x934], R13 ;  /* 0x0009340d01007387 */ /* 0x0009e80000100800 */
[----:B------:R3:W-:Y:S04]  /*20d50*/  LDGSTS.E [R5+0x31900], desc[UR16][R10.64], P0 ;  /* 0x319000000a057fae */ /* 0x0007e80008121850 */
[----:B-1----:R-:W2:Y:S01]  /*20d60*/  LDL.LU R7, [R1+0x9b8] ;  /* 0x0009b80001077983 */ /* 0x002ea20000300800 */
[----:B------:R-:W-:Y:S01]  /*20d70*/  IADD3 R9, P1, R9, R4, RZ ;  /* 0x0000000409097210 */ /* 0x000fe20007f3e0ff */
[----:B---3--:R-:W-:-:S02]  /*20d80*/  IMAD.MOV.U32 R10, RZ, RZ, R8 ;  /* 0x000000ffff0a7224 */ /* 0x008fc400078e0008 */
[----:B------:R-:W3:Y:S01]  /*20d90*/  LDL.LU R8, [R1+0x994] ;  /* 0x0009940001087983 */ /* 0x000ee20000300800 */
[----:B------:R-:W-:-:S03]  /*20da0*/  MOV R11, R13 ;  /* 0x0000000d000b7202 */ /* 0x000fc60000000f00 */
[----:B----4-:R-:W4:Y:S01]  /*20db0*/  LDL.LU R13, [R1+0x9b4] ;  /* 0x0009b400010d7983 */ /* 0x010f220000300800 */
        /* <DEDUP_REMOVED lines=163> */
[----:B------:R-:W-:Y:S01]  /*217f0*/  STL [R1+0xb98], R6 ;  /* 0x000b980601007387 */ /* 0x000fe20000100800 */
[----:B-1----:R-:W-:Y:S01]  /*21800*/  IMAD.MOV.U32 R10, RZ, RZ, R6 ;  /* 0x000000ffff0a7224 */ /* 0x002fe200078e0006 */
[----:B------:R-:W-:Y:S01]  /*21810*/  IADD3 R7, P2, R7, R4, RZ ;  /* 0x0000000407077210 */ /* 0x000fe20007f5e0ff */
[----:B---3--:R-:W-:-:S03]  /*21820*/  IMAD.X R8, R8, 0x1, R3, P1 ;  /* 0x0000000108087824 */ /* 0x008fc600008e0603 */
[----:B----4-:R-:W-:Y:S02]  /*21830*/  IADD3.X R13, R13, R3, RZ, P2, !PT ;  /* 0x000000030d0d7210 */ /* 0x010fe400017fe4ff */
[----:B------:R1:W-:Y:S01]  /*21840*/  STL [R1+0xb94], R8 ;  /* 0x000b940801007387 */ /* 0x0003e20000100800 */
[----:B------:R-:W-:-:S03]  /*21850*/  IMAD.MOV.U32 R11, RZ, RZ, R8 ;  /* 0x000000ffff0b7224 */ /* 0x000fc600078e0008 */
[----:B------:R-:W-:Y:S04]  /*21860*/  STL [R1+0xbb8], R7 ;  /* 0x000bb80701007387 */ /* 0x000fe80000100800 */
[----:B------:R2:W-:Y:S04]  /*21870*/  LDGSTS.E [R5+0x36900], desc[UR16][R10.64], P0 ;  /* 0x369000000a057fae */ /* 0x0005e80008121850 */
[----:B-1----:R-:W3:Y:S04]  /*21880*/  LDL.LU R8, [R1+0xc18] ;  /* 0x000c180001087983 */ /* 0x002ee80000300800 */
[----:B------:R1:W-:Y:S04]  /*21890*/  STL [R1+0xbb4], R13 ;  /* 0x000bb40d01007387 */ /* 0x0003e80000100800 */
[----:B------:R-:W4:Y:S01]  /*218a0*/  LDL.LU R6, [R1+0xc38] ;  /* 0x000c380001067983 */ /* 0x000f220000300800 */
[----:B--2---:R-:W-:Y:S01]  /*218b0*/  MOV R11, R13 ;  /* 0x0000000d000b7202 */ /* 0x004fe20000000f00 */
[----:B------:R-:W-:-:S02]  /*218c0*/  IMAD.MOV.U32 R10, RZ, RZ, R7 ;  /* 0x000000ffff0a7224 */ /* 0x000fc400078e0007 */
[----:B-1----:R-:W2:Y:S01]  /*218d0*/  LDL.LU R13, [R1+0xc14] ;  /* 0x000c1400010d7983 */ /* 0x002ea20000300800 */
[----:B------:R-:W-:-:S03]  /*218e0*/  IADD3 R9, P1, R9, R4, RZ ;  /* 0x0000000409097210 */ /* 0x000fc60007f3e0ff */
[----:B------:R-:W2:Y:S01]  /*218f0*/  LDL.LU R7, [R1+0xc34] ;  /* 0x000c340001077983 */ /* 0x000ea20000300800 */
[----:B------:R-:W-:-:S03]  /*21900*/  IADD3 R12, P2, R12, R4, RZ ;  /* 0x000000040c0c7210 */ /* 0x000fc60007f5e0ff */
[----:B------:R1:W-:Y:S04]  /*21910*/  LDGSTS.E [R5+0x36d00], desc[UR16][R10.64], P0 ;  /* 0x36d000000a057fae */ /* 0x0003e80008121850 */
[----:B------:R1:W-:Y:S01]  /*21920*/  STL [R1+0xbd8], R9 ;  /* 0x000bd80901007387 */ /* 0x0003e20000100800 */
[----:B------:R-:W-:Y:S02]  /*21930*/  IMAD.X R149, R149, 0x1, R3, P1 ;  /* 0x0000000195957824 */ /* 0x000fe400008e0603 */
[----:B-1----:R-:W-:Y:S02]  /*21940*/  IMAD.MOV.U32 R10, RZ, RZ, R9 ;  /* 0x000000ffff0a7224 */ /* 0x002fe400078e0009 */
[----:B------:R-:W-:Y:S01]  /*21950*/  IMAD.X R150, R150, 0x1, R3, P2 ;  /* 0x0000000196967824 */ /* 0x000fe200010e0603 */
[----:B------:R1:W-:Y:S01]  /*21960*/  STL [R1+0xbd4], R149 ;  /* 0x000bd49501007387 */ /* 0x0003e20000100800 */
[----:B------:R-:W-:-:S03]  /*21970*/  MOV R11, R149 ;  /* 0x00000095000b7202 */ /* 0x000fc60000000f00 */
[----:B------:R1:W-:Y:S04]  /*21980*/  STL [R1+0xbf8], R12 ;  /* 0x000bf80c01007387 */ /* 0x0003e80000100800 */
[----:B------:R-:W2:Y:S04]  /*21990*/  LDL.LU R9, [R1+0x860] ;  /* 0x0008600001097983 */ /* 0x000ea80000300800 */
[----:B------:R1:W-:Y:S04]  /*219a0*/  STL [R1+0xbf4], R150 ;  /* 0x000bf49601007387 */ /* 0x0003e80000100800 */
[----:B------:R1:W-:Y:S04]  /*219b0*/  LDGSTS.E [R5+0x37100], desc[UR16][R10.64], P0 ;  /* 0x371000000a057fae */ /* 0x0003e80008121850 */
[----:B-1----:R-:W2:Y:S01]  /*219c0*/  LDL.LU R149, [R1+0x880] ;  /* 0x0008800001957983 */ /* 0x002ea20000300800 */
[----:B------:R-:W-:-:S03]  /*219d0*/  IMAD.MOV.U32 R10, RZ, RZ, R12 ;  /* 0x000000ffff0a7224 */ /* 0x000fc600078e000c */
[----:B------:R-:W2:Y:S01]  /*219e0*/  LDL.LU R12, [R1+0x85c] ;  /* 0x00085c00010c7983 */ /* 0x000ea20000300800 */
[----:B------:R-:W-:-:S03]  /*219f0*/  IMAD.MOV.U32 R11, RZ, RZ, R150 ;  /* 0x000000ffff0b7224 */ /* 0x000fc600078e0096 */
[----:B------:R-:W2:Y:S04]  /*21a00*/  LDL.LU R150, [R1+0x87c] ;  /* 0x00087c0001967983 */ /* 0x000ea80000300800 */
[----:B------:R1:W-:Y:S01]  /*21a10*/  LDGSTS.E [R5+0x37500], desc[UR16][R10.64], P0 ;  /* 0x375000000a057fae */ /* 0x0003e20008121850 */
[-C--:B---3--:R-:W-:Y:S02]  /*21a20*/  IADD3 R8, P1, R8, R4.reuse, RZ ;  /* 0x0000000408087210 */ /* 0x088fe40007f3e0ff */
[----:B----4-:R-:W-:-:S03]  /*21a30*/  IADD3 R6, P2, R6, R4, RZ ;  /* 0x0000000406067210 */ /* 0x010fc60007f5e0ff */
[----:B-1----:R-:W-:Y:S02]  /*21a40*/  IMAD.MOV.U32 R10, RZ, RZ, R8 ;  /* 0x000000ffff0a7224 */ /* 0x002fe400078e0008 */
[----:B--2---:R-:W-:Y:S01]  /*21a50*/  IMAD.X R13, R13, 0x1, R3, P1 ;  /* 0x000000010d0d7824 */ /* 0x004fe200008e0603 */
[----:B------:R1:W-:Y:S01]  /*21a60*/  STL [R1+0xc18], R8 ;  /* 0x000c180801007387 */ /* 0x0003e20000100800 */
[----:B------:R-:W-:Y:S02]  /*21a70*/  IADD3.X R7, R7, R3, RZ, P2, !PT ;  /* 0x0000000307077210 */ /* 0x000fe400017fe4ff */
        /* <DEDUP_REMOVED lines=8> */
[----:B------:R-:W-:-:S03]  /*21b00*/  MOV R11, R7 ;  /* 0x00000007000b7202 */ /* 0x000fc60000000f00 */
[----:B------:R-:W3:Y:S01]  /*21b10*/  LDL.LU R13, [R1+0x8bc] ;  /* 0x0008bc00010d7983 */ /* 0x000ee20000300800 */
[----:B------:R-:W-:-:S03]  /*21b20*/  IADD3 R9, P1, R9, R4, RZ ;  /* 0x0000000409097210 */ /* 0x000fc60007f3e0ff */
[----:B----4-:R-:W4:Y:S04]  /*21b30*/  LDL.LU R7, [R1+0x8c0] ;  /* 0x0008c00001077983 */ /* 0x010f280000300800 */
[----:B------:R1:W-:Y:S01]  /*21b40*/  LDGSTS.E [R5+0x37d00], desc[UR16][R10.64], P0 ;  /* 0x37d000000a057fae */ /* 0x0003e20008121850 */
[----:B------:R-:W-:-:S03]  /*21b50*/  IADD3 R149, P2, R149, R4, RZ ;  /* 0x0000000495957210 */ /* 0x000fc60007f5e0ff */
[----:B------:R1:W-:Y:S02]  /*21b60*/  STL [R1+0x860], R9 ;  /* 0x0008600901007387 */ /* 0x0003e40000100800 */
[----:B-1----:R-:W-:Y:S01]  /*21b70*/  LOP3.LUT R5, R15, 0x40, RZ, 0x3c, !PT ;  /* 0x000000400f057812 */ /* 0x002fe200078e3cff */
[--C-:B------:R-:W-:Y:S01]  /*21b80*/  IMAD.X R12, R12, 0x1, R3.reuse, P1 ;  /* 0x000000010c0c7824 */ /* 0x100fe200008e0603 */
[----:B------:R-:W-:Y:S01]  /*21b90*/  STL [R1+0x880], R149 ;  /* 0x0008809501007387 */ /* 0x000fe20000100800 */
[----:B------:R-:W-:Y:S02]  /*21ba0*/  MOV R10, R9 ;  /* 0x00000009000a7202 */ /* 0x000fe40000000f00 */
[----:B------:R-:W-:Y:S01]  /*21bb0*/  VIADD R5, R5, UR4 ;  /* 0x0000000405057c36 */ /* 0x000fe20008000000 */
[----:B------:R1:W-:Y:S01]  /*21bc0*/  STL [R1+0x85c], R12 ;  /* 0x00085c0c01007387 */ /* 0x0003e20000100800 */
[----:B------:R-:W-:Y:S02]  /*21bd0*/  IMAD.MOV.U32 R11, RZ, RZ, R12 ;  /* 0x000000ffff0b7224 */ /* 0x000fe400078e000c */
[----:B------:R-:W-:Y:S01]  /*21be0*/  IMAD.X R150, R150, 0x1, R3, P2 ;  /* 0x0000000196967824 */ /* 0x000fe200010e0603 */
        /* <DEDUP_REMOVED lines=9> */
[----:B--2---:R-:W-:-:S04]  /*21c80*/  IADD3 R6, P1, R6, R4, RZ ;  /* 0x0000000406067210 */ /* 0x004fc80007f3e0ff */
[----:B------:R-:W-:Y:S02]  /*21c90*/  IADD3.X R8, R8, R3, RZ, P1, !PT ;  /* 0x0000000308087210 */ /* 0x000fe40000ffe4ff */
[----:B----4-:R-:W-:Y:S01]  /*21ca0*/  IADD3 R7, P2, R7, R4, RZ ;  /* 0x0000000407077210 */ /* 0x010fe20007f5e0ff */
[----:B------:R2:W-:Y:S01]  /*21cb0*/  STL [R1+0x8a0], R6 ;  /* 0x0008a00601007387 */ /* 0x0005e20000100800 */
[----:B-1----:R-:W-:Y:S02]  /*21cc0*/  IMAD.MOV.U32 R10, RZ, RZ, R6 ;  /* 0x000000ffff0a7224 */ /* 0x002fe400078e0006 */
[----:B------:R-:W-:Y:S01]  /*21cd0*/  IMAD.MOV.U32 R11, RZ, RZ, R8 ;  /* 0x000000ffff0b7224 */ /* 0x000fe200078e0008 */
[----:B------:R1:W-:Y:S01]  /*21ce0*/  STL [R1+0x89c], R8 ;  /* 0x00089c0801007387 */ /* 0x0003e20000100800 */
[----:B---3--:R-:W-:-:S03]  /*21cf0*/  IMAD.X R13, R13, 0x1, R3, P2 ;  /* 0x000000010d0d7824 */ /* 0x008fc600010e0603 */
[----:B------:R3:W-:Y:S04]  /*21d00*/  STL [R1+0x8c0], R7 ;  /* 0x0008c00701007387 */ /* 0x0007e80000100800 */
[----:B--2---:R-:W2:Y:S04]  /*21d10*/  LDL.LU R6, [R1+0x920] ;  /* 0x0009200001067983 */ /* 0x004ea80000300800 */
[----:B------:R4:W-:Y:S04]  /*21d20*/  STL [R1+0x8bc], R13 ;  /* 0x0008bc0d01007387 */ /* 0x0009e80000100800 */
[----:B------:R4:W-:Y:S04]  /*21d30*/  LDGSTS.E [R5+0x30a00], desc[UR16][R10.64], P0 ;  /* 0x30a000000a057fae */ /* 0x0009e80008121850 */
[----:B-1----:R-:W2:Y:S01]  /*21d40*/  LDL.LU R8, [R1+0x940] ;  /* 0x0009400001087983 */ /* 0x002ea20000300800 */
[----:B------:R-:W-:-:S02]  /*21d50*/  IADD3 R9, P1, R9, R4, RZ ;  /* 0x0000000409097210 */ /* 0x000fc40007f3e0ff */
[----:B----4-:R-:W-:Y:S02]  /*21d60*/  MOV R10, R7 ;  /* 0x00000007000a7202 */ /* 0x010fe40000000f00 */
[----:B---3--:R-:W3:Y:S01]  /*21d70*/  LDL.LU R7, [R1+0x91c] ;  /* 0x00091c0001077983 */ /* 0x008ee20000300800 */
[----:B------:R-:W-:Y:S01]  /*21d80*/  IMAD.MOV.U32 R11, RZ, RZ, R13 ;  /* 0x000000ffff0b7224 */ /* 0x000fe200078e000d */
[----:B------:R-:W-:Y:S02]  /*21d90*/  IADD3 R12, P2, R12, R4, RZ ;  /* 0x000000040c0c7210 */ /* 0x000fe40007f5e0ff */
[----:B------:R-:W4:Y:S04]  /*21da0*/  LDL.LU R13, [R1+0x93c] ;  /* 0x00093c00010d7983 */ /* 0x000f280000300800 */
[----:B------:R1:W-:Y:S01]  /*21db0*/  LDGSTS.E [R5+0x30e00], desc[UR16][R10.64], P0 ;  /* 0x30e000000a057fae */ /* 0x0003e20008121850 */
[----:B------:R-:W-:-:S03]  /*21dc0*/  IMAD.X R149, R149, 0x1, R3, P1 ;  /* 0x0000000195957824 */ /* 0x000fc600008e0603 */
[----:B------:R1:W-:Y:S01]  /*21dd0*/  STL [R1+0x8e0], R9 ;  /* 0x0008e00901007387 */ /* 0x0003e20000100800 */
[----:B------:R-:W-:-:S03]  /*21de0*/  IMAD.X R150, R150, 0x1, R3, P2 ;  /* 0x0000000196967824 */ /* 0x000fc600010e0603 */
[----:B------:R1:W-:Y:S02]  /*21df0*/  STL [R1+0x8dc], R149 ;  /* 0x0008dc9501007387 */ /* 0x0003e40000100800 */
[----:B-1----:R-:W-:Y:S01]  /*21e00*/  MOV R10, R9 ;  /* 0x00000009000a7202 */ /* 0x002fe20000000f00 */
[----:B------:R-:W-:Y:S01]  /*21e10*/  IMAD.MOV.U32 R11, RZ, RZ, R149 ;  /* 0x000000ffff0b7224 */ /* 0x000fe200078e0095 */
        /* <DEDUP_REMOVED lines=13> */
[----:B------:R-:W-:Y:S02]  /*21ef0*/  IADD3 R8, P2, R8, R4, RZ ;  /* 0x0000000408087210 */ /* 0x000fe40007f5e0ff */
[----:B---3--:R-:W-:-:S03]  /*21f00*/  IADD3.X R7, R7, R3, RZ, P1, !PT ;  /* 0x0000000307077210 */ /* 0x008fc60000ffe4ff */
[----:B----4-:R-:W-:Y:S02]  /*21f10*/  IMAD.X R13, R13, 0x1, R3, P2 ;  /* 0x000000010d0d7824 */ /* 0x010fe400010e0603 */
[----:B------:R1:W-:Y:S01]  /*21f20*/  STL [R1+0x91c], R7 ;  /* 0x00091c0701007387 */ /* 0x0003e20000100800 */
[----:B------:R-:W-:-:S03]  /*21f30*/  IMAD.MOV.U32 R11, RZ, RZ, R7 ;  /* 0x000000ffff0b7224 */ /* 0x000fc600078e0007 */
[----:B------:R3:W-:Y:S04]  /*21f40*/  STL [R1+0x940], R8 ;  /* 0x0009400801007387 */ /* 0x0007e80000100800 */
[----:B--2---:R-:W2:Y:S04]  /*21f50*/  LDL.LU R6, [R1+0x9a0] ;  /* 0x0009a00001067983 */ /* 0x004ea80000300800 */
[----:B------:R4:W-:Y:S04]  /*21f60*/  STL [R1+0x93c], R13 ;  /* 0x00093c0d01007387 */ /* 0x0009e80000100800 */
[----:B------:R3:W-:Y:S04]  /*21f70*/  LDGSTS.E [R5+0x31a00], desc[UR16][R10.64], P0 ;  /* 0x31a000000a057fae */ /* 0x0007e80008121850 */
[----:B-1----:R-:W2:Y:S01]  /*21f80*/  LDL.LU R7, [R1+0x9c0] ;  /* 0x0009c00001077983 */ /* 0x002ea20000300800 */
[----:B------:R-:W-:-:S02]  /*21f90*/  IADD3 R9, P1, R9, R4, RZ ;  /* 0x0000000409097210 */ /* 0x000fc40007f3e0ff */
[----:B---3--:R-:W-:Y:S02]  /*21fa0*/  MOV R10, R8 ;  /* 0x00000008000a7202 */ /* 0x008fe40000000f00 */
[----:B------:R-:W3:Y:S01]  /*21fb0*/  LDL.LU R8, [R1+0x99c] ;  /* 0x00099c0001087983 */ /* 0x000ee20000300800 */
[----:B------:R-:W-:-:S03]  /*21fc0*/  IMAD.MOV.U32 R11, RZ, RZ, R13 ;  /* 0x000000ffff0b7224 */ /* 0x000fc600078e000d */
[----:B----4-:R-:W4:Y:S01]  /*21fd0*/  LDL.LU R13, [R1+0x9bc] ;  /* 0x0009bc00010d7983 */ /* 0x010f220000300800 */
[----:B------:R-:W-:-:S03]  /*21fe0*/  IADD3 R149, P2, R149, R4, RZ ;  /* 0x0000000495957210 */ /* 0x000fc60007f5e0ff */
        /* <DEDUP_REMOVED lines=164> */
[----:B------:R-:W-:Y:S02]  /*22a30*/  IADD3 R7, P2, R7, R4, RZ ;  /* 0x0000000407077210 */ /* 0x000fe40007f5e0ff */
[----:B---3--:R-:W-:-:S03]  /*22a40*/  IADD3.X R8, R8, R3, RZ, P1, !PT ;  /* 0x0000000308087210 */ /* 0x008fc60000ffe4ff */
[----:B----4-:R-:W-:Y:S02]  /*22a50*/  IMAD.X R13, R13, 0x1, R3, P2 ;  /* 0x000000010d0d7824 */ /* 0x010fe400010e0603 */
[----:B------:R1:W-:Y:S01]  /*22a60*/  STL [R1+0xb9c], R8 ;  /* 0x000b9c0801007387 */ /* 0x0003e20000100800 */
[----:B------:R-:W-:-:S03]  /*22a70*/  IMAD.MOV.U32 R11, RZ, RZ, R8 ;  /* 0x000000ffff0b7224 */ /* 0x000fc600078e0008 */
[----:B------:R-:W-:Y:S04]  /*22a80*/  STL [R1+0xbc0], R7 ;  /* 0x000bc00701007387 */ /* 0x000fe80000100800 */
[----:B------:R2:W-:Y:S04]  /*22a90*/  LDGSTS.E [R5+0x36a00], desc[UR16][R10.64], P0 ;  /* 0x36a000000a057fae */ /* 0x0005e80008121850 */
[----:B-1----:R-:W3:Y:S04]  /*22aa0*/  LDL.LU R8, [R1+0xc20] ;  /* 0x000c200001087983 */ /* 0x002ee80000300800 */
[----:B------:R1:W-:Y:S04]  /*22ab0*/  STL [R1+0xbbc], R13 ;  /* 0x000bbc0d01007387 */ /* 0x0003e80000100800 */
[----:B------:R-:W4:Y:S01]  /*22ac0*/  LDL.LU R6, [R1+0xc40] ;  /* 0x000c400001067983 */ /* 0x000f220000300800 */
[----:B--2---:R-:W-:Y:S01]  /*22ad0*/  IMAD.MOV.U32 R11, RZ, RZ, R13 ;  /* 0x000000ffff0b7224 */ /* 0x004fe200078e000d */
[----:B------:R-:W-:-:S02]  /*22ae0*/  IADD3 R9, P1, R9, R4, RZ ;  /* 0x0000000409097210 */ /* 0x000fc40007f3e0ff */
[----:B-1----:R-:W2:Y:S01]  /*22af0*/  LDL.LU R13, [R1+0xc1c] ;  /* 0x000c1c00010d7983 */ /* 0x002ea20000300800 */
[----:B------:R-:W-:-:S03]  /*22b00*/  MOV R10, R7 ;  /* 0x00000007000a7202 */ /* 0x000fc60000000f00 */
[----:B------:R-:W2:Y:S01]  /*22b10*/  LDL.LU R7, [R1+0xc3c] ;  /* 0x000c3c0001077983 */ /* 0x000ea20000300800 */
[----:B------:R-:W-:-:S03]  /*22b20*/  IADD3 R12, P2, R12, R4, RZ ;  /* 0x000000040c0c7210 */ /* 0x000fc60007f5e0ff */
[----:B------:R1:W-:Y:S04]  /*22b30*/  LDGSTS.E [R5+0x36e00], desc[UR16][R10.64], P0 ;  /* 0x36e000000a057fae */ /* 0x0003e80008121850 */
[----:B------:R1:W-:Y:S01]  /*22b40*/  STL [R1+0xbe0], R9 ;  /* 0x000be00901007387 */ /* 0x0003e20000100800 */
[--C-:B------:R-:W-:Y:S01]  /*22b50*/  IMAD.X R149, R149, 0x1, R3.reuse, P1 ;  /* 0x0000000195957824 */ /* 0x100fe200008e0603 */
[----:B-1----:R-:W-:Y:S01]  /*22b60*/  MOV R10, R9 ;  /* 0x00000009000a7202 */ /* 0x002fe20000000f00 */
[----:B------:R-:W-:-:S03]  /*22b70*/  IMAD.X R150, R150, 0x1, R3, P2 ;  /* 0x0000000196967824 */ /* 0x000fc600010e0603 */
[----:B------:R1:W-:Y:S01]  /*22b80*/  STL [R1+0xbdc], R149 ;  /* 0x000bdc9501007387 */ /* 0x0003e20000100800 */
[----:B------:R-:W-:-:S03]  /*22b90*/  IMAD.MOV.U32 R11, RZ, RZ, R149 ;  /* 0x000000ffff0b7224 */ /* 0x000fc600078e0095 */
        /* <DEDUP_REMOVED lines=12> */
[----:B-1----:R-:W-:Y:S01]  /*22c60*/  IMAD.MOV.U32 R10, RZ, RZ, R8 ;  /* 0x000000ffff0a7224 */ /* 0x002fe200078e0008 */
[----:B--2---:R-:W-:Y:S01]  /*22c70*/  IADD3.X R13, R13, R3, RZ, P1, !PT ;  /* 0x000000030d0d7210 */ /* 0x004fe20000ffe4ff */
[----:B------:R1:W-:Y:S01]  /*22c80*/  STL [R1+0xc20], R8 ;  /* 0x000c200801007387 */ /* 0x0003e20000100800 */
[----:B------:R-:W-:-:S03]  /*22c90*/  IMAD.X R7, R7, 0x1, R3, P2 ;  /* 0x0000000107077824 */ /* 0x000fc600010e0603 */
[----:B------:R-:W-:Y:S01]  /*22ca0*/  IMAD.MOV.U32 R11, RZ, RZ, R13 ;  /* 0x000000ffff0b7224 */ /* 0x000fe200078e000d */
[----:B------:R-:W-:Y:S04]  /*22cb0*/  STL [R1+0xc1c], R13 ;  /* 0x000c1c0d01007387 */ /* 0x000fe80000100800 */
[----:B------:R2:W-:Y:S04]  /*22cc0*/  STL [R1+0xc40], R6 ;  /* 0x000c400601007387 */ /* 0x0005e80000100800 */
[----:B------:R3:W-:Y:S04]  /*22cd0*/  LDGSTS.E [R5+0x37a00], desc[UR16][R10.64], P0 ;  /* 0x37a000000a057fae */ /* 0x0007e80008121850 */
[----:B------:R4:W-:Y:S04]  /*22ce0*/  STL [R1+0xc3c], R7 ;  /* 0x000c3c0701007387 */ /* 0x0009e80000100800 */
[----:B-1----:R-:W4:Y:S01]  /*22cf0*/  LDL.LU R8, [R1+0x8a4] ;  /* 0x0008a40001087983 */ /* 0x002f220000300800 */
[----:B---3--:R-:W-:Y:S01]  /*22d00*/  MOV R10, R6 ;  /* 0x00000006000a7202 */ /* 0x008fe20000000f00 */
[----:B------:R-:W-:-:S02]  /*22d10*/  IMAD.MOV.U32 R11, RZ, RZ, R7 ;  /* 0x000000ffff0b7224 */ /* 0x000fc400078e0007 */
[----:B--2---:R-:W2:Y:S01]  /*22d20*/  LDL.LU R6, [R1+0x8a8] ;  /* 0x0008a80001067983 */ /* 0x004ea20000300800 */
[----:B------:R-:W-:-:S03]  /*22d30*/  IADD3 R9, P1, R9, R4, RZ ;  /* 0x0000000409097210 */ /* 0x000fc60007f3e0ff */
[----:B------:R-:W3:Y:S04]  /*22d40*/  LDL.LU R13, [R1+0x8c4] ;  /* 0x0008c400010d7983 */ /* 0x000ee80000300800 */
[----:B----4-:R-:W4:Y:S04]  /*22d50*/  LDL.LU R7, [R1+0x8c8] ;  /* 0x0008c80001077983 */ /* 0x010f280000300800 */
[----:B------:R1:W-:Y:S01]  /*22d60*/  LDGSTS.E [R5+0x37e00], desc[UR16][R10.64], P0 ;  /* 0x37e000000a057fae */ /* 0x0003e20008121850 */
[----:B------:R-:W-:-:S03]  /*22d70*/  IADD3 R149, P2, R149, R4, RZ ;  /* 0x0000000495957210 */ /* 0x000fc60007f5e0ff */
[----:B------:R1:W-:Y:S01]  /*22d80*/  STL [R1+0x868], R9 ;  /* 0x0008680901007387 */ /* 0x0003e20000100800 */
[----:B------:R-:W-:Y:S01]  /*22d90*/  IMAD.X R12, R12, 0x1, R3, P1 ;  /* 0x000000010c0c7824 */ /* 0x000fe200008e0603 */
[----:B-1----:R-:W-:Y:S02]  /*22da0*/  LOP3.LUT R5, R15, 0x60, RZ, 0x3c, !PT ;  /* 0x000000600f057812 */ /* 0x002fe400078e3cff */
[----:B------:R-:W-:Y:S01]  /*22db0*/  STL [R1+0x888], R149 ;  /* 0x0008889501007387 */ /* 0x000fe20000100800 */
[----:B------:R-:W-:Y:S01]  /*22dc0*/  IMAD.MOV.U32 R10, RZ, RZ, R9 ;  /* 0x000000ffff0a7224 */ /* 0x000fe200078e0009 */
[----:B------:R-:W-:Y:S01]  /*22dd0*/  IADD3.X R150, R150, R3, RZ, P2, !PT ;  /* 0x0000000396967210 */ /* 0x000fe200017fe4ff */
[----:B------:R-:W-:Y:S01]  /*22de0*/  IMAD.MOV.U32 R11, RZ, RZ, R12 ;  /* 0x000000ffff0b7224 */ /* 0x000fe200078e000c */
[----:B------:R1:W-:Y:S01]  /*22df0*/  STL [R1+0x864], R12 ;  /* 0x0008640c01007387 */ /* 0x0003e20000100800 */
[----:B------:R-:W-:-:S03]  /*22e00*/  VIADD R5, R5, UR4 ;  /* 0x0000000405057c36 */ /* 0x000fc60008000000 */
[----:B------:R-:W3:Y:S04]  /*22e10*/  LDL.LU R9, [R1+0x8e8] ;  /* 0x0008e80001097983 */ /* 0x000ee80000300800 */
[----:B------:R1:W-:Y:S04]  /*22e20*/  LDGSTS.E [R5+0x30300], desc[UR16][R10.64], P0 ;  /* 0x303000000a057fae */ /* 0x0003e80008121850 */
[----:B-1----:R-:W3:Y:S04]  /*22e30*/  LDL.LU R12, [R1+0x908] ;  /* 0x00090800010c7983 */ /* 0x002ee80000300800 */
[----:B------:R1:W-:Y:S01]  /*22e40*/  STL [R1+0x884], R150 ;  /* 0x0008849601007387 */ /* 0x0003e20000100800 */
[----:B------:R-:W-:-:S03]  /*22e50*/  IMAD.MOV.U32 R10, RZ, RZ, R149 ;  /* 0x000000ffff0a7224 */ /* 0x000fc600078e0095 */
[----:B------:R-:W3:Y:S01]  /*22e60*/  LDL.LU R149, [R1+0x8e4] ;  /* 0x0008e40001957983 */ /* 0x000ee20000300800 */
[----:B------:R-:W-:-:S03]  /*22e70*/  MOV R11, R150 ;  /* 0x00000096000b7202 */ /* 0x000fc60000000f00 */
[----:B-1----:R-:W3:Y:S04]  /*22e80*/  LDL.LU R150, [R1+0x904] ;  /* 0x0009040001967983 */ /* 0x002ee80000300800 */
[----:B------:R1:W-:Y:S01]  /*22e90*/  LDGSTS.E [R5+0x30700], desc[UR16][R10.64], P0 ;  /* 0x307000000a057fae */ /* 0x0003e20008121850 */
[----:B--2---:R-:W-:-:S05]  /*22ea0*/  IADD3 R6, P1, R6, R4, RZ ;  /* 0x0000000406067210 */ /* 0x004fca0007f3e0ff */
[--C-:B------:R-:W-:Y:S01]  /*22eb0*/  IMAD.X R8, R8, 0x1, R3.reuse, P1 ;  /* 0x0000000108087824 */ /* 0x100fe200008e0603 */
[----:B----4-:R-:W-:Y:S01]  /*22ec0*/  IADD3 R7, P2, R7, R4, RZ ;  /* 0x0000000407077210 */ /* 0x010fe20007f5e0ff */
[----:B------:R2:W-:Y:S01]  /*22ed0*/  STL [R1+0x8a8], R6 ;  /* 0x0008a80601007387 */ /* 0x0005e20000100800 */
[----:B-1----:R-:W-:Y:S02]  /*22ee0*/  IMAD.MOV.U32 R10, RZ, RZ, R6 ;  /* 0x000000ffff0a7224 */ /* 0x002fe400078e0006 */
[----:B------:R-:W-:Y:S01]  /*22ef0*/  MOV R11, R8 ;  /* 0x00000008000b7202 */ /* 0x000fe20000000f00 */
[----:B---3--:R-:W-:Y:S01]  /*22f00*/  IMAD.X R13, R13, 0x1, R3, P2 ;  /* 0x000000010d0d7824 */ /* 0x008fe200010e0603 */
[----:B------:R1:W-:Y:S04]  /*22f10*/  STL [R1+0x8a4], R8 ;  /* 0x0008a40801007387 */ /* 0x0003e80000100800 */
[----:B------:R3:W-:Y:S04]  /*22f20*/  STL [R1+0x8c8], R7 ;  /* 0x0008c80701007387 */ /* 0x0007e80000100800 */
[----:B--2---:R-:W2:Y:S04]  /*22f30*/  LDL.LU R6, [R1+0x928] ;  /* 0x0009280001067983 */ /* 0x004ea80000300800 */
[----:B------:R4:W-:Y:S04]  /*22f40*/  STL [R1+0x8c4], R13 ;  /* 0x0008c40d01007387 */ /* 0x0009e80000100800 */
[----:B------:R4:W-:Y:S01]  /*22f50*/  LDGSTS.E [R5+0x30b00], desc[UR16][R10.64], P0 ;  /* 0x30b000000a057fae */ /* 0x0009e20008121850 */
[----:B------:R-:W-:-:S03]  /*22f60*/  IADD3 R9, P1, R9, R4, RZ ;  /* 0x0000000409097210 */ /* 0x000fc60007f3e0ff */
[----:B-1----:R-:W2:Y:S01]  /*22f70*/  LDL.LU R8, [R1+0x948] ;  /* 0x0009480001087983 */ /* 0x002ea20000300800 */
[----:B----4-:R-:W-:Y:S02]  /*22f80*/  IMAD.MOV.U32 R10, RZ, RZ, R7 ;  /* 0x000000ffff0a7224 */ /* 0x010fe400078e0007 */
[----:B------:R-:W-:Y:S01]  /*22f90*/  IMAD.MOV.U32 R11, RZ, RZ, R13 ;  /* 0x000000ffff0b7224 */ /* 0x000fe200078e000d */
[----:B---3--:R-:W3:Y:S01]  /*22fa0*/  LDL.LU R7, [R1+0x924] ;  /* 0x0009240001077983 */ /* 0x008ee20000300800 */
[----:B------:R-:W-:-:S03]  /*22fb0*/  IADD3 R12, P2, R12, R4, RZ ;  /* 0x000000040c0c7210 */ /* 0x000fc60007f5e0ff */
[----:B------:R-:W4:Y:S01]  /*22fc0*/  LDL.LU R13, [R1+0x944] ;  /* 0x00094400010d7983 */ /* 0x000f220000300800 */
[----:B------:R-:W-:-:S03]  /*22fd0*/  IMAD.X R149, R149, 0x1, R3, P1 ;  /* 0x0000000195957824 */ /* 0x000fc600008e0603 */
[----:B------:R1:W-:Y:S01]  /*22fe0*/  LDGSTS.E [R5+0x30f00], desc[UR16][R10.64], P0 ;  /* 0x30f000000a057fae */ /* 0x0003e20008121850 */
[----:B------:R-:W-:-:S03]  /*22ff0*/  IADD3.X R150, R150, R3, RZ, P2, !PT ;  /* 0x0000000396967210 */ /* 0x000fc600017fe4ff */
[----:B------:R1:W-:Y:S04]  /*23000*/  STL [R1+0x8e8], R9 ;  /* 0x0008e80901007387 */ /* 0x0003e80000100800 */
[----:B------:R1:W-:Y:S02]  /*23010*/  STL [R1+0x8e4], R149 ;  /* 0x0008e49501007387 */ /* 0x0003e40000100800 */
[----:B-1----:R-:W-:Y:S02]  /*23020*/  IMAD.MOV.U32 R10, RZ, RZ, R9 ;  /* 0x000000ffff0a7224 */ /* 0x002fe400078e0009 */
[----:B------:R1:W-:Y:S01]  /*23030*/  STL [R1+0x908], R12 ;  /* 0x0009080c01007387 */ /* 0x0003e20000100800 */
[----:B------:R-:W-:-:S03]  /*23040*/  IMAD.MOV.U32 R11, RZ, RZ, R149 ;  /* 0x000000ffff0b7224 */ /* 0x000fc600078e0095 */
[----:B------:R-:W4:Y:S04]  /*23050*/  LDL.LU R9, [R1+0x968] ;  /* 0x0009680001097983 */ /* 0x000f280000300800 */
[----:B------:R1:W-:Y:S04]  /*23060*/  STL [R1+0x904], R150 ;  /* 0x0009049601007387 */ /* 0x0003e80000100800 */
[----:B------:R1:W-:Y:S04]  /*23070*/  LDGSTS.E [R5+0x31300], desc[UR16][R10.64], P0 ;  /* 0x313000000a057fae */ /* 0x0003e80008121850 */
[----:B------:R-:W4:Y:S01]  /*23080*/  LDL.LU R149, [R1+0x988] ;  /* 0x0009880001957983 */ /* 0x000f220000300800 */
[----:B-1----:R-:W-:-:S03]  /*23090*/  IMAD.MOV.U32 R10, RZ, RZ, R12 ;  /* 0x000000ffff0a7224 */ /* 0x002fc600078e000c */
[----:B------:R-:W4:Y:S01]  /*230a0*/  LDL.LU R12, [R1+0x964] ;  /* 0x00096400010c7983 */ /* 0x000f220000300800 */
[----:B------:R-:W-:-:S03]  /*230b0*/  MOV R11, R150 ;  /* 0x00000096000b7202 */ /* 0x000fc60000000f00 */
[----:B------:R-:W4:Y:S04]  /*230c0*/  LDL.LU R150, [R1+0x984] ;  /* 0x0009840001967983 */ /* 0x000f280000300800 */
[----:B------:R1:W-:Y:S01]  /*230d0*/  LDGSTS.E [R5+0x31700], desc[UR16][R10.64], P0 ;  /* 0x317000000a057fae */ /* 0x0003e20008121850 */
[----:B--2---:R-:W-:-:S05]  /*230e0*/  IADD3 R6, P1, R6, R4, RZ ;  /* 0x0000000406067210 */ /* 0x004fca0007f3e0ff */
[----:B------:R2:W-:Y:S01]  /*230f0*/  STL [R1+0x928], R6 ;  /* 0x0009280601007387 */ /* 0x0005e20000100800 */
[----:B-1----:R-:W-:Y:S01]  /*23100*/  IMAD.MOV.U32 R10, RZ, RZ, R6 ;  /* 0x000000ffff0a7224 */ /* 0x002fe200078e0006 */
[----:B------:R-:W-:Y:S01]  /*23110*/  IADD3 R8, P2, R8, R4, RZ ;  /* 0x0000000408087210 */ /* 0x000fe20007f5e0ff */
[----:B---3--:R-:W-:-:S04]  /*23120*/  IMAD.X R7, R7, 0x1, R3, P1 ;  /* 0x0000000107077824 */ /* 0x008fc800008e0603 */
[----:B----4-:R-:W-:Y:S01]  /*23130*/  IMAD.X R13, R13, 0x1, R3, P2 ;  /* 0x000000010d0d7824 */ /* 0x010fe200010e0603 */
[----:B------:R1:W-:Y:S01]  /*23140*/  STL [R1+0x924], R7 ;  /* 0x0009240701007387 */ /* 0x0003e20000100800 */
[----:B------:R-:W-:-:S03]  /*23150*/  MOV R11, R7 ;  /* 0x00000007000b7202 */ /* 0x000fc60000000f00 */
[----:B------:R3:W-:Y:S04]  /*23160*/  STL [R1+0x948], R8 ;  /* 0x0009480801007387 */ /* 0x0007e80000100800 */
[----:B--2---:R-:W2:Y:S04]  /*23170*/  LDL.LU R6, [R1+0x9a8] ;  /* 0x0009a80001067983 */ /* 0x004ea80000300800 */
[----:B------:R4:W-:Y:S04]  /*23180*/  STL [R1+0x944], R13 ;  /* 0x0009440d01007387 */ /* 0x0009e80000100800 */
[----:B------:R3:W-:Y:S01]  /*23190*/  LDGSTS.E [R5+0x31b00], desc[UR16][R10.64], P0 ;  /* 0x31b000000a057fae */ /* 0x0007e20008121850 */
[----:B------:R-:W-:-:S03]  /*231a0*/  IADD3 R9, P1, R9, R4, RZ ;  /* 0x0000000409097210 */ /* 0x000fc60007f3e0ff */
[----:B-1----:R-:W2:Y:S01]  /*231b0*/  LDL.LU R7, [R1+0x9c8] ;  /* 0x0009c80001077983 */ /* 0x002ea20000300800 */
[----:B---3--:R-:W-:Y:S02]  /*231c0*/  IMAD.MOV.U32 R10, RZ, RZ, R8 ;  /* 0x000000ffff0a7224 */ /* 0x008fe400078e0008 */
[----:B------:R-:W-:Y:S01]  /*231d0*/  IMAD.MOV.U32 R11, RZ, RZ, R13 ;  /* 0x000000ffff0b7224 */ /* 0x000fe200078e000d */
[----:B------:R-:W3:Y:S01]  /*231e0*/  LDL.LU R8, [R1+0x9a4] ;  /* 0x0009a40001087983 */ /* 0x000ee20000300800 */
[----:B------:R-:W-:-:S03]  /*231f0*/  IADD3 R149, P2, R149, R4, RZ ;  /* 0x0000000495957210 */ /* 0x000fc60007f5e0ff */
[----:B----4-:R-:W4:Y:S04]  /*23200*/  LDL.LU R13, [R1+0x9c4] ;  /* 0x0009c400010d7983 */ /* 0x010f280000300800 */
[----:B------:R1:W-:Y:S01]  /*23210*/  LDGSTS.E [R5+0x31f00], desc[UR16][R10.64], P0 ;  /* 0x31f000000a057fae */ /* 0x0003e20008121850 */
[----:B------:R-:W-:-:S03]  /*23220*/  IMAD.X R12, R12, 0x1, R3, P1 ;  /* 0x000000010c0c7824 */ /* 0x000fc600008e0603 */
[----:B------:R1:W-:Y:S01]  /*23230*/  STL [R1+0x968], R9 ;  /* 0x0009680901007387 */ /* 0x0003e20000100800 */
[----:B------:R-:W-:-:S03]  /*23240*/  IADD3.X R150, R150, R3, RZ, P2, !PT ;  /* 0x0000000396967210 */ /* 0x000fc600017fe4ff */
        /* <DEDUP_REMOVED lines=34> */
[----:B------:R-:W-:Y:S01]  /*23470*/  STL [R1+0x9e8], R9 ;  /* 0x0009e80901007387 */ /* 0x000fe20000100800 */
[----:B------:R-:W-:-:S03]  /*23480*/  IADD3.X R150, R150, R3, RZ, P2, !PT ;  /* 0x0000000396967210 */ /* 0x000fc600017fe4ff */
[----:B------:R1:W-:Y:S02]  /*23490*/  STL [R1+0x9e4], R149 ;  /* 0x0009e49501007387 */ /* 0x0003e40000100800 */
[----:B-1----:R-:W-:Y:S02]  /*234a0*/  IMAD.MOV.U32 R10, RZ, RZ, R9 ;  /* 0x000000ffff0a7224 */ /* 0x002fe400078e0009 */
[----:B------:R-:W-:Y:S01]  /*234b0*/  STL [R1+0xa08], R12 ;  /* 0x000a080c01007387 */ /* 0x000fe20000100800 */
[----:B------:R-:W-:-:S03]  /*234c0*/  IMAD.MOV.U32 R11, RZ, RZ, R149 ;  /* 0x000000ffff0b7224 */ /* 0x000fc600078e0095 */
        /* <DEDUP_REMOVED lines=9> */
[----:B--2---:R-:W-:-:S05]  /*23560*/  IADD3 R6, P1, R6, R4, RZ ;  /* 0x0000000406067210 */ /* 0x004fca0007f3e0ff */
[----:B-1----:R-:W-:Y:S01]  /*23570*/  IMAD.MOV.U32 R10, RZ, RZ, R6 ;  /* 0x000000ffff0a7224 */ /* 0x002fe200078e0006 */
[----:B------:R1:W-:Y:S01]  /*23580*/  STL [R1+0xa28], R6 ;  /* 0x000a280601007387 */ /* 0x0003e20000100800 */
[----:B------:R-:W-:Y:S01]  /*23590*/  IADD3 R8, P2, R8, R4, RZ ;  /* 0x0000000408087210 */ /* 0x000fe20007f5e0ff */
[----:B---3--:R-:W-:-:S05]  /*235a0*/  IMAD.X R7, R7, 0x1, R3, P1 ;  /* 0x0000000107077824 */ /* 0x008fca00008e0603 */
[----:B------:R-:W-:Y:S01]  /*235b0*/  MOV R11, R7 ;  /* 0x00000007000b7202 */ /* 0x000fe20000000f00 */
[----:B----4-:R-:W-:Y:S01]  /*235c0*/  IMAD.X R13, R13, 0x1, R3, P2 ;  /* 0x000000010d0d7824 */ /* 0x010fe200010e0603 */
[----:B------:R2:W-:Y:S04]  /*235d0*/  STL [R1+0xa24], R7 ;  /* 0x000a240701007387 */ /* 0x0005e80000100800 */
[----:B------:R3:W-:Y:S04]  /*235e0*/  LDGSTS.E [R5+0x33b00], desc[UR16][R10.64], P0 ;  /* 0x33b000000a057fae */ /* 0x0007e80008121850 */
[----:B------:R-:W-:Y:S04]  /*235f0*/  STL [R1+0xa48], R8 ;  /* 0x000a480801007387 */ /* 0x000fe80000100800 */
[----:B-1----:R-:W4:Y:S01]  /*23600*/  LDL.LU R6, [R1+0xaa8] ;  /* 0x000aa80001067983 */ /* 0x002f220000300800 */
[----:B---3--:R-:W-:Y:S01]  /*23610*/  IMAD.MOV.U32 R10, RZ, RZ, R8 ;  /* 0x000000ffff0a7224 */ /* 0x008fe200078e0008 */
[-C--:B------:R-:W-:Y:S01]  /*23620*/  IADD3 R149, P1, R149, R4.reuse, RZ ;  /* 0x0000000495957210 */ /* 0x080fe20007f3e0ff */
[----:B------:R-:W-:Y:S01]  /*23630*/  IMAD.MOV.U32 R11, RZ, RZ, R13 ;  /* 0x000000ffff0b7224 */ /* 0x000fe200078e000d */
[----:B------:R1:W-:Y:S04]  /*23640*/  STL [R1+0xa44], R13 ;  /* 0x000a440d01007387 */ /* 0x0003e80000100800 */
[----:B--2---:R-:W2:Y:S04]  /*23650*/  LDL.LU R7, [R1+0xac8] ;  /* 0x000ac80001077983 */ /* 0x004ea80000300800 */
[----:B------:R3:W-:Y:S01]  /*23660*/  LDGSTS.E [R5+0x33f00], desc[UR16][R10.64], P0 ;  /* 0x33f000000a057fae */ /* 0x0007e20008121850 */
[----:B------:R-:W-:-:S03]  /*23670*/  IADD3 R9, P2, R9, R4, RZ ;  /* 0x0000000409097210 */ /* 0x000fc60007f5e0ff */
[----:B-1----:R-:W2:Y:S04]  /*23680*/  LDL.LU R13, [R1+0xaa4] ;  /* 0x000aa400010d7983 */ /* 0x002ea80000300800 */
[----:B------:R-:W2:Y:S01]  /*23690*/  LDL.LU R8, [R1+0xac4] ;  /* 0x000ac40001087983 */ /* 0x000ea20000300800 */
[----:B------:R-:W-:Y:S02]  /*236a0*/  IMAD.X R150, R150, 0x1, R3, P1 ;  /* 0x0000000196967824 */ /* 0x000fe400008e0603 */
[----:B---3--:R-:W-:Y:S02]  /*236b0*/  IMAD.MOV.U32 R10, RZ, RZ, R149 ;  /* 0x000000ffff0a7224 */ /* 0x008fe400078e0095 */
[----:B------:R-:W-:Y:S01]  /*236c0*/  IMAD.MOV.U32 R11, RZ, RZ, R150 ;  /* 0x000000ffff0b7224 */ /* 0x000fe200078e0096 */
[----:B------:R-:W-:Y:S01]  /*236d0*/  IADD3.X R12, R12, R3, RZ, P2, !PT ;  /* 0x000000030c0c7210 */ /* 0x000fe200017fe4ff */
[----:B------:R-:W-:Y:S04]  /*236e0*/  STL [R1+0xa68], R149 ;  /* 0x000a689501007387 */ /* 0x000fe80000100800 */
[----:B------:R-:W-:Y:S04]  /*236f0*/  STL [R1+0xa64], R150 ;  /* 0x000a649601007387 */ /* 0x000fe80000100800 */
[----:B------:R-:W-:Y:S04]  /*23700*/  STL [R1+0xa88], R9 ;  /* 0x000a880901007387 */ /* 0x000fe80000100800 */
[----:B------:R1:W-:Y:S04]  /*23710*/  LDGSTS.E [R5+0x34300], desc[UR16][R10.64], P0 ;  /* 0x343000000a057fae */ /* 0x0003e80008121850 */
[----:B------:R3:W-:Y:S01]  /*23720*/  STL [R1+0xa84], R12 ;  /* 0x000a840c01007387 */ /* 0x0007e20000100800 */
[----:B-1----:R-:W-:Y:S01]  /*23730*/  MOV R11, R12 ;  /* 0x0000000c000b7202 */ /* 0x002fe20000000f00 */
[----:B------:R-:W-:-:S02]  /*23740*/  IMAD.MOV.U32 R10, RZ, RZ, R9 ;  /* 0x000000ffff0a7224 */ /* 0x000fc400078e0009 */
[----:B---3--:R-:W3:Y:S04]  /*23750*/  LDL.LU R12, [R1+0xae4] ;  /* 0x000ae400010c7983 */ /* 0x008ee80000300800 */
[----:B------:R-:W3:Y:S04]  /*23760*/  LDL.LU R9, [R1+0xae8] ;  /* 0x000ae80001097983 */ /* 0x000ee80000300800 */
[----:B------:R-:W3:Y:S04]  /*23770*/  LDL.LU R149, [R1+0xb04] ;  /* 0x000b040001957983 */ /* 0x000ee80000300800 */
[----:B------:R-:W3:Y:S04]  /*23780*/  LDL.LU R150, [R1+0xb08] ;  /* 0x000b080001967983 */ /* 0x000ee80000300800 */
[----:B------:R1:W-:Y:S01]  /*23790*/  LDGSTS.E [R5+0x34700], desc[UR16][R10.64], P0 ;  /* 0x347000000a057fae */ /* 0x0003e20008121850 */
[----:B----4-:R-:W-:-:S05]  /*237a0*/  IADD3 R6, P1, R6, R4, RZ ;  /* 0x0000000406067210 */ /* 0x010fca0007f3e0ff */
[----:B-1----:R-:W-:Y:S01]  /*237b0*/  IMAD.MOV.U32 R10, RZ, RZ, R6 ;  /* 0x000000ffff0a7224 */ /* 0x002fe200078e0006 */
[----:B--2---:R-:W-:Y:S01]  /*237c0*/  IADD3 R7, P2, R7, R4, RZ ;  /* 0x0000000407077210 */ /* 0x004fe20007f5e0ff */
[----:B------:R-:W-:-:S05]  /*237d0*/  IMAD.X R13, R13, 0x1, R3, P1 ;  /* 0x000000010d0d7824 */ /* 0x000fca00008e0603 */
[----:B------:R-:W-:Y:S01]  /*237e0*/  MOV R11, R13 ;  /* 0x0000000d000b7202 */ /* 0x000fe20000000f00 */
[----:B------:R-:W-:Y:S01]  /*237f0*/  IMAD.X R8, R8, 0x1, R3, P2 ;  /* 0x0000000108087824 */ /* 0x000fe200010e0603 */
[----:B------:R1:W-:Y:S04]  /*23800*/  STL [R1+0xaa8], R6 ;  /* 0x000aa80601007387 */ /* 0x0003e80000100800 */
[----:B------:R2:W-:Y:S04]  /*23810*/  LDGSTS.E [R5+0x34b00], desc[UR16][R10.64], P0 ;  /* 0x34b000000a057fae */ /* 0x0005e80008121850 */
[----:B------:R4:W-:Y:S04]  /*23820*/  STL [R1+0xaa4], R13 ;  /* 0x000aa40d01007387 */ /* 0x0009e80000100800 */
[----:B------:R3:W-:Y:S01]  /*23830*/  STL [R1+0xac8], R7 ;  /* 0x000ac80701007387 */ /* 0x0007e20000100800 */
[----:B--2---:R-:W-:-:S03]  /*23840*/  IMAD.MOV.U32 R10, RZ, RZ, R7 ;  /* 0x000000ffff0a7224 */ /* 0x004fc600078e0007 */
[----:B------:R-:W2:Y:S01]  /*23850*/  LDL.LU R151, [R1+0xb28] ;  /* 0x000b280001977983 */ /* 0x000ea20000300800 */
[----:B------:R-:W-:-:S03]  /*23860*/  IMAD.MOV.U32 R11, RZ, RZ, R8 ;  /* 0x000000ffff0b7224 */ /* 0x000fc600078e0008 */
[----:B------:R3:W-:Y:S04]  /*23870*/  STL [R1+0xac4], R8 ;  /* 0x000ac40801007387 */ /* 0x0007e80000100800 */
[----:B------:R3:W-:Y:S04]  /*23880*/  LDGSTS.E [R5+0x34f00], desc[UR16][R10.64], P0 ;  /* 0x34f000000a057fae */ /* 0x0007e80008121850 */
[----:B-1----:R-:W2:Y:S04]  /*23890*/  LDL.LU R6, [R1+0xb48] ;  /* 0x000b480001067983 */ /* 0x002ea80000300800 */
[----:B----4-:R-:W4:Y:S01]  /*238a0*/  LDL.LU R13, [R1+0xb44] ;  /* 0x000b4400010d7983 */ /* 0x010f220000300800 */
[----:B---3--:R-:W-:-:S03]  /*238b0*/  IADD3 R9, P1, R9, R4, RZ ;  /* 0x0000000409097210 */ /* 0x008fc60007f3e0ff */
[----:B------:R-:W3:Y:S02]  /*238c0*/  LDL.LU R7, [R1+0xb68] ;  /* 0x000b680001077983 */ /* 0x000ee40000300800 */
[----:B------:R-:W-:Y:S02]  /*238d0*/  IMAD.X R12, R12, 0x1, R3, P1 ;  /* 0x000000010c0c7824 */ /* 0x000fe400008e0603 */
[----:B------:R-:W3:Y:S01]  /*238e0*/  LDL.LU R8, [R1+0xb88] ;  /* 0x000b880001087983 */ /* 0x000ee20000300800 */
[----:B------:R-:W-:Y:S01]  /*238f0*/  IADD3 R150, P2, R150, R4, RZ ;  /* 0x0000000496967210 */ /* 0x000fe20007f5e0ff */
[----:B------:R-:W-:Y:S02]  /*23900*/  IMAD.MOV.U32 R10, RZ, RZ, R9 ;  /* 0x000000ffff0a7224 */ /* 0x000fe400078e0009 */
[----:B------:R-:W-:Y:S01]  /*23910*/  IMAD.MOV.U32 R11, RZ, RZ, R12 ;  /* 0x000000ffff0b7224 */ /* 0x000fe200078e000c */
[----:B------:R-:W-:Y:S01]  /*23920*/  IADD3.X R149, R149, R3, RZ, P2, !PT ;  /* 0x0000000395957210 */ /* 0x000fe200017fe4ff */
[----:B------:R-:W-:Y:S04]  /*23930*/  STL [R1+0xae8], R9 ;  /* 0x000ae80901007387 */ /* 0x000fe80000100800 */
[----:B------:R1:W-:Y:S04]  /*23940*/  STL [R1+0xae4], R12 ;  /* 0x000ae40c01007387 */ /* 0x0003e80000100800 */
[----:B------:R1:W-:Y:S04]  /*23950*/  LDGSTS.E [R5+0x35300], desc[UR16][R10.64], P0 ;  /* 0x353000000a057fae */ /* 0x0003e80008121850 */
[----:B------:R-:W-:Y:S04]  /*23960*/  STL [R1+0xb08], R150 ;  /* 0x000b089601007387 */ /* 0x000fe80000100800 */
[----:B-1----:R-:W3:Y:S01]  /*23970*/  LDL.LU R12, [R1+0xb64] ;  /* 0x000b6400010c7983 */ /* 0x002ee20000300800 */
[----:B------:R-:W-:Y:S01]  /*23980*/  IMAD.MOV.U32 R10, RZ, RZ, R150 ;  /* 0x000000ffff0a7224 */ /* 0x000fe200078e0096 */
[----:B------:R-:W-:-:S02]  /*23990*/  MOV R11, R149 ;  /* 0x00000095000b7202 */ /* 0x000fc40000000f00 */
[----:B------:R1:W-:Y:S04]  /*239a0*/  STL [R1+0xb04], R149 ;  /* 0x000b049501007387 */ /* 0x0003e80000100800 */
[----:B------:R-:W3:Y:S04]  /*239b0*/  LDL.LU R9, [R1+0xb84] ;  /* 0x000b840001097983 */ /* 0x000ee80000300800 */
[----:B------:R2:W-:Y:S04]  /*239c0*/  LDGSTS.E [R5+0x35700], desc[UR16][R10.64], P0 ;  /* 0x357000000a057fae */ /* 0x0005e80008121850 */
[----:B-1----:R-:W5:Y:S04]  /*239d0*/  LDL.LU R149, [R1+0xdf8] ;  /* 0x000df80001957983 */ /* 0x002f680000300800 */
[----:B------:R-:W5:Y:S04]  /*239e0*/  LDL.LU R150, [R1+0xdf4] ;  /* 0x000df40001967983 */ /* 0x000f680000300800 */
[----:B------:R-:W3:Y:S01]  /*239f0*/  LDL.LU R11, [R1+0xb24] ;  /* 0x000b2400010b7983 */ /* 0x000ee20000300800 */
[----:B--2---:R-:W-:-:S05]  /*23a00*/  IADD3 R151, P1, R151, R4, RZ ;  /* 0x0000000497977210 */ /* 0x004fca0007f3e0ff */
[----:B------:R-:W-:Y:S01]  /*23a10*/  IMAD.MOV.U32 R10, RZ, RZ, R151 ;  /* 0x000000ffff0a7224 */ /* 0x000fe200078e0097 */
[-C--:B------:R-:W-:Y:S01]  /*23a20*/  IADD3 R6, P2, R6, R4.reuse, RZ ;  /* 0x0000000406067210 */ /* 0x080fe20007f5e0ff */
[----:B------:R-:W-:Y:S04]  /*23a30*/  STL [R1+0xb28], R151 ;  /* 0x000b289701007387 */ /* 0x000fe80000100800 */
[----:B----4-:R-:W-:Y:S01]  /*23a40*/  IMAD.X R13, R13, 0x1, R3, P2 ;  /* 0x000000010d0d7824 */ /* 0x010fe200010e0603 */
[----:B---3--:R-:W-:-:S05]  /*23a50*/  IADD3 R8, P2, R8, R4, RZ ;  /* 0x0000000408087210 */ /* 0x008fca0007f5e0ff */
[--C-:B------:R-:W-:Y:S02]  /*23a60*/  IMAD.X R9, R9, 0x1, R3.reuse, P2 ;  /* 0x0000000109097824 */ /* 0x100fe400010e0603 */
[----:B------:R-:W-:Y:S01]  /*23a70*/  IMAD.X R11, R11, 0x1, R3, P1 ;  /* 0x000000010b0b7824 */ /* 0x000fe200008e0603 */
[----:B------:R-:W-:-:S04]  /*23a80*/  IADD3 R7, P1, R7, R4, RZ ;  /* 0x0000000407077210 */ /* 0x000fc80007f3e0ff */
[----:B------:R1:W-:Y:S01]  /*23a90*/  STL [R1+0xb24], R11 ;  /* 0x000b240b01007387 */ /* 0x0003e20000100800 */
[----:B------:R-:W-:-:S03]  /*23aa0*/  IMAD.X R12, R12, 0x1, R3, P1 ;  /* 0x000000010c0c7824 */ /* 0x000fc600008e0603 */
[----:B------:R2:W-:Y:S04]  /*23ab0*/  LDGSTS.E [R5+0x35b00], desc[UR16][R10.64], P0 ;  /* 0x35b000000a057fae */ /* 0x0005e80008121850 */
[----:B------:R3:W-:Y:S01]  /*23ac0*/  STL [R1+0xb48], R6 ;  /* 0x000b480601007387 */ /* 0x0007e20000100800 */
[----:B--2---:R-:W-:Y:S01]  /*23ad0*/  MOV R10, R6 ;  /* 0x00000006000a7202 */ /* 0x004fe20000000f00 */
[----:B-1----:R-:W-:Y:S02]  /*23ae0*/  IMAD.MOV.U32 R11, RZ, RZ, R13 ;  /* 0x000000ffff0b7224 */ /* 0x002fe400078e000d */
[----:B------:R-:W-:Y:S04]  /*23af0*/  STL [R1+0xb44], R13 ;  /* 0x000b440d01007387 */ /* 0x000fe80000100800 */
[----:B------:R1:W-:Y:S04]  /*23b00*/  LDGSTS.E [R5+0x35f00], desc[UR16][R10.64], P0 ;  /* 0x35f000000a057fae */ /* 0x0003e80008121850 */
[----:B------:R-:W2:Y:S04]  /*23b10*/  LDL.LU R151, [R1+0xbc4] ;  /* 0x000bc40001977983 */ /* 0x000ea80000300800 */
[----:B---3--:R-:W3:Y:S01]  /*23b20*/  LDL.LU R6, [R1+0xbc8] ;  /* 0x000bc80001067983 */ /* 0x008ee20000300800 */
[----:B-1----:R-:W-:Y:S01]  /*23b30*/  MOV R10, R7 ;  /* 0x00000007000a7202 */ /* 0x002fe20000000f00 */
[----:B------:R-:W-:-:S02]  /*23b40*/  IMAD.MOV.U32 R11, RZ, RZ, R12 ;  /* 0x000000ffff0b7224 */ /* 0x000fc400078e000c */
[----:B------:R1:W-:Y:S04]  /*23b50*/  STL [R1+0xb68], R7 ;  /* 0x000b680701007387 */ /* 0x0003e80000100800 */
[----:B------:R-:W-:Y:S04]  /*23b60*/  STL [R1+0xb64], R12 ;  /* 0x000b640c01007387 */ /* 0x000fe80000100800 */
[----:B------:R4:W-:Y:S04]  /*23b70*/  STL [R1+0xb88], R8 ;  /* 0x000b880801007387 */ /* 0x0009e80000100800 */
[----:B------:R4:W-:Y:S04]  /*23b80*/  LDGSTS.E [R5+0x36300], desc[UR16][R10.64], P0 ;  /* 0x363000000a057fae */ /* 0x0009e80008121850 */
[----:B-1----:R-:W2:Y:S04]  /*23b90*/  LDL.LU R7, [R1+0xc08] ;  /* 0x000c080001077983 */ /* 0x002ea80000300800 */
[----:B------:R1:W-:Y:S01]  /*23ba0*/  STL [R1+0xb84], R9 ;  /* 0x000b840901007387 */ /* 0x0003e20000100800 */
[----:B----4-:R-:W-:-:S02]  /*23bb0*/  IMAD.MOV.U32 R10, RZ, RZ, R8 ;  /* 0x000000ffff0a7224 */ /* 0x010fc400078e0008 */
[----:B------:R-:W-:Y:S01]  /*23bc0*/  IMAD.MOV.U32 R11, RZ, RZ, R9 ;  /* 0x000000ffff0b7224 */ /* 0x000fe200078e0009 */
[----:B------:R-:W4:Y:S04]  /*23bd0*/  LDL.LU R8, [R1+0xc04] ;  /* 0x000c040001087983 */ /* 0x000f280000300800 */
[----:B------:R-:W4:Y:S04]  /*23be0*/  LDL.LU R13, [R1+0xc28] ;  /* 0x000c2800010d7983 */ /* 0x000f280000300800 */
[----:B------:R-:W4:Y:S04]  /*23bf0*/  LDL.LU R12, [R1+0xc44] ;  /* 0x000c4400010c7983 */ /* 0x000f280000300800 */
[----:B-1----:R-:W4:Y:S04]  /*23c00*/  LDL.LU R9, [R1+0xc48] ;  /* 0x000c480001097983 */ /* 0x002f280000300800 */
[----:B------:R1:W-:Y:S04]  /*23c10*/  LDGSTS.E [R5+0x36700], desc[UR16][R10.64], P0 ;  /* 0x367000000a057fae */ /* 0x0003e80008121850 */
[----:B------:R-:W4:Y:S04]  /*23c20*/  LDL.LU R10, [R1+0xba4] ;  /* 0x000ba400010a7983 */ /* 0x000f280000300800 */
[----:B------:R-:W1:Y:S01]  /*23c30*/  LDL.LU R11, [R1+0xba8] ;  /* 0x000ba800010b7983 */ /* 0x000e620000300800 */
[----:B---3--:R-:W-:-:S05]  /*23c40*/  IADD3 R6, P2, R6, R4, RZ ;  /* 0x0000000406067210 */ /* 0x008fca0007f5e0ff */
[----:B--2---:R-:W-:Y:S01]  /*23c50*/  IMAD.X R151, R151, 0x1, R3, P2 ;  /* 0x0000000197977824 */ /* 0x004fe200010e0603 */
[----:B-1----:R-:W-:-:S04]  /*23c60*/  IADD3 R11, P1, R11, R4, RZ ;  /* 0x000000040b0b7210 */ /* 0x002fc80007f3e0ff */
[----:B----4-:R-:W-:Y:S01]  /*23c70*/  IADD3.X R10, R10, R3, RZ, P1, !PT ;  /* 0x000000030a0a7210 */ /* 0x010fe20000ffe4ff */
[----:B------:R1:W-:Y:S04]  /*23c80*/  STL [R1+0xba8], R11 ;  /* 0x000ba80b01007387 */ /* 0x0003e80000100800 */
[----:B------:R2:W-:Y:S01]  /*23c90*/  STL [R1+0xba4], R10 ;  /* 0x000ba40a01007387 */ /* 0x0005e20000100800 */
[----:B-1----:R-:W-:-:S04]  /*23ca0*/  LOP3.LUT R11, R11, R10, RZ, 0x3c, !PT ;  /* 0x0000000a0b0b7212 */ /* 0x002fc800078e3cff */
[----:B--2---:R-:W-:-:S04]  /*23cb0*/  LOP3.LUT R10, R11, R10, RZ, 0x3c, !PT ;  /* 0x0000000a0b0a7212 */ /* 0x004fc800078e3cff */
[----:B------:R-:W-:Y:S01]  /*23cc0*/  LOP3.LUT R11, R11, R10, RZ, 0x3c, !PT ;  /* 0x0000000a0b0b7212 */ /* 0x000fe200078e3cff */
[----:B------:R-:W-:Y:S04]  /*23cd0*/  STL [R1+0xbc8], R6 ;  /* 0x000bc80601007387 */ /* 0x000fe80000100800 */
[----:B------:R1:W-:Y:S04]  /*23ce0*/  LDGSTS.E [R5+0x36b00], desc[UR16][R10.64], P0 ;  /* 0x36b000000a057fae */ /* 0x0003e80008121850 */
[----:B------:R2:W-:Y:S01]  /*23cf0*/  STL [R1+0xbc4], R151 ;  /* 0x000bc49701007387 */ /* 0x0005e20000100800 */
[----:B-1----:R-:W-:-:S02]  /*23d00*/  IMAD.MOV.U32 R10, RZ, RZ, R6 ;  /* 0x000000ffff0a7224 */ /* 0x002fc400078e0006 */
[----:B------:R-:W-:Y:S02]  /*23d10*/  IMAD.MOV.U32 R11, RZ, RZ, R151 ;  /* 0x000000ffff0b7224 */ /* 0x000fe400078e0097 */
[----:B--2---:R-:W5:Y:S04]  /*23d20*/  LDL.LU R151, [R1+0xdf0] ;  /* 0x000df00001977983 */ /* 0x004f680000300800 */
[----:B------:R-:W2:Y:S04]  /*23d30*/  LDL.LU R6, [R1+0xdec] ;  /* 0x000dec0001067983 */ /* 0x000ea80000300800 */
[----:B------:R1:W-:Y:S04]  /*23d40*/  LDGSTS.E [R5+0x36f00], desc[UR16][R10.64], P0 ;  /* 0x36f000000a057fae */ /* 0x0003e80008121850 */
[----:B------:R-:W3:Y:S04]  /*23d50*/  LDL.LU R10, [R1+0xbe4] ;  /* 0x000be400010a7983 */ /* 0x000ee80000300800 */
[----:B------:R-:W1:Y:S01]  /*23d60*/  LDL.LU R11, [R1+0xbe8] ;  /* 0x000be800010b7983 */ /* 0x000e620000300800 */
[----:B------:R-:W-:-:S05]  /*23d70*/  IADD3 R7, P2, R7, R4, RZ ;  /* 0x0000000407077210 */ /* 0x000fca0007f5e0ff */
[----:B------:R-:W-:Y:S01]  /*23d80*/  IMAD.X R8, R8, 0x1, R3, P2 ;  /* 0x0000000108087824 */ /* 0x000fe200010e0603 */
[----:B-1----:R-:W-:-:S04]  /*23d90*/  IADD3 R11, P1, R11, R4, RZ ;  /* 0x000000040b0b7210 */ /* 0x002fc80007f3e0ff */
[----:B---3--:R-:W-:Y:S01]  /*23da0*/  IADD3.X R10, R10, R3, RZ, P1, !PT ;  /* 0x000000030a0a7210 */ /* 0x008fe20000ffe4ff */
[----:B------:R1:W-:Y:S04]  /*23db0*/  STL [R1+0xbe8], R11 ;  /* 0x000be80b01007387 */ /* 0x0003e80000100800 */
[----:B------:R3:W-:Y:S01]  /*23dc0*/  STL [R1+0xbe4], R10 ;  /* 0x000be40a01007387 */ /* 0x0007e20000100800 */
[----:B-1----:R-:W-:-:S04]  /*23dd0*/  LOP3.LUT R11, R11, R10, RZ, 0x3c, !PT ;  /* 0x0000000a0b0b7212 */ /* 0x002fc800078e3cff */
[----:B---3--:R-:W-:-:S04]  /*23de0*/  LOP3.LUT R10, R11, R10, RZ, 0x3c, !PT ;  /* 0x0000000a0b0a7212 */ /* 0x008fc800078e3cff */
[----:B------:R-:W-:Y:S01]  /*23df0*/  LOP3.LUT R11, R11, R10, RZ, 0x3c, !PT ;  /* 0x0000000a0b0b7212 */ /* 0x000fe200078e3cff */
[----:B------:R-:W-:Y:S04]  /*23e00*/  STL [R1+0xc08], R7 ;  /* 0x000c080701007387 */ /* 0x000fe80000100800 */
[----:B------:R1:W-:Y:S04]  /*23e10*/  LDGSTS.E [R5+0x37300], desc[UR16][R10.64], P0 ;  /* 0x373000000a057fae */ /* 0x0003e80008121850 */
[----:B------:R3:W-:Y:S01]  /*23e20*/  STL [R1+0xc04], R8 ;  /* 0x000c040801007387 */ /* 0x0007e20000100800 */
[----:B-1----:R-:W-:-:S02]  /*23e30*/  IMAD.MOV.U32 R10, RZ, RZ, R7 ;  /* 0x000000ffff0a7224 */ /* 0x002fc400078e0007 */
[----:B------:R-:W-:Y:S02]  /*23e40*/  IMAD.MOV.U32 R11, RZ, RZ, R8 ;  /* 0x000000ffff0b7224 */ /* 0x000fe400078e0008 */
[----:B---3--:R-:W5:Y:S04]  /*23e50*/  LDL.LU R8, [R1+0xde8] ;  /* 0x000de80001087983 */ /* 0x008f680000300800 */
[----:B------:R-:W5:Y:S04]  /*23e60*/  LDL.LU R7, [R1+0xde4] ;  /* 0x000de40001077983 */ /* 0x000f680000300800 */
[----:B------:R1:W-:Y:S04]  /*23e70*/  LDGSTS.E [R5+0x37700], desc[UR16][R10.64], P0 ;  /* 0x377000000a057fae */ /* 0x0003e80008121850 */
[----:B------:R-:W3:Y:S01]  /*23e80*/  LDL.LU R11, [R1+0xc24] ;  /* 0x000c2400010b7983 */ /* 0x000ee20000300800 */
[----:B------:R-:W-:-:S02]  /*23e90*/  IADD3 R13, P1, R13, R4, RZ ;  /* 0x000000040d0d7210 */ /* 0x000fc40007f3e0ff */
[----:B------:R-:W-:-:S03]  /*23ea0*/  IADD3 R9, P2, R9, R4, RZ ;  /* 0x0000000409097210 */ /* 0x000fc60007f5e0ff */
[----:B-1----:R-:W-:Y:S02]  /*23eb0*/  IMAD.MOV.U32 R10, RZ, RZ, R13 ;  /* 0x000000ffff0a7224 */ /* 0x002fe400078e000d */
[----:B------:R-:W-:Y:S01]  /*23ec0*/  IMAD.X R12, R12, 0x1, R3, P2 ;  /* 0x000000010c0c7824 */ /* 0x000fe200010e0603 */
[----:B------:R-:W-:Y:S01]  /*23ed0*/  STL [R1+0xc28], R13 ;  /* 0x000c280d01007387 */ /* 0x000fe20000100800 */
[----:B------:R-:W-:Y:S01]  /*23ee0*/  VIADD R14, R14, 0x1 ;  /* 0x000000010e0e7836 */ /* 0x000fe20000000000 */
[----:B---3--:R-:W-:-:S05]  /*23ef0*/  IADD3.X R11, R11, R3, RZ, P1, !PT ;  /* 0x000000030b0b7210 */ /* 0x008fca0000ffe4ff */
[----:B------:R1:W-:Y:S04]  /*23f00*/  STL [R1+0xc24], R11 ;  /* 0x000c240b01007387 */ /* 0x0003e80000100800 */
[----:B------:R3:W-:Y:S04]  /*23f10*/  LDGSTS.E [R5+0x37b00], desc[UR16][R10.64], P0 ;  /* 0x37b000000a057fae */ /* 0x0007e80008121850 */
[----:B------:R4:W-:Y:S01]  /*23f20*/  STL [R1+0xc48], R9 ;  /* 0x000c480901007387 */ /* 0x0009e20000100800 */
[----:B---3--:R-:W-:Y:S01]  /*23f30*/  IMAD.MOV.U32 R10, RZ, RZ, R9 ;  /* 0x000000ffff0a7224 */ /* 0x008fe200078e0009 */
[----:B-1----:R-:W-:-:S02]  /*23f40*/  MOV R11, R12 ;  /* 0x0000000c000b7202 */ /* 0x002fc40000000f00 */
[----:B------:R4:W-:Y:S04]  /*23f50*/  STL [R1+0xc44], R12 ;  /* 0x000c440c01007387 */ /* 0x0009e80000100800 */
[----:B------:R4:W-:Y:S01]  /*23f60*/  LDGSTS.E [R5+0x37f00], desc[UR16][R10.64], P0 ;  /* 0x37f000000a057fae */ /* 0x0009e20008121850 */
[----:B--2---:R-:W-:-:S03]  /*23f70*/  ISETP.NE.U32.AND P0, PT, R14, R6, PT ;  /* 0x000000060e00720c */ /* 0x004fc60003f05070 */
[----:B------:R4:W5:Y:S04]  /*23f80*/  LDL.LU R6, [R1+0xde0] ;  /* 0x000de00001067983 */ /* 0x0009680000300800 */
[----:B------:R-:W0:Y:S06]  /*23f90*/  LDGDEPBAR ;  /* 0x00000000000079af */ /* 0x000e2c0000000000 */
[----:B----4-:R-:W-:Y:S05]  /*23fa0*/  @P0 BRA `(.L_x_1) ;  /* 0xffffff3400540947 */ /* 0x010fea000383ffff */
.L_x_0:
[----:B------:R-:W2:Y:S01]  /*23fb0*/  LDL.LU R16, [R1+0x400] ;  /* 0x0004000001107983 */ /* 0x000ea20000300800 */
[----:B------:R-:W-:-:S04]  /*23fc0*/  DEPBAR.LE SB0, 0x0 ;  /* 0x000080000000791a */ /* 0x000fc80000000000 */
[----:B------:R-:W2:Y:S01]  /*23fd0*/  LDL.LU R17, [R1+0x408] ;  /* 0x0004080001117983 */ /* 0x000ea20000300800 */
[----:B------:R-:W1:Y:S01]  /*23fe0*/  S2R R5, SR_TID.X ;  /* 0x0000000000057919 */ /* 0x000e620000002100 */
[----:B------:R-:W-:Y:S01]  /*23ff0*/  IMAD.MOV.U32 R14, RZ, RZ, R24 ;  /* 0x000000ffff0e7224 */ /* 0x000fe200078e0018 */
[----:B------:R-:W-:Y:S01]  /*24000*/  ULDC UR5, c[0x0][0x22c] ;  /* 0x00008b0000057ab9 */ /* 0x000fe20000000800 */
[----:B------:R-:W-:Y:S01]  /*24010*/  IMAD.MOV.U32 R15, RZ, RZ, R26 ;  /* 0x000000ffff0f7224 */ /* 0x000fe200078e001a */
[----:B------:R-:W2:Y:S01]  /*24020*/  LDL.LU R18, [R1+0x200] ;  /* 0x0002000001127983 */ /* 0x000ea20000300800 */
[----:B------:R-:W-:Y:S01]  /*24030*/  IMAD.MOV.U32 R158, RZ, RZ, R121 ;  /* 0x000000ffff9e7224 */ /* 0x000fe200078e0079 */
[----:B------:R-:W-:Y:S01]  /*24040*/  ULDC UR4, c[0x0][0x22c] ;  /* 0x00008b0000047ab9 */ /* 0x000fe20000000800 */
[----:B------:R-:W-:Y:S01]  /*24050*/  IMAD.MOV.U32 R159, RZ, RZ, R123 ;  /* 0x000000ffff9f7224 */ /* 0x000fe200078e007b */
[----:B------:R-:W2:Y:S01]  /*24060*/  LDL.LU R19, [R1+0x208] ;  /* 0x0002080001137983 */ /* 0x000ea20000300800 */
[----:B------:R-:W-:-:S02]  /*24070*/  IMAD.MOV.U32 R174, RZ, RZ, R125 ;  /* 0x000000ffffae7224 */ /* 0x000fc400078e007d */
[----:B------:R-:W-:Y:S01]  /*24080*/  IMAD.MOV.U32 R175, RZ, RZ, R127 ;  /* 0x000000ffffaf7224 */ /* 0x000fe200078e007f */
[----:B------:R-:W3:Y:S01]  /*24090*/  LDL.LU R12, [R1] ;  /* 0x00000000010c7983 */ /* 0x000ee20000300800 */
[----:B------:R-:W-:Y:S01]  /*240a0*/  MOV R170, R128 ;  /* 0x0000008000aa7202 */ /* 0x000fe20000000f00 */
[----:B------:R-:W-:Y:S01]  /*240b0*/  IMAD.MOV.U32 R171, RZ, RZ, R130 ;  /* 0x000000ffffab7224 */ /* 0x000fe200078e0082 */
[----:B------:R-:W-:Y:S01]  /*240c0*/  MOV R182, R132 ;  /* 0x0000008400b67202 */ /* 0x000fe20000000f00 */
[----:B------:R-:W3:Y:S01]  /*240d0*/  LDL.LU R13, [R1+0x8] ;  /* 0x00000800010d7983 */ /* 0x000ee20000300800 */
[----:B------:R-:W-:Y:S02]  /*240e0*/  IMAD.MOV.U32 R183, RZ, RZ, R134 ;  /* 0x000000ffffb77224 */ /* 0x000fe400078e0086 */
[----:B------:R-:W-:Y:S02]  /*240f0*/  IMAD.MOV.U32 R198, RZ, RZ, R133 ;  /* 0x000000ffffc67224 */ /* 0x000fe400078e0085 */
[----:B------:R-:W-:Y:S01]  /*24100*/  IMAD.MOV.U32 R199, RZ, RZ, R135 ;  /* 0x000000ffffc77224 */ /* 0x000fe200078e0087 */
[----:B------:R-:W-:Y:S01]  /*24110*/  MOV R194, R136 ;  /* 0x0000008800c27202 */ /* 0x000fe20000000f00 */
[----:B------:R-:W-:Y:S01]  /*24120*/  IMAD.MOV.U32 R195, RZ, RZ, R138 ;  /* 0x000000ffffc37224 */ /* 0x000fe200078e008a */
[----:B------:R-:W-:Y:S01]  /*24130*/  MOV R206, R140 ;  /* 0x0000008c00ce7202 */ /* 0x000fe20000000f00 */
[----:B------:R-:W-:Y:S01]  /*24140*/  IMAD.MOV.U32 R207, RZ, RZ, R142 ;  /* 0x000000ffffcf7224 */ /* 0x000fe200078e008e */
[----:B------:R-:W-:Y:S01]  /*24150*/  ULDC.64 UR6, c[0x0][0x228] ;  /* 0x00008a0000067ab9 */ /* 0x000fe20000000a00 */
[----:B------:R-:W-:Y:S01]  /*24160*/  IMAD.MOV.U32 R218, RZ, RZ, R141 ;  /* 0x000000ffffda7224 */ /* 0x000fe200078e008d */
[----:B------:R-:W-:Y:S01]  /*24170*/  ULDC.64 UR26, c[0x0][0x228] ;  /* 0x00008a00001a7ab9 */ /* 0x000fe20000000a00 */
[----:B------:R-:W-:Y:S01]  /*24180*/  IMAD.MOV.U32 R219, RZ, RZ, R143 ;  /* 0x000000ffffdb7224 */ /* 0x000fe200078e008f */
[----:B------:R-:W-:Y:S01]  /*24190*/  ULDC UR28, c[0x0][0x248] ;  /* 0x00009200001c7ab9 */ /* 0x000fe20000000800 */
[----:B-----5:R-:W-:Y:S01]  /*241a0*/  VIADD R3, R6, 0x2 ;  /* 0x0000000206037836 */ /* 0x020fe20000000000 */
[C---:B-1----:R-:W-:Y:S01]  /*241b0*/  SHF.L.U32 R4, R5.reuse, 0x3, RZ ;  /* 0x0000000305047819 */ /* 0x042fe200000006ff */
[C---:B------:R-:W-:Y:S01]  /*241c0*/  IMAD.SHL.U32 R2, R5.reuse, 0x10, RZ ;  /* 0x0000001005027824 */ /* 0x040fe200078e00ff */
[----:B------:R-:W-:Y:S01]  /*241d0*/  ULDC.64 UR22, c[0x0][0x228] ;  /* 0x00008a0000167ab9 */ /* 0x000fe20000000a00 */
[C---:B------:R-:W-:Y:S01]  /*241e0*/  IMAD.SHL.U32 R0, R5.reuse, 0x40, RZ ;  /* 0x0000004005007824 */ /* 0x040fe200078e00ff */
[----:B------:R-:W-:Y:S01]  /*241f0*/  LOP3.LUT R4, R4, 0x300, RZ, 0xc0, !PT ;  /* 0x0000030004047812 */ /* 0x000fe200078ec0ff */
[----:B------:R-:W-:Y:S01]  /*24200*/  ULDC.64 UR24, c[0x0][0x228] ;  /* 0x00008a0000187ab9 */ /* 0x000fe20000000a00 */
[----:B------:R-:W-:Y:S01]  /*24210*/  LOP3.LUT R2, R2, 0xf0, RZ, 0xc0, !PT ;  /* 0x000000f002027812 */ /* 0x000fe200078ec0ff */
[----:B------:R-:W-:Y:S01]  /*24220*/  ULDC.64 UR18, c[0x0][0x228] ;  /* 0x00008a0000127ab9 */ /* 0x000fe20000000a00 */
[----:B------:R-:W-:Y:S01]  /*24230*/  LOP3.LUT R0, R0, 0x400, RZ, 0xc0, !PT ;  /* 0x0000040000007812 */ /* 0x000fe200078ec0ff */
[----:B------:R-:W-:Y:S01]  /*24240*/  ULDC.64 UR20, c[0x0][0x228] ;  /* 0x00008a0000147ab9 */ /* 0x000fe20000000a00 */
[----:B------:R-:W-:Y:S01]  /*24250*/  LOP3.LUT R5, R5, 0x7f, RZ, 0xc0, !PT ;  /* 0x0000007f05057812 */ /* 0x000fe200078ec0ff */
[----:B------:R-:W-:Y:S01]  /*24260*/  ULDC.64 UR14, c[0x0][0x228] ;  /* 0x00008a00000e7ab9 */ /* 0x000fe20000000a00 */
[----:B------:R-:W-:Y:S01]  /*24270*/  IADD3 R0, R0, UR12, R2 ;  /* 0x0000000c00007c10 */ /* 0x000fe2000fffe002 */
[----:B------:R-:W-:Y:S01]  /*24280*/  ULDC.64 UR10, c[0x0][0x228] ;  /* 0x00008a00000a7ab9 */ /* 0x000fe20000000a00 */
[----:B------:R-:W-:Y:S01]  /*24290*/  LEA R251, R5, UR12, 0x4 ;  /* 0x0000000c05fb7c11 */ /* 0x000fe2000f8e20ff */
[----:B------:R-:W-:Y:S01]  /*242a0*/  BAR.SYNC.DEFER_BLOCKING 0x0 ;  /* 0x0000000000007b1d */ /* 0x000fe20000010000 */
[----:B------:R-:W-:Y:S01]  /*242b0*/  IMAD.MOV.U32 R26, RZ, RZ, R97 ;  /* 0x000000ffff1a7224 */ /* 0x000fe200078e0061 */
[----:B------:R-:W-:Y:S01]  /*242c0*/  ISETP.GE.AND P4, PT, R3, UR5, PT ;  /* 0x0000000503007c0c */ /* 0x000fe2000bf86270 */
[----:B------:R-:W-:-:S02]  /*242d0*/  IMAD.IADD R0, R0, 0x1, R4 ;  /* 0x0000000100007824 */ /* 0x000fc400078e0204 */
[----:B------:R-:W-:-:S03]  /*242e0*/  VIADD R2, R6, 0x1 ;  /* 0x0000000106027836 */ /* 0x000fc60000000000 */
[----:B------:R-:W1:Y:S01]  /*242f0*/  LDC R5, c[0x0][0x244] ;  /* 0x00009100ff057b82 */ /* 0x000e620000000800 */
[C---:B------:R-:W-:Y:S01]  /*24300*/  VIADD R3, R6.reuse, 0x4 ;  /* 0x0000000406037836 */ /* 0x040fe20000000000 */
[----:B------:R-:W-:Y:S01]  /*24310*/  ULDC UR5, c[0x0][0x22c] ;  /* 0x00008b0000057ab9 */ /* 0x000fe20000000800 */
[----:B------:R-:W-:Y:S01]  /*24320*/  ISETP.GE.AND P2, PT, R7, UR6, PT ;  /* 0x0000000607007c0c */ /* 0x000fe2000bf46270 */
[----:B------:R-:W-:Y:S01]  /*24330*/  IMAD R9, R6, UR28, RZ ;  /* 0x0000001c06097c24 */ /* 0x000fe2000f8e02ff */
[----:B------:R-:W-:Y:S01]  /*24340*/  ISETP.GE.AND P0, PT, R2, UR4, PT ;  /* 0x0000000402007c0c */ /* 0x000fe2000bf06270 */
[----:B------:R-:W-:Y:S01]  /*24350*/  ULDC UR4, c[0x0][0x22c] ;  /* 0x00008b0000047ab9 */ /* 0x000fe20000000800 */
[----:B------:R-:W-:Y:S01]  /*24360*/  IADD3 R2, R6, 0x3, RZ ;  /* 0x0000000306027810 */ /* 0x000fe20007ffe0ff */
[----:B------:R-:W-:Y:S01]  /*24370*/  ULDC.64 UR12, c[0x0][0x228] ;  /* 0x00008a00000c7ab9 */ /* 0x000fe20000000a00 */
[----:B------:R-:W-:Y:S01]  /*24380*/  ISETP.GE.AND P5, PT, R3, UR5, PT ;  /* 0x0000000503007c0c */ /* 0x000fe2000bfa6270 */
[----:B------:R-:W-:Y:S01]  /*24390*/  ULDC UR8, c[0x0][0x22c] ;  /* 0x00008b0000087ab9 */ /* 0x000fe20000000800 */
[----:B------:R-:W-:Y:S01]  /*243a0*/  ISETP.GE.AND P3, PT, R2, UR4, PT ;  /* 0x0000000402007c0c */ /* 0x000fe2000bf66270 */
[----:B------:R-:W-:Y:S01]  /*243b0*/  ULDC.64 UR4, c[0x0][0x220] ;  /* 0x0000880000047ab9 */ /* 0x000fe20000000a00 */
[----:B--2---:R-:W-:Y:S01]  /*243c0*/  STSM.16.M88.4 [R0], R16 ;  /* 0x0000001000007844 */ /* 0x004fe20000000200 */
[----:B------:R-:W-:Y:S06]  /*243d0*/  BAR.SYNC.DEFER_BLOCKING 0x0 ;  /* 0x0000000000007b1d */ /* 0x000fec0000010000 */
[----:B------:R-:W2:Y:S02]  /*243e0*/  LDS.128 R16, [R251] ;  /* 0x00000000fb107984 */ /* 0x000ea40000000c00 */
[----:B------:R-:W-:Y:S06]  /*243f0*/  BAR.SYNC.DEFER_BLOCKING 0x0 ;  /* 0x0000000000007b1d */ /* 0x000fec0000010000 */
[----:B--2---:R2:W-:Y:S04]  /*24400*/  STL.64 [R1+0x600], R16 ;  /* 0x0006001001007387 */ /* 0x0045e80000100a00 */
[----:B------:R4:W-:Y:S04]  /*24410*/  STL.64 [R1+0x608], R18 ;  /* 0x0006081201007387 */ /* 0x0009e80000100a00 */
[----:B--2---:R-:W2:Y:S04]  /*24420*/  LDL.LU R16, [R1+0x404] ;  /* 0x0004040001107983 */ /* 0x004ea80000300800 */
[----:B------:R-:W2:Y:S04]  /*24430*/  LDL.LU R17, [R1+0x40c] ;  /* 0x00040c0001117983 */ /* 0x000ea80000300800 */
[----:B----4-:R-:W2:Y:S04]  /*24440*/  LDL.LU R18, [R1+0x204] ;  /* 0x0002040001127983 */ /* 0x010ea80000300800 */
[----:B------:R-:W2:Y:S04]  /*24450*/  LDL.LU R19, [R1+0x20c] ;  /* 0x00020c0001137983 */ /* 0x000ea80000300800 */
[----:B---3--:R3:W-:Y:S01]  /*24460*/  STSM.16.M88.4 [R0], R12 ;  /* 0x0000000c00007844 */ /* 0x0087e20000000200 */
[----:B------:R-:W-:Y:S06]  /*24470*/  BAR.SYNC.DEFER_BLOCKING 0x0 ;  /* 0x0000000000007b1d */ /* 0x000fec0000010000 */
[----:B---3--:R-:W3:Y:S04]  /*24480*/  LDL.LU R12, [R1+0x4] ;  /* 0x00000400010c7983 */ /* 0x008ee80000300800 */
[----:B------:R-:W3:Y:S04]  /*24490*/  LDL.LU R13, [R1+0xc] ;  /* 0x00000c00010d7983 */ /* 0x000ee80000300800 */
[----:B------:R-:W4:Y:S01]  /*244a0*/  LDS.128 R20, [R251] ;  /* 0x00000000fb147984 */ /* 0x000f220000000c00 */
[----:B------:R-:W-:Y:S06]  /*244b0*/  BAR.SYNC.DEFER_BLOCKING 0x0 ;  /* 0x0000000000007b1d */ /* 0x000fec0000010000 */
[----:B----4-:R-:W-:Y:S04]  /*244c0*/  STL [R1+0x4], R21 ;  /* 0x0000041501007387 */ /* 0x010fe80000100800 */
[----:B------:R-:W-:Y:S04]  /*244d0*/  STL.64 [R1+0x8], R22 ;  /* 0x0000081601007387 */ /* 0x000fe80000100a00 */
[----:B--2---:R-:W-:Y:S01]  /*244e0*/  STSM.16.M88.4 [R0], R16 ;  /* 0x0000001000007844 */ /* 0x004fe20000000200 */
[----:B------:R-:W-:Y:S06]  /*244f0*/  BAR.SYNC.DEFER_BLOCKING 0x0 ;  /* 0x0000000000007b1d */ /* 0x000fec0000010000 */
[----:B------:R-:W2:Y:S04]  /*24500*/  LDS.128 R16, [R251] ;  /* 0x00000000fb107984 */ /* 0x000ea80000000c00 */
[----:B--2---:R2:W-:Y:S04]  /*24510*/  STL.64 [R1+0x400], R16 ;  /* 0x0004001001007387 */ /* 0x0045e80000100a00 */
[----:B------:R4:W-:Y:S04]  /*24520*/  STL.64 [R1+0x408], R18 ;  /* 0x0004081201007387 */ /* 0x0009e80000100a00 */
[----:B--2---:R-:W2:Y:S04]  /*24530*/  LDL.LU R16, [R1+0x410] ;  /* 0x0004100001107983 */ /* 0x004ea80000300800 */
[----:B------:R-:W2:Y:S04]  /*24540*/  LDL.LU R17, [R1+0x418] ;  /* 0x0004180001117983 */ /* 0x000ea80000300800 */
[----:B----4-:R-:W2:Y:S04]  /*24550*/  LDL.LU R18, [R1+0x210] ;  /* 0x0002100001127983 */ /* 0x010ea80000300800 */
[----:B------:R-:W2:Y:S01]  /*24560*/  LDL.LU R19, [R1+0x218] ;  /* 0x0002180001137983 */ /* 0x000ea20000300800 */
[----:B------:R-:W-:Y:S01]  /*24570*/  BAR.SYNC.DEFER_BLOCKING 0x0 ;  /* 0x0000000000007b1d */ /* 0x000fe20000010000 */
[----:B------:R-:W-:Y:S01]  /*24580*/  MOV R14, R25 ;  /* 0x00000019000e7202 */ /* 0x000fe20000000f00 */
[----:B------:R-:W-:-:S05]  /*24590*/  IMAD.MOV.U32 R15, RZ, RZ, R27 ;  /* 0x000000ffff0f7224 */ /* 0x000fca00078e001b */
[----:B---3--:R3:W-:Y:S01]  /*245a0*/  STSM.16.M88.4 [R0], R12 ;  /* 0x0000000c00007844 */ /* 0x0087e20000000200 */
[----:B------:R-:W-:Y:S01]  /*245b0*/  IMAD.MOV.U32 R250, RZ, RZ, R20 ;  /* 0x000000fffffa7224 */ /* 0x000fe200078e0014 */
[----:B------:R-:W-:Y:S06]  /*245c0*/  BAR.SYNC.DEFER_BLOCKING 0x0 ;  /* 0x0000000000007b1d */ /* 0x000fec0000010000 */
[----:B---3--:R-:W3:Y:S04]  /*245d0*/  LDL.LU R12, [R1+0x10] ;  /* 0x00001000010c7983 */ /* 0x008ee80000300800 */
[----:B------:R-:W3:Y:S04]  /*245e0*/  LDL.LU R13, [R1+0x18] ;  /* 0x00001800010d7983 */ /* 0x000ee80000300800 */
[----:B------:R-:W4:Y:S01]  /*245f0*/  LDS.128 R20, [R251] ;  /* 0x00000000fb147984 */ /* 0x000f220000000c00 */
[----:B------:R-:W-:Y:S06]  /*24600*/  BAR.SYNC.DEFER_BLOCKING 0x0 ;  /* 0x0000000000007b1d */ /* 0x000fec0000010000 */
[----:B----4-:R-:W-:Y:S04]  /*24610*/  STL.64 [R1+0x200], R20 ;  /* 0x0002001401007387 */ /* 0x010fe80000100a00 */
        /* <DEDUP_REMOVED lines=11> */
[----:B------:R-:W-:Y:S01]  /*246d0*/  IMAD.MOV.U32 R14, RZ, RZ, R28 ;  /* 0x000000ffff0e7224 */ /* 0x000fe200078e001c */
[----:B------:R-:W-:-:S05]  /*246e0*/  MOV R15, R30 ;  /* 0x0000001e000f7202 */ /* 0x000fca0000000f00 */
[----:B---3--:R3:W-:Y:S01]  /*246f0*/  STSM.16.M88.4 [R0], R12 ;  /* 0x0000000c00007844 */ /* 0x0087e20000000200 */
        /* <DEDUP_REMOVED lines=17> */
[----:B------:R-:W-:-:S02]  /*24810*/  IMAD.MOV.U32 R14, RZ, RZ, R29 ;  /* 0x000000ffff0e7224 */ /* 0x000fc400078e001d */
[----:B------:R-:W-:-:S05]  /*24820*/  IMAD.MOV.U32 R15, RZ, RZ, R31 ;  /* 0x000000ffff0f7224 */ /* 0x000fca00078e001f */
        /* <DEDUP_REMOVED lines=610> */
[----:B------:R-:W2:Y:S02]  /*26e50*/  LDS.128 R20, [R251] ;  /* 0x00000000fb147984 */ /* 0x000ea40000000c00 */
[----:B--2---:R-:W-:-:S02]  /*26e60*/  IMAD.MOV.U32 R252, RZ, RZ, R23 ;  /* 0x000000fffffc7224 */ /* 0x004fc400078e0017 */
[----:B------:R-:W-:Y:S04]  /*26e70*/  STL.64 [R1+0x710], R20 ;  /* 0x0007101401007387 */ /* 0x000fe80000100a00 */
[----:B------:R-:W-:Y:S04]  /*26e80*/  STL [R1+0x718], R22 ;  /* 0x0007181601007387 */ /* 0x000fe80000100800 */
[----:B------:R-:W-:Y:S04]  /*26e90*/  STL [R1+0xde0], R252 ;  /* 0x000de0fc01007387 */ /* 0x000fe80000100800 */
[----:B------:R-:W2:Y:S04]  /*26ea0*/  LDL.LU R16, [R1+0x514] ;  /* 0x0005140001107983 */ /* 0x000ea80000300800 */
[----:B------:R-:W2:Y:S04]  /*26eb0*/  LDL.LU R17, [R1+0x51c] ;  /* 0x00051c0001117983 */ /* 0x000ea80000300800 */
[----:B------:R-:W2:Y:S04]  /*26ec0*/  LDL.LU R18, [R1+0x314] ;  /* 0x0003140001127983 */ /* 0x000ea80000300800 */
        /* <DEDUP_REMOVED lines=10> */
[----:B----4-:R-:W-:Y:S04]  /*26f70*/  STL [R1+0xdf0], R244 ;  /* 0x000df0f401007387 */ /* 0x010fe80000100800 */
[----:B------:R-:W-:Y:S04]  /*26f80*/  STL [R1+0xdec], R245 ;  /* 0x000decf501007387 */ /* 0x000fe80000100800 */
[----:B------:R-:W-:Y:S04]  /*26f90*/  STL [R1+0xde8], R246 ;  /* 0x000de8f601007387 */ /* 0x000fe80000100800 */
[----:B------:R-:W-:Y:S04]  /*26fa0*/  STL [R1+0xde4], R247 ;  /* 0x000de4f701007387 */ /* 0x000fe80000100800 */
[----:B--2---:R-:W-:Y:S01]  /*26fb0*/  STSM.16.M88.4 [R0], R16 ;  /* 0x0000001000007844 */ /* 0x004fe20000000200 */
[----:B------:R-:W-:Y:S06]  /*26fc0*/  BAR.SYNC.DEFER_BLOCKING 0x0 ;  /* 0x0000000000007b1d */ /* 0x000fec0000010000 */
[----:B------:R-:W2:Y:S04]  /*26fd0*/  LDS.128 R240, [R251] ;  /* 0x00000000fbf07984 */ /* 0x000ea80000000c00 */
[----:B--2---:R-:W-:Y:S04]  /*26fe0*/  STL [R1+0xe00], R240 ;  /* 0x000e00f001007387 */ /* 0x004fe80000100800 */
[----:B------:R-:W-:Y:S04]  /*26ff0*/  STL [R1+0xdfc], R241 ;  /* 0x000dfcf101007387 */ /* 0x000fe80000100800 */
[----:B------:R-:W-:Y:S04]  /*27000*/  STL [R1+0xdf8], R242 ;  /* 0x000df8f201007387 */ /* 0x000fe80000100800 */
[----:B------:R-:W-:Y:S04]  /*27010*/  STL [R1+0xdf4], R243 ;  /* 0x000df4f301007387 */ /* 0x000fe80000100800 */
[----:B------:R-:W2:Y:S04]  /*27020*/  LDL.LU R20, [R1+0x520] ;  /* 0x0005200001147983 */ /* 0x000ea80000300800 */
[----:B------:R-:W2:Y:S04]  /*27030*/  LDL.LU R21, [R1+0x528] ;  /* 0x0005280001157983 */ /* 0x000ea80000300800 */
[----:B------:R-:W2:Y:S04]  /*27040*/  LDL.LU R22, [R1+0x320] ;  /* 0x0003200001167983 */ /* 0x000ea80000300800 */
[----:B------:R-:W2:Y:S04]  /*27050*/  LDL.LU R23, [R1+0x328] ;  /* 0x0003280001177983 */ /* 0x000ea80000300800 */
[----:B------:R-:W4:Y:S04]  /*27060*/  LDL.LU R16, [R1+0x120] ;  /* 0x0001200001107983 */ /* 0x000f280000300800 */
[----:B------:R-:W4:Y:S01]  /*27070*/  LDL.LU R17, [R1+0x128] ;  /* 0x0001280001117983 */ /* 0x000f220000300800 */
[----:B------:R-:W-:Y:S01]  /*27080*/  BAR.SYNC.DEFER_BLOCKING 0x0 ;  /* 0x0000000000007b1d */ /* 0x000fe20000010000 */
[----:B------:R-:W-:-:S02]  /*27090*/  IMAD.MOV.U32 R14, RZ, RZ, R93 ;  /* 0x000000ffff0e7224 */ /* 0x000fc400078e005d */
[----:B------:R-:W-:-:S05]  /*270a0*/  IMAD.MOV.U32 R15, RZ, RZ, R95 ;  /* 0x000000ffff0f7224 */ /* 0x000fca00078e005f */
[----:B---3--:R-:W-:Y:S01]  /*270b0*/  STSM.16.M88.4 [R0], R12 ;  /* 0x0000000c00007844 */ /* 0x008fe20000000200 */
[----:B------:R-:W-:Y:S06]  /*270c0*/  BAR.SYNC.DEFER_BLOCKING 0x0 ;  /* 0x0000000000007b1d */ /* 0x000fec0000010000 */
[----:B------:R-:W3:Y:S02]  /*270d0*/  LDS.128 R232, [R251] ;  /* 0x00000000fbe87984 */ /* 0x000ee40000000c00 */
[----:B------:R-:W-:Y:S01]  /*270e0*/  BAR.SYNC.DEFER_BLOCKING 0x0 ;  /* 0x0000000000007b1d */ /* 0x000fe20000010000 */
[----:B------:R-:W-:Y:S01]  /*270f0*/  MOV R18, R96 ;  /* 0x0000006000127202 */ /* 0x000fe20000000f00 */
[----:B------:R-:W-:-:S04]  /*27100*/  IMAD.MOV.U32 R19, RZ, RZ, R98 ;  /* 0x000000ffff137224 */ /* 0x000fc800078e0062 */
[----:B---3--:R-:W-:Y:S04]  /*27110*/  STL [R1+0xe10], R232 ;  /* 0x000e10e801007387 */ /* 0x008fe80000100800 */
[----:B------:R-:W-:Y:S04]  /*27120*/  STL [R1+0xe0c], R233 ;  /* 0x000e0ce901007387 */ /* 0x000fe80000100800 */
[----:B------:R-:W-:Y:S04]  /*27130*/  STL [R1+0xe08], R234 ;  /* 0x000e08ea01007387 */ /* 0x000fe80000100800 */
[----:B------:R-:W-:Y:S04]  /*27140*/  STL [R1+0xe04], R235 ;  /* 0x000e04eb01007387 */ /* 0x000fe80000100800 */
[----:B--2---:R-:W-:Y:S01]  /*27150*/  STSM.16.M88.4 [R0], R20 ;  /* 0x0000001400007844 */ /* 0x004fe20000000200 */
[----:B------:R-:W-:Y:S06]  /*27160*/  BAR.SYNC.DEFER_BLOCKING 0x0 ;  /* 0x0000000000007b1d */ /* 0x000fec0000010000 */
[----:B------:R-:W2:Y:S02]  /*27170*/  LDS.128 R12, [R251] ;  /* 0x00000000fb0c7984 */ /* 0x000ea40000000c00 */
[----:B------:R-:W-:Y:S06]  /*27180*/  BAR.SYNC.DEFER_BLOCKING 0x0 ;  /* 0x0000000000007b1d */ /* 0x000fec0000010000 */
[----:B----4-:R3:W-:Y:S02]  /*27190*/  STSM.16.M88.4 [R0], R16 ;  /* 0x0000001000007844 */ /* 0x0107e40000000200 */
[----:B------:R-:W-:Y:S06]  /*271a0*/  BAR.SYNC.DEFER_BLOCKING 0x0 ;  /* 0x0000000000007b1d */ /* 0x000fec0000010000 */
[----:B---3--:R-:W3:Y:S04]  /*271b0*/  LDL.LU R16, [R1+0x524] ;  /* 0x0005240001107983 */ /* 0x008ee80000300800 */
[----:B------:R-:W3:Y:S04]  /*271c0*/  LDL.LU R17, [R1+0x52c] ;  /* 0x00052c0001117983 */ /* 0x000ee80000300800 */
[----:B------:R-:W3:Y:S04]  /*271d0*/  LDL.LU R18, [R1+0x324] ;  /* 0x0003240001127983 */ /* 0x000ee80000300800 */
[----:B------:R-:W3:Y:S04]  /*271e0*/  LDL.LU R19, [R1+0x32c] ;  /* 0x00032c0001137983 */ /* 0x000ee80000300800 */
[----:B------:R-:W4:Y:S04]  /*271f0*/  LDL.LU R24, [R1+0x124] ;  /* 0x0001240001187983 */ /* 0x000f280000300800 */
[----:B------:R-:W4:Y:S04]  /*27200*/  LDL.LU R25, [R1+0x12c] ;  /* 0x00012c0001197983 */ /* 0x000f280000300800 */
[----:B------:R-:W2:Y:S04]  /*27210*/  LDL.LU R36, [R1+0x530] ;  /* 0x0005300001247983 */ /* 0x000ea80000300800 */
[----:B------:R-:W2:Y:S04]  /*27220*/  LDL.LU R37, [R1+0x538] ;  /* 0x0005380001257983 */ /* 0x000ea80000300800 */
[----:B------:R-:W2:Y:S04]  /*27230*/  LDL.LU R38, [R1+0x330] ;  /* 0x0003300001267983 */ /* 0x000ea80000300800 */
[----:B------:R-:W2:Y:S04]  /*27240*/  LDL.LU R39, [R1+0x338] ;  /* 0x0003380001277983 */ /* 0x000ea80000300800 */
[----:B------:R-:W2:Y:S04]  /*27250*/  LDL.LU R32, [R1+0x130] ;  /* 0x0001300001207983 */ /* 0x000ea80000300800 */
[----:B------:R-:W2:Y:S04]  /*27260*/  LDL.LU R33, [R1+0x138] ;  /* 0x0001380001217983 */ /* 0x000ea80000300800 */
[----:B------:R-:W1:Y:S01]  /*27270*/  LDS.128 R20, [R251] ;  /* 0x00000000fb147984 */ /* 0x000e620000000c00 */
[----:B------:R-:W-:Y:S01]  /*27280*/  BAR.SYNC.DEFER_BLOCKING 0x0 ;  /* 0x0000000000007b1d */ /* 0x000fe20000010000 */
[----:B------:R-:W-:Y:S01]  /*27290*/  IMAD.MOV.U32 R27, RZ, RZ, R99 ;  /* 0x000000ffff1b7224 */ /* 0x000fe200078e0063 */
[----:B------:R-:W-:Y:S01]  /*272a0*/  MOV R34, R100 ;  /* 0x0000006400227202 */ /* 0x000fe20000000f00 */
[----:B------:R-:W-:-:S03]  /*272b0*/  IMAD.MOV.U32 R35, RZ, RZ, R102 ;  /* 0x000000ffff237224 */ /* 0x000fc600078e0066 */
[----:B---3--:R-:W-:Y:S02]  /*272c0*/  STSM.16.M88.4 [R0], R16 ;  /* 0x0000001000007844 */ /* 0x008fe40000000200 */
[----:B------:R-:W-:Y:S06]  /*272d0*/  BAR.SYNC.DEFER_BLOCKING 0x0 ;  /* 0x0000000000007b1d */ /* 0x000fec0000010000 */
[----:B------:R-:W3:Y:S02]  /*272e0*/  LDS.128 R28, [R251] ;  /* 0x00000000fb1c7984 */ /* 0x000ee40000000c00 */
[----:B------:R-:W-:Y:S06]  /*272f0*/  BAR.SYNC.DEFER_BLOCKING 0x0 ;  /* 0x0000000000007b1d */ /* 0x000fec0000010000 */
[----:B----4-:R-:W-:Y:S02]  /*27300*/  STSM.16.M88.4 [R0], R24 ;  /* 0x0000001800007844 */ /* 0x010fe40000000200 */
[----:B------:R-:W-:Y:S06]  /*27310*/  BAR.SYNC.DEFER_BLOCKING 0x0 ;  /* 0x0000000000007b1d */ /* 0x000fec0000010000 */
[----:B------:R-:W4:Y:S02]  /*27320*/  LDS.128 R24, [R251] ;  /* 0x00000000fb187984 */ /* 0x000f240000000c00 */
[----:B------:R-:W-:Y:S06]  /*27330*/  BAR.SYNC.DEFER_BLOCKING 0x0 ;  /* 0x0000000000007b1d */ /* 0x000fec0000010000 */
[----:B--2---:R-:W-:Y:S02]  /*27340*/  STSM.16.M88.4 [R0], R36 ;  /* 0x0000002400007844 */ /* 0x004fe40000000200 */
[----:B------:R-:W-:Y:S06]  /*27350*/  BAR.SYNC.DEFER_BLOCKING 0x0 ;  /* 0x0000000000007b1d */ /* 0x000fec0000010000 */
[----:B------:R-:W2:Y:S02]  /*27360*/  LDS.128 R16, [R251] ;  /* 0x00000000fb107984 */ /* 0x000ea40000000c00 */
[----:B------:R-:W-:Y:S06]  /*27370*/  BAR.SYNC.DEFER_BLOCKING 0x0 ;  /* 0x0000000000007b1d */ /* 0x000fec0000010000 */
[----:B------:R1:W-:Y:S02]  /*27380*/  STSM.16.M88.4 [R0], R32 ;  /* 0x0000002000007844 */ /* 0x0003e40000000200 */
[----:B------:R-:W-:Y:S06]  /*27390*/  BAR.SYNC.DEFER_BLOCKING 0x0 ;  /* 0x0000000000007b1d */ /* 0x000fec0000010000 */
[----:B-1----:R-:W3:Y:S04]  /*273a0*/  LDL.LU R32, [R1+0x534] ;  /* 0x0005340001207983 */ /* 0x002ee80000300800 */
        /* <DEDUP_REMOVED lines=13> */
[----:B------:R-:W-:-:S02]  /*27480*/  IMAD.MOV.U32 R42, RZ, RZ, R101 ;  /* 0x000000ffff2a7224 */ /* 0x000fc400078e0065 */
[----:B------:R-:W-:Y:S01]  /*27490*/  IMAD.MOV.U32 R43, RZ, RZ, R103 ;  /* 0x000000ffff2b7224 */ /* 0x000fe200078e0067 */
[----:B------:R-:W-:Y:S01]  /*274a0*/  MOV R50, R104 ;  /* 0x0000006800327202 */ /* 0x000fe20000000f00 */
[----:B------:R-:W-:Y:S01]  /*274b0*/  IMAD.MOV.U32 R51, RZ, RZ, R106 ;  /* 0x000000ffff337224 */ /* 0x000fe200078e006a */
        /* <DEDUP_REMOVED lines=95> */
[----:B------:R-:W-:Y:S02]  /*27ab0*/  IMAD.MOV.U32 R99, RZ, RZ, R118 ;  /* 0x000000ffff637224 */ /* 0x000fe400078e0076 */
[----:B------:R-:W-:Y:S01]  /*27ac0*/  IMAD.MOV.U32 R106, RZ, RZ, R117 ;  /* 0x000000ffff6a7224 */ /* 0x000fe200078e0075 */
[----:B---3--:R-:W-:Y:S01]  /*27ad0*/  STSM.16.M88.4 [R0], R80 ;  /* 0x0000005000007844 */ /* 0x008fe20000000200 */
        /* <DEDUP_REMOVED lines=11> */
[----:B------:R1:W-:Y:S01]  /*27b90*/  STSM.16.M88.4 [R0], R96 ;  /* 0x0000006000007844 */ /* 0x0003e20000000200 */
[----:B------:R-:W-:Y:S01]  /*27ba0*/  IMAD.MOV.U32 R107, RZ, RZ, R119 ;  /* 0x000000ffff6b7224 */ /* 0x000fe200078e0077 */
        /* <DEDUP_REMOVED lines=15> */
[----:B------:R-:W-:Y:S01]  /*27ca0*/  MOV R114, R120 ;  /* 0x0000007800727202 */ /* 0x000fe20000000f00 */
[----:B------:R-:W-:-:S04]  /*27cb0*/  IMAD.MOV.U32 R115, RZ, RZ, R122 ;  /* 0x000000ffff737224 */ /* 0x000fc800078e007a */
        /* <DEDUP_REMOVED lines=20> */
[----:B------:R-:W1:Y:S01]  /*27e00*/  LDS.128 R116, [R251] ;  /* 0x00000000fb747984 */ /* 0x000e620000000c00 */
[----:B------:R-:W-:Y:S06]  /*27e10*/  BAR.SYNC.DEFER_BLOCKING 0x0 ;  /* 0x0000000000007b1d */ /* 0x000fec0000010000 */
[----:B------:R-:W2:Y:S04]  /*27e20*/  LDL.LU R160, [R1+0x590] ;  /* 0x0005900001a07983 */ /* 0x000ea80000300800 */
[----:B------:R-:W2:Y:S04]  /*27e30*/  LDL.LU R161, [R1+0x598] ;  /* 0x0005980001a17983 */ /* 0x000ea80000300800 */
[----:B------:R-:W2:Y:S04]  /*27e40*/  LDL.LU R162, [R1+0x390] ;  /* 0x0003900001a27983 */ /* 0x000ea80000300800 */
[----:B------:R-:W2:Y:S04]  /*27e50*/  LDL.LU R163, [R1+0x398] ;  /* 0x0003980001a37983 */ /* 0x000ea80000300800 */
[----:B---3--:R-:W-:Y:S01]  /*27e60*/  STSM.16.M88.4 [R0], R112 ;  /* 0x0000007000007844 */ /* 0x008fe20000000200 */
[----:B------:R-:W-:Y:S06]  /*27e70*/  BAR.SYNC.DEFER_BLOCKING 0x0 ;  /* 0x0000000000007b1d */ /* 0x000fec0000010000 */
[----:B------:R-:W3:Y:S02]  /*27e80*/  LDS.128 R152, [R251] ;  /* 0x00000000fb987984 */ /* 0x000ee40000000c00 */
[----:B------:R-:W-:Y:S06]  /*27e90*/  BAR.SYNC.DEFER_BLOCKING 0x0 ;  /* 0x0000000000007b1d */ /* 0x000fec0000010000 */
[----:B----4-:R4:W-:Y:S02]  /*27ea0*/  STSM.16.M88.4 [R0], R156 ;  /* 0x0000009c00007844 */ /* 0x0109e40000000200 */
[----:B------:R-:W-:Y:S06]  /*27eb0*/  BAR.SYNC.DEFER_BLOCKING 0x0 ;  /* 0x0000000000007b1d */ /* 0x000fec0000010000 */
[----:B----4-:R-:W4:Y:S04]  /*27ec0*/  LDL.LU R156, [R1+0x190] ;  /* 0x00019000019c7983 */ /* 0x010f280000300800 */
[----:B------:R-:W4:Y:S04]  /*27ed0*/  LDL.LU R157, [R1+0x198] ;  /* 0x00019800019d7983 */ /* 0x000f280000300800 */
[----:B------:R-:W3:Y:S01]  /*27ee0*/  LDS.128 R120, [R251] ;  /* 0x00000000fb787984 */ /* 0x000ee20000000c00 */
[----:B------:R-:W-:Y:S06]  /*27ef0*/  BAR.SYNC.DEFER_BLOCKING 0x0 ;  /* 0x0000000000007b1d */ /* 0x000fec0000010000 */
[----:B--2---:R-:W-:Y:S02]  /*27f00*/  STSM.16.M88.4 [R0], R160 ;  /* 0x000000a000007844 */ /* 0x004fe40000000200 */
[----:B------:R-:W-:Y:S01]  /*27f10*/  BAR.SYNC.DEFER_BLOCKING 0x0 ;  /* 0x0000000000007b1d */ /* 0x000fe20000010000 */
[----:B------:R-:W-:Y:S01]  /*27f20*/  MOV R158, R124 ;  /* 0x0000007c009e7202 */ /* 0x000fe20000000f00 */
[----:B------:R-:W-:-:S04]  /*27f30*/  IMAD.MOV.U32 R159, RZ, RZ, R126 ;  /* 0x000000ffff9f7224 */ /* 0x000fc800078e007e */
[----:B------:R-:W2:Y:S02]  /*27f40*/  LDS.128 R112, [R251] ;  /* 0x00000000fb707984 */ /* 0x000ea40000000c00 */
[----:B------:R-:W-:Y:S06]  /*27f50*/  BAR.SYNC.DEFER_BLOCKING 0x0 ;  /* 0x0000000000007b1d */ /* 0x000fec0000010000 */
[----:B----4-:R4:W-:Y:S02]  /*27f60*/  STSM.16.M88.4 [R0], R156 ;  /* 0x0000009c00007844 */ /* 0x0109e40000000200 */
[----:B------:R-:W-:Y:S06]  /*27f70*/  BAR.SYNC.DEFER_BLOCKING 0x0 ;  /* 0x0000000000007b1d */ /* 0x000fec0000010000 */
[----:B----4-:R-:W4:Y:S04]  /*27f80*/  LDL.LU R156, [R1+0x594] ;  /* 0x00059400019c7983 */ /* 0x010f280000300800 */
[----:B------:R-:W4:Y:S04]  /*27f90*/  LDL.LU R157, [R1+0x59c] ;  /* 0x00059c00019d7983 */ /* 0x000f280000300800 */
[----:B------:R-:W4:Y:S04]  /*27fa0*/  LDL.LU R158, [R1+0x394] ;  /* 0x00039400019e7983 */ /* 0x000f280000300800 */
[----:B------:R-:W4:Y:S04]  /*27fb0*/  LDL.LU R159, [R1+0x39c] ;  /* 0x00039c00019f7983 */ /* 0x000f280000300800 */
[----:B------:R-:W3:Y:S04]  /*27fc0*/  LDL.LU R172, [R1+0x194] ;  /* 0x0001940001ac7983 */ /* 0x000ee80000300800 */
[----:B------:R-:W3:Y:S04]  /*27fd0*/  LDL.LU R173, [R1+0x19c] ;  /* 0x00019c0001ad7983 */ /* 0x000ee80000300800 */
[----:B------:R-:W2:Y:S04]  /*27fe0*/  LDL.LU R176, [R1+0x5a0] ;  /* 0x0005a00001b07983 */ /* 0x000ea80000300800 */
[----:B------:R-:W2:Y:S04]  /*27ff0*/  LDL.LU R177, [R1+0x5a8] ;  /* 0x0005a80001b17983 */ /* 0x000ea80000300800 */
[----:B------:R-:W2:Y:S04]  /*28000*/  LDL.LU R178, [R1+0x3a0] ;  /* 0x0003a00001b27983 */ /* 0x000ea80000300800 */
[----:B------:R-:W2:Y:S04]  /*28010*/  LDL.LU R179, [R1+0x3a8] ;  /* 0x0003a80001b37983 */ /* 0x000ea80000300800 */
[----:B------:R-:W2:Y:S04]  /*28020*/  LDL.LU R168, [R1+0x1a0] ;  /* 0x0001a00001a87983 */ /* 0x000ea80000300800 */
[----:B------:R-:W2:Y:S04]  /*28030*/  LDL.LU R169, [R1+0x1a8] ;  /* 0x0001a80001a97983 */ /* 0x000ea80000300800 */
[----:B------:R-:W1:Y:S01]  /*28040*/  LDS.128 R124, [R251] ;  /* 0x00000000fb7c7984 */ /* 0x000e620000000c00 */
[----:B------:R-:W-:Y:S06]  /*28050*/  BAR.SYNC.DEFER_BLOCKING 0x0 ;  /* 0x0000000000007b1d */ /* 0x000fec0000010000 */
[----:B----4-:R-:W-:Y:S02]  /*28060*/  STSM.16.M88.4 [R0], R156 ;  /* 0x0000009c00007844 */ /* 0x010fe40000000200 */
[----:B------:R-:W-:Y:S06]  /*28070*/  BAR.SYNC.DEFER_BLOCKING 0x0 ;  /* 0x0000000000007b1d */ /* 0x000fec0000010000 */
[----:B------:R-:W4:Y:S02]  /*28080*/  LDS.128 R164, [R251] ;  /* 0x00000000fba47984 */ /* 0x000f240000000c00 */
[----:B------:R-:W-:Y:S06]  /*28090*/  BAR.SYNC.DEFER_BLOCKING 0x0 ;  /* 0x0000000000007b1d */ /* 0x000fec0000010000 */
[----:B---3--:R-:W-:Y:S02]  /*280a0*/  STSM.16.M88.4 [R0], R172 ;  /* 0x000000ac00007844 */ /* 0x008fe40000000200 */
[----:B------:R-:W-:Y:S06]  /*280b0*/  BAR.SYNC.DEFER_BLOCKING 0x0 ;  /* 0x0000000000007b1d */ /* 0x000fec0000010000 */
[----:B------:R-:W3:Y:S02]  /*280c0*/  LDS.128 R160, [R251] ;  /* 0x00000000fba07984 */ /* 0x000ee40000000c00 */
[----:B------:R-:W-:Y:S06]  /*280d0*/  BAR.SYNC.DEFER_BLOCKING 0x0 ;  /* 0x0000000000007b1d */ /* 0x000fec0000010000 */
[----:B--2---:R-:W-:Y:S02]  /*280e0*/  STSM.16.M88.4 [R0], R176 ;  /* 0x000000b000007844 */ /* 0x004fe40000000200 */
[----:B------:R-:W-:Y:S06]  /*280f0*/  BAR.SYNC.DEFER_BLOCKING 0x0 ;  /* 0x0000000000007b1d */ /* 0x000fec0000010000 */
[----:B------:R-:W2:Y:S02]  /*28100*/  LDS.128 R156, [R251] ;  /* 0x00000000fb9c7984 */ /* 0x000ea40000000c00 */
[----:B------:R-:W-:Y:S06]  /*28110*/  BAR.SYNC.DEFER_BLOCKING 0x0 ;  /* 0x0000000000007b1d */ /* 0x000fec0000010000 */
[----:B------:R1:W-:Y:S04]  /*28120*/  STSM.16.M88.4 [R0], R168 ;  /* 0x000000a800007844 */ /* 0x0003e80000000200 */
[----:B-1----:R-:W4:Y:S04]  /*28130*/  LDL.LU R168, [R1+0x5a4] ;  /* 0x0005a40001a87983 */ /* 0x002f280000300800 */
        /* <DEDUP_REMOVED lines=10> */
[----:B------:R-:W2:Y:S01]  /*281e0*/  LDL.LU R181, [R1+0x1b8] ;  /* 0x0001b80001b57983 */ /* 0x000ea20000300800 */
[----:B------:R-:W-:Y:S01]  /*281f0*/  BAR.SYNC.DEFER_BLOCKING 0x0 ;  /* 0x0000000000007b1d */ /* 0x000fe20000010000 */
[----:B------:R-:W-:-:S02]  /*28200*/  IMAD.MOV.U32 R174, RZ, RZ, R129 ;  /* 0x000000ffffae7224 */ /* 0x000fc400078e0081 */
[----:B------:R-:W-:-:S03]  /*28210*/  IMAD.MOV.U32 R175, RZ, RZ, R131 ;  /* 0x000000ffffaf7224 */ /* 0x000fc600078e0083 */
[----:B------:R-:W1:Y:S02]  /*28220*/  LDS.128 R128, [R251] ;  /* 0x00000000fb807984 */ /* 0x000e640000000c00 */
        /* <DEDUP_REMOVED lines=13> */
[----:B------:R1:W-:Y:S02]  /*28300*/  STSM.16.M88.4 [R0], R180 ;  /* 0x000000b400007844 */ /* 0x0003e40000000200 */
[----:B------:R-:W-:Y:S06]  /*28310*/  BAR.SYNC.DEFER_BLOCKING 0x0 ;  /* 0x0000000000007b1d */ /* 0x000fec0000010000 */
        /* <DEDUP_REMOVED lines=92> */
[----:B------:R-:W1:Y:S01]  /*288e0*/  LDS.128 R220, [R251] ;  /* 0x00000000fbdc7984 */ /* 0x000e620000000c00 */
[----:B------:R-:W-:Y:S06]  /*288f0*/  BAR.SYNC.DEFER_BLOCKING 0x0 ;  /* 0x0000000000007b1d */ /* 0x000fec0000010000 */
[----:B----4-:R4:W-:Y:S04]  /*28900*/  STSM.16.M88.4 [R0], R208 ;  /* 0x000000d000007844 */ /* 0x0109e80000000200 */
[----:B----4-:R-:W4:Y:S04]  /*28910*/  LDL.LU R208, [R1+0x1e4] ;  /* 0x0001e40001d07983 */ /* 0x010f280000300800 */
[----:B------:R-:W4:Y:S04]  /*28920*/  LDL.LU R209, [R1+0x1ec] ;  /* 0x0001ec0001d17983 */ /* 0x000f280000300800 */
[----:B------:R-:W3:Y:S04]  /*28930*/  LDL.LU R224, [R1+0x5f0] ;  /* 0x0005f00001e07983 */ /* 0x000ee80000300800 */
[----:B------:R-:W3:Y:S04]  /*28940*/  LDL.LU R225, [R1+0x5f8] ;  /* 0x0005f80001e17983 */ /* 0x000ee80000300800 */
[----:B------:R-:W3:Y:S04]  /*28950*/  LDL.LU R226, [R1+0x3f0] ;  /* 0x0003f00001e27983 */ /* 0x000ee80000300800 */
[----:B------:R-:W3:Y:S01]  /*28960*/  LDL.LU R227, [R1+0x3f8] ;  /* 0x0003f80001e37983 */ /* 0x000ee20000300800 */
        /* <DEDUP_REMOVED lines=9> */
[----:B---3--:R3:W-:Y:S02]  /*28a00*/  STSM.16.M88.4 [R0], R224 ;  /* 0x000000e000007844 */ /* 0x0087e40000000200 */
[----:B------:R-:W-:Y:S06]  /*28a10*/  BAR.SYNC.DEFER_BLOCKING 0x0 ;  /* 0x0000000000007b1d */ /* 0x000fec0000010000 */
[----:B---3--:R-:W3:Y:S04]  /*28a20*/  LDL.LU R224, [R1+0x1f0] ;  /* 0x0001f00001e07983 */ /* 0x008ee80000300800 */
[----:B------:R-:W3:Y:S04]  /*28a30*/  LDL.LU R225, [R1+0x1f8] ;  /* 0x0001f80001e17983 */ /* 0x000ee80000300800 */
[----:B------:R-:W4:Y:S01]  /*28a40*/  LDS.128 R228, [R251] ;  /* 0x00000000fbe47984 */ /* 0x000f220000000c00 */
[----:B------:R-:W-:Y:S01]  /*28a50*/  MOV R226, R148 ;  /* 0x0000009400e27202 */ /* 0x000fe20000000f00 */
[----:B------:R-:W-:Y:S01]  /*28a60*/  IMAD.MOV.U32 R227, RZ, RZ, R150 ;  /* 0x000000ffffe37224 */ /* 0x000fe200078e0096 */
[----:B------:R-:W-:Y:S06]  /*28a70*/  BAR.SYNC.DEFER_BLOCKING 0x0 ;  /* 0x0000000000007b1d */ /* 0x000fec0000010000 */
[----:B---3--:R3:W-:Y:S02]  /*28a80*/  STSM.16.M88.4 [R0], R224 ;  /* 0x000000e000007844 */ /* 0x0087e40000000200 */
[----:B------:R-:W-:Y:S06]  /*28a90*/  BAR.SYNC.DEFER_BLOCKING 0x0 ;  /* 0x0000000000007b1d */ /* 0x000fec0000010000 */
[----:B---3--:R-:W3:Y:S04]  /*28aa0*/  LDL.LU R224, [R1+0x5f4] ;  /* 0x0005f40001e07983 */ /* 0x008ee80000300800 */
[----:B------:R-:W3:Y:S04]  /*28ab0*/  LDL.LU R225, [R1+0x5fc] ;  /* 0x0005fc0001e17983 */ /* 0x000ee80000300800 */
[----:B------:R-:W3:Y:S04]  /*28ac0*/  LDL.LU R226, [R1+0x3f4] ;  /* 0x0003f40001e27983 */ /* 0x000ee80000300800 */
[----:B------:R-:W3:Y:S04]  /*28ad0*/  LDL.LU R227, [R1+0x3fc] ;  /* 0x0003fc0001e37983 */ /* 0x000ee80000300800 */
[----:B------:R-:W4:Y:S01]  /*28ae0*/  LDS.128 R236, [R251] ;  /* 0x00000000fbec7984 */ /* 0x000f220000000c00 */
[----:B------:R-:W-:Y:S06]  /*28af0*/  BAR.SYNC.DEFER_BLOCKING 0x0 ;  /* 0x0000000000007b1d */ /* 0x000fec0000010000 */
[----:B---3--:R3:W-:Y:S04]  /*28b00*/  STSM.16.M88.4 [R0], R224 ;  /* 0x000000e000007844 */ /* 0x0087e80000000200 */
[----:B---3--:R-:W3:Y:S04]  /*28b10*/  LDL.LU R224, [R1+0x1f4] ;  /* 0x0001f40001e07983 */ /* 0x008ee80000300800 */
[----:B------:R-:W3:Y:S01]  /*28b20*/  LDL.LU R225, [R1+0x1fc] ;  /* 0x0001fc0001e17983 */ /* 0x000ee20000300800 */
[----:B------:R-:W-:Y:S01]  /*28b30*/  IMAD.MOV.U32 R226, RZ, RZ, R149 ;  /* 0x000000ffffe27224 */ /* 0x000fe200078e0095 */
[----:B------:R-:W-:Y:S01]  /*28b40*/  MOV R227, R151 ;  /* 0x0000009700e37202 */ /* 0x000fe20000000f00 */
[----:B------:R-:W-:Y:S06]  /*28b50*/  BAR.SYNC.DEFER_BLOCKING 0x0 ;  /* 0x0000000000007b1d */ /* 0x000fec0000010000 */
[----:B------:R-:W2:Y:S04]  /*28b60*/  LDL.LU R235, [R1+0x200] ;  /* 0x0002000001eb7983 */ /* 0x000ea80000300800 */
[----:B------:R-:W4:Y:S04]  /*28b70*/  LDL.LU R234, [R1+0x604] ;  /* 0x0006040001ea7983 */ /* 0x000f280000300800 */
[----:B------:R-:W4:Y:S04]  /*28b80*/  LDL.LU R233, [R1+0x4] ;  /* 0x0000040001e97983 */ /* 0x000f280000300800 */
[----:B------:R-:W4:Y:S04]  /*28b90*/  LDL.LU R232, [R1+0x404] ;  /* 0x0004040001e87983 */ /* 0x000f280000300800 */
[----:B------:R-:W1:Y:S01]  /*28ba0*/  LDS.128 R148, [R251] ;  /* 0x00000000fb947984 */ /* 0x000e620000000c00 */
[----:B------:R-:W-:Y:S06]  /*28bb0*/  BAR.SYNC.DEFER_BLOCKING 0x0 ;  /* 0x0000000000007b1d */ /* 0x000fec0000010000 */
[----:B------:R-:W4:Y:S04]  /*28bc0*/  LDL.LU R243, [R1+0x204] ;  /* 0x0002040001f37983 */ /* 0x000f280000300800 */
        /* <DEDUP_REMOVED lines=8> */
[----:B---3--:R3:W-:Y:S04]  /*28c50*/  STSM.16.M88.4 [R0], R224 ;  /* 0x000000e000007844 */ /* 0x0087e80000000200 */
[----:B---3--:R-:W3:Y:S01]  /*28c60*/  LDL.LU R0, [R1+0x600] ;  /* 0x0006000001007983 */ /* 0x008ee20000300800 */
[----:B------:R-:W-:Y:S01]  /*28c70*/  IMAD R3, R7, R5, RZ ;  /* 0x0000000507037224 */ /* 0x000fe200078e02ff */
[----:B------:R-:W-:Y:S04]  /*28c80*/  BAR.SYNC.DEFER_BLOCKING 0x0 ;  /* 0x0000000000007b1d */ /* 0x000fe80000010000 */
[----:B------:R-:W-:Y:S01]  /*28c90*/  LEA R2, P1, R3, UR4, 0x2 ;  /* 0x0000000403027c11 */ /* 0x000fe2000f8210ff */
[----:B------:R-:W-:Y:S01]  /*28ca0*/  IMAD R5, R5, 0x80, R3 ;  /* 0x0000008005057824 */ /* 0x000fe200078e0203 */
[----:B------:R-:W-:-:S02]  /*28cb0*/  ISETP.LT.AND P2, PT, R6, UR27, !P2 ;  /* 0x0000001b06007c0c */ /* 0x000fc4000d741270 */
[----:B------:R-:W-:Y:S02]  /*28cc0*/  LEA.HI.X.SX32 R3, R3, UR5, 0x2, P1 ;  /* 0x0000000503037c11 */ /* 0x000fe400088f16ff */
[----:B------:R-:W-:Y:S01]  /*28cd0*/  ISETP.GE.AND P1, PT, R6, UR7, PT ;  /* 0x0000000706007c0c */ /* 0x000fe2000bf26270 */
[----:B------:R-:W-:Y:S01]  /*28ce0*/  ULDC.64 UR6, c[0x0][0x228] ;  /* 0x00008a0000067ab9 */ /* 0x000fe20000000a00 */
[----:B------:R-:W-:Y:S01]  /*28cf0*/  LEA R4, P6, R5, UR4, 0x2 ;  /* 0x0000000405047c11 */ /* 0x000fe2000f8c10ff */
[----:B------:R-:W-:Y:S01]  /*28d00*/  IMAD.WIDE R248, R9, 0x4, R2 ;  /* 0x0000000409f87825 */ /* 0x000fe200078e0202 */
[----:B------:R-:W-:Y:S01]  /*28d10*/  ISETP.LT.AND P1, PT, R8, UR22, !P1 ;  /* 0x0000001608007c0c */ /* 0x000fe2000cf21270 */
[----:B------:R-:W-:Y:S01]  /*28d20*/  ULDC UR4, c[0x0][0x22c] ;  /* 0x00008b0000047ab9 */ /* 0x000fe20000000800 */
[----:B------:R-:W-:-:S03]  /*28d30*/  LEA.HI.X.SX32 R5, R5, UR5, 0x2, P6 ;  /* 0x0000000505057c11 */ /* 0x000fc6000b0f16ff */
[----:B------:R-:W-:-:S04]  /*28d40*/  IMAD.WIDE R10, R9, 0x4, R4 ;  /* 0x00000004090a7825 */ /* 0x000fc800078e0204 */
[----:B------:R-:W-:-:S04]  /*28d50*/  VIADD R9, R9, UR28 ;  /* 0x0000001c09097c36 */ /* 0x000fc80008000000 */
[C---:B------:R-:W-:Y:S01]  /*28d60*/  IMAD.WIDE R224, R9.reuse, 0x4, R4 ;  /* 0x0000000409e07825 */ /* 0x040fe200078e0204 */
[----:B---3--:R3:W-:Y:S04]  /*28d70*/  @P2 STG.E desc[UR16][R248.64], R0 ;  /* 0x00000000f8002986 */ /* 0x0087e8000c101910 */
[----:B------:R1:W-:Y:S01]  /*28d80*/  @P1 STG.E desc[UR16][R10.64], R250 ;  /* 0x000000fa0a001986 */ /* 0x0003e2000c101910 */
[----:B---3--:R-:W-:Y:S02]  /*28d90*/  VIADD R0, R6, 0x5 ;  /* 0x0000000506007836 */ /* 0x008fe40000000000 */
[----:B-1----:R-:W-:-:S03]  /*28da0*/  IMAD.WIDE R10, R9, 0x4, R2 ;  /* 0x00000004090a7825 */ /* 0x002fc600078e0202 */
[----:B------:R-:W-:Y:S01]  /*28db0*/  ISETP.GE.AND P1, PT, R0, UR4, PT ;  /* 0x0000000400007c0c */ /* 0x000fe2000bf26270 */
[----:B------:R-:W-:Y:S01]  /*28dc0*/  ULDC UR4, c[0x0][0x22c] ;  /* 0x00008b0000047ab9 */ /* 0x000fe20000000800 */
[----:B------:R-:W-:Y:S02]  /*28dd0*/  VIADD R0, R9, UR28 ;  /* 0x0000001c09007c36 */ /* 0x000fe40008000000 */
[----:B------:R-:W3:Y:S01]  /*28de0*/  LDL.LU R9, [R1+0x400] ;  /* 0x0004000001097983 */ /* 0x000ee20000300800 */
[C---:B------:R-:W-:Y:S02]  /*28df0*/  ISETP.LT.AND P2, PT, R7.reuse, UR24, !P0 ;  /* 0x0000001807007c0c */ /* 0x040fe4000c741270 */
[----:B------:R-:W-:Y:S02]  /*28e00*/  ISETP.LT.AND P0, PT, R8, UR18, !P0 ;  /* 0x0000001208007c0c */ /* 0x000fe4000c701270 */
[----:B------:R-:W-:Y:S01]  /*28e10*/  ISETP.LT.AND P6, PT, R7, UR20, !P4 ;  /* 0x0000001407007c0c */ /* 0x000fe2000e7c1270 */
[----:B------:R-:W-:Y:S01]  /*28e20*/  IMAD.WIDE R226, R0, 0x4, R2 ;  /* 0x0000000400e27825 */ /* 0x000fe200078e0202 */
[----:B------:R-:W-:Y:S01]  /*28e30*/  ISETP.LT.AND P4, PT, R8, UR12, !P4 ;  /* 0x0000000c08007c0c */ /* 0x000fe2000e781270 */
[----:B------:R-:W-:Y:S01]  /*28e40*/  ULDC UR12, c[0x0][0x228] ;  /* 0x00008a00000c7ab9 */ /* 0x000fe20000000800 */
[----:B------:R-:W-:Y:S01]  /*28e50*/  IADD3 R250, R6, 0x6, RZ ;  /* 0x0000000606fa7810 */ /* 0x000fe20007ffe0ff */
[----:B------:R-:W-:Y:S01]  /*28e60*/  IMAD.WIDE R248, R0, 0x4, R4 ;  /* 0x0000000400f87825 */ /* 0x000fe200078e0204 */
[----:B------:R-:W-:-:S03]  /*28e70*/  ULDC UR18, c[0x0][0x228] ;  /* 0x00008a0000127ab9 */ /* 0x000fc60000000800 */
[----:B---3--:R1:W-:Y:S01]  /*28e80*/  @P2 STG.E desc[UR16][R10.64], R9 ;  /* 0x000000090a002986 */ /* 0x0083e2000c101910 */
[----:B------:R-:W-:Y:S01]  /*28e90*/  ISETP.GE.AND P2, PT, R250, UR4, PT ;  /* 0x00000004fa007c0c */ /* 0x000fe2000bf46270 */
[----:B------:R-:W-:Y:S02]  /*28ea0*/  ULDC.64 UR4, c[0x0][0x228] ;  /* 0x00008a0000047ab9 */ /* 0x000fe40000000a00 */
[----:B--2---:R2:W-:Y:S04]  /*28eb0*/  @P0 STG.E desc[UR16][R224.64], R235 ;  /* 0x000000ebe0000986 */ /* 0x0045e8000c101910 */
[----:B----4-:R3:W-:Y:S01]  /*28ec0*/  @P6 STG.E desc[UR16][R226.64], R234 ;  /* 0x000000eae2006986 */ /* 0x0107e2000c101910 */
[----:B------:R-:W-:Y:S01]  /*28ed0*/  ISETP.LT.AND P6, PT, R7, UR4, !P5 ;  /* 0x0000000407007c0c */ /* 0x000fe2000efc1270 */
[----:B------:R-:W-:-:S02]  /*28ee0*/  ULDC UR4, c[0x0][0x22c] ;  /* 0x00008b0000047ab9 */ /* 0x000fc40000000800 */
[----:B------:R4:W-:Y:S01]  /*28ef0*/  @P4 STG.E desc[UR16][R248.64], R233 ;  /* 0x000000e9f8004986 */ /* 0x0009e2000c101910 */
[----:B------:R-:W-:Y:S01]  /*28f00*/  ISETP.LT.AND P4, PT, R7, UR14, !P3 ;  /* 0x0000000e07007c0c */ /* 0x000fe2000df81270 */
[----:B-1----:R-:W-:Y:S01]  /*28f10*/  VIADD R10, R6, 0x7 ;  /* 0x00000007060a7836 */ /* 0x002fe20000000000 */
[----:B------:R-:W-:Y:S01]  /*28f20*/  ISETP.LT.AND P3, PT, R8, UR10, !P3 ;  /* 0x0000000a08007c0c */ /* 0x000fe2000df61270 */
[----:B------:R-:W-:Y:S01]  /*28f30*/  VIADD R9, R0, UR28 ;  /* 0x0000001c00097c36 */ /* 0x000fe20008000000 */
[----:B------:R-:W-:Y:S01]  /*28f40*/  ISETP.LT.AND P5, PT, R8, UR6, !P5 ;  /* 0x0000000608007c0c */ /* 0x000fe2000efa1270 */
[----:B------:R-:W-:Y:S01]  /*28f50*/  ULDC UR6, c[0x0][0x228] ;  /* 0x00008a0000067ab9 */ /* 0x000fe20000000800 */
[----:B------:R-:W-:Y:S01]  /*28f60*/  ISETP.GE.AND P0, PT, R10, UR8, PT ;  /* 0x000000080a007c0c */ /* 0x000fe2000bf06270 */
[C---:B------:R-:W-:Y:S01]  /*28f70*/  VIADD R0, R9.reuse, UR28 ;  /* 0x0000001c09007c36 */ /* 0x040fe20008000000 */
[----:B------:R-:W-:Y:S01]  /*28f80*/  ULDC.64 UR8, c[0x0][0x228] ;  /* 0x00008a0000087ab9 */ /* 0x000fe20000000a00 */
[C---:B------:R-:W-:Y:S01]  /*28f90*/  IMAD.WIDE R10, R9.reuse, 0x4, R2 ;  /* 0x00000004090a7825 */ /* 0x040fe200078e0202 */
[----:B------:R-:W-:Y:S01]  /*28fa0*/  IADD3 R250, R6, 0x8, RZ ;  /* 0x0000000806fa7810 */ /* 0x000fe20007ffe0ff */
[----:B------:R-:W-:Y:S01]  /*28fb0*/  ULDC UR10, c[0x0][0x228] ;  /* 0x00008a00000a7ab9 */ /* 0x000fe20000000800 */
[----:B------:R-:W-:Y:S01]  /*28fc0*/  ULDC UR14, c[0x0][0x228] ;  /* 0x00008a00000e7ab9 */ /* 0x000fe20000000800 */
[----:B--2---:R-:W-:Y:S01]  /*28fd0*/  IMAD.WIDE R224, R9, 0x4, R4 ;  /* 0x0000000409e07825 */ /* 0x004fe200078e0204 */
[----:B------:R1:W-:Y:S03]  /*28fe0*/  @P4 STG.E desc[UR16][R10.64], R232 ;  /* 0x000000e80a004986 */ /* 0x0003e6000c101910 */
[C---:B---3--:R-:W-:Y:S01]  /*28ff0*/  IMAD.WIDE R226, R0.reuse, 0x4, R2 ;  /* 0x0000000400e27825 */ /* 0x048fe200078e0202 */
[----:B------:R2:W-:Y:S03]  /*29000*/  @P3 STG.E desc[UR16][R224.64], R243 ;  /* 0x000000f3e0003986 */ /* 0x0005e6000c101910 */
[----:B----4-:R-:W-:Y:S01]  /*29010*/  IMAD.WIDE R248, R0, 0x4, R4 ;  /* 0x0000000400f87825 */ /* 0x010fe200078e0204 */
[----:B------:R3:W-:Y:S01]  /*29020*/  @P6 STG.E desc[UR16][R226.64], R242 ;  /* 0x000000f2e2006986 */ /* 0x0007e2000c101910 */
[----:B------:R-:W-:Y:S01]  /*29030*/  ISETP.LT.AND P6, PT, R7, UR26, !P2 ;  /* 0x0000001a07007c0c */ /* 0x000fe2000d7c1270 */
[----:B------:R-:W-:-:S02]  /*29040*/  ULDC.64 UR26, c[0x0][0x228] ;  /* 0x00008a00001a7ab9 */ /* 0x000fc40000000a00 */
        /* <DEDUP_REMOVED lines=8> */
[----:B------:R-:W-:Y:S01]  /*290d0*/  ULDC UR4, c[0x0][0x22c] ;  /* 0x00008b0000047ab9 */ /* 0x000fe20000000800 */
[C---:B------:R-:W-:Y:S01]  /*290e0*/  VIADD R0, R9.reuse, UR28 ;  /* 0x0000001c09007c36 */ /* 0x040fe20008000000 */
[----:B------:R-:W-:Y:S01]  /*290f0*/  ISETP.GE.AND P3, PT, R10, UR4, PT ;  /* 0x000000040a007c0c */ /* 0x000fe2000bf66270 */
[----:B------:R-:W-:Y:S01]  /*29100*/  IMAD.WIDE R10, R9, 0x4, R2 ;  /* 0x00000004090a7825 */ /* 0x000fe200078e0202 */
[----:B------:R-:W-:-:S03]  /*29110*/  ULDC UR8, c[0x0][0x228] ;  /* 0x00008a0000087ab9 */ /* 0x000fc60000000800 */
[----:B--2---:R-:W-:Y:S01]  /*29120*/  IMAD.WIDE R224, R9, 0x4, R4 ;  /* 0x0000000409e07825 */ /* 0x004fe200078e0204 */
[----:B------:R1:W-:Y:S01]  /*29130*/  @P5 STG.E desc[UR16][R10.64], R240 ;  /* 0x000000f00a005986 */ /* 0x0003e2000c101910 */
[----:B------:R-:W-:Y:S01]  /*29140*/  IADD3 R250, R6, 0xa, RZ ;  /* 0x0000000a06fa7810 */ /* 0x000fe20007ffe0ff */
[----:B------:R-:W-:Y:S01]  /*29150*/  ULDC UR4, c[0x0][0x22c] ;  /* 0x00008b0000047ab9 */ /* 0x000fe20000000800 */
[C---:B---3--:R-:W-:Y:S01]  /*29160*/  IMAD.WIDE R226, R0.reuse, 0x4, R2 ;  /* 0x0000000400e27825 */ /* 0x048fe200078e0202 */
[----:B------:R2:W-:Y:S03]  /*29170*/  @P1 STG.E desc[UR16][R224.64], R247 ;  /* 0x000000f7e0001986 */ /* 0x0005e6000c101910 */
[----:B----4-:R-:W-:Y:S01]  /*29180*/  IMAD.WIDE R248, R0, 0x4, R4 ;  /* 0x0000000400f87825 */ /* 0x010fe200078e0204 */
[----:B------:R3:W-:Y:S04]  /*29190*/  @P6 STG.E desc[UR16][R226.64], R246 ;  /* 0x000000f6e2006986 */ /* 0x0007e8000c101910 */
[----:B------:R4:W-:Y:S01]  /*291a0*/  @P2 STG.E desc[UR16][R248.64], R245 ;  /* 0x000000f5f8002986 */ /* 0x0009e2000c101910 */
[C---:B------:R-:W-:Y:S01]  /*291b0*/  ISETP.LT.AND P2, PT, R7.reuse, UR6, !P0 ;  /* 0x0000000607007c0c */ /* 0x040fe2000c741270 */
[----:B-1----:R-:W-:Y:S01]  /*291c0*/  VIADD R10, R6, 0xb ;  /* 0x0000000b060a7836 */ /* 0x002fe20000000000 */
[----:B------:R-:W-:Y:S01]  /*291d0*/  ISETP.GE.AND P5, PT, R250, UR4, PT ;  /* 0x00000004fa007c0c */ /* 0x000fe2000bfa6270 */
[----:B------:R-:W-:Y:S01]  /*291e0*/  VIADD R9, R0, UR28 ;  /* 0x0000001c00097c36 */ /* 0x000fe20008000000 */
[----:B------:R-:W-:Y:S01]  /*291f0*/  ULDC UR4, c[0x0][0x22c] ;  /* 0x00008b0000047ab9 */ /* 0x000fe20000000800 */
[----:B------:R-:W-:Y:S01]  /*29200*/  ISETP.LT.AND P6, PT, R7, UR10, !P4 ;  /* 0x0000000a07007c0c */ /* 0x000fe2000e7c1270 */
[----:B------:R-:W-:Y:S01]  /*29210*/  ULDC UR6, c[0x0][0x228] ;  /* 0x00008a0000067ab9 */ /* 0x000fe20000000800 */
[----:B------:R-:W-:Y:S01]  /*29220*/  ISETP.GE.AND P1, PT, R10, UR4, PT ;  /* 0x000000040a007c0c */ /* 0x000fe2000bf26270 */
[----:B------:R-:W-:-:S04]  /*29230*/  IMAD.WIDE R10, R9, 0x4, R2 ;  /* 0x00000004090a7825 */ /* 0x000fc800078e0202 */
[C---:B------:R-:W-:Y:S01]  /*29240*/  VIADD R0, R9.reuse, UR28 ;  /* 0x0000001c09007c36 */ /* 0x040fe20008000000 */
[----:B------:R1:W-:Y:S01]  /*29250*/  @P2 STG.E desc[UR16][R10.64], R244 ;  /* 0x000000f40a002986 */ /* 0x0003e2000c101910 */
[----:B--2---:R-:W-:Y:S01]  /*29260*/  IMAD.WIDE R224, R9, 0x4, R4 ;  /* 0x0000000409e07825 */ /* 0x004fe200078e0204 */
[C---:B------:R-:W-:Y:S01]  /*29270*/  ISETP.LT.AND P0, PT, R8.reuse, UR8, !P0 ;  /* 0x0000000808007c0c */ /* 0x040fe2000c701270 */
[----:B------:R-:W-:Y:S01]  /*29280*/  ULDC UR4, c[0x0][0x22c] ;  /* 0x00008b0000047ab9 */ /* 0x000fe20000000800 */
[----:B------:R-:W2:Y:S01]  /*29290*/  LDL.LU R9, [R1+0x10] ;  /* 0x0000100001097983 */ /* 0x000ea20000300800 */
[----:B------:R-:W-:Y:S01]  /*292a0*/  ISETP.LT.AND P4, PT, R8, UR12, !P4 ;  /* 0x0000000c08007c0c */ /* 0x000fe2000e781270 */
[----:B---3--:R-:W-:Y:S01]  /*292b0*/  IMAD.WIDE R226, R0, 0x4, R2 ;  /* 0x0000000400e27825 */ /* 0x008fe200078e0202 */
[----:B------:R-:W-:Y:S01]  /*292c0*/  IADD3 R250, R6, 0xc, RZ ;  /* 0x0000000c06fa7810 */ /* 0x000fe20007ffe0ff */
[----:B------:R-:W-:Y:S01]  /*292d0*/  ULDC UR8, c[0x0][0x228] ;  /* 0x00008a0000087ab9 */ /* 0x000fe20000000800 */
[----:B------:R-:W-:Y:S01]  /*292e0*/  ULDC UR10, c[0x0][0x228] ;  /* 0x00008a00000a7ab9 */ /* 0x000fe20000000800 */
[----:B----4-:R-:W-:Y:S01]  /*292f0*/  IMAD.WIDE R248, R0, 0x4, R4 ;  /* 0x0000000400f87825 */ /* 0x010fe200078e0204 */
[----:B-1----:R-:W3:Y:S01]  /*29300*/  LDL.LU R11, [R1+0x610] ;  /* 0x00061000010b7983 */ /* 0x002ee20000300800 */
[----:B------:R-:W-:-:S03]  /*29310*/  ULDC UR12, c[0x0][0x228] ;  /* 0x00008a00000c7ab9 */ /* 0x000fc60000000800 */
[----:B------:R-:W4:Y:S04]  /*29320*/  LDL.LU R235, [R1+0x210] ;  /* 0x0002100001eb7983 */ /* 0x000f280000300800 */
[----:B------:R-:W4:Y:S04]  /*29330*/  LDL.LU R234, [R1+0x614] ;  /* 0x0006140001ea7983 */ /* 0x000f280000300800 */
[----:B------:R-:W4:Y:S01]  /*29340*/  LDL.LU R233, [R1+0x14] ;  /* 0x0000140001e97983 */ /* 0x000f220000300800 */
[----:B------:R-:W-:-:S03]  /*29350*/  VIADD R10, R6, 0xd ;  /* 0x0000000d060a7836 */ /* 0x000fc60000000000 */
[----:B------:R-:W4:Y:S04]  /*29360*/  LDL.LU R232, [R1+0x414] ;  /* 0x0004140001e87983 */ /* 0x000f280000300800 */
[----:B------:R1:W-:Y:S04]  /*29370*/  @P0 STG.E desc[UR16][R224.64], R252 ;  /* 0x000000fce0000986 */ /* 0x0003e8000c101910 */
[----:B------:R-:W4:Y:S01]  /*29380*/  LDL.LU R243, [R1+0x214] ;  /* 0x0002140001f37983 */ /* 0x000f220000300800 */
[----:B------:R-:W-:Y:S01]  /*29390*/  ISETP.GE.AND P2, PT, R250, UR4, PT ;  /* 0x00000004fa007c0c */ /* 0x000fe2000bf46270 */
[----:B------:R-:W-:-:S02]  /*293a0*/  ULDC UR4, c[0x0][0x22c] ;  /* 0x00008b0000047ab9 */ /* 0x000fc40000000800 */
[----:B------:R-:W4:Y:S04]  /*293b0*/  LDL.LU R242, [R1+0x618] ;  /* 0x0006180001f27983 */ /* 0x000f280000300800 */
[----:B------:R-:W4:Y:S04]  /*293c0*/  LDL.LU R241, [R1+0x18] ;  /* 0x0000180001f17983 */ /* 0x000f280000300800 */
[----:B------:R-:W4:Y:S01]  /*293d0*/  LDL.LU R240, [R1+0x418] ;  /* 0x0004180001f07983 */ /* 0x000f220000300800 */
[----:B------:R-:W-:Y:S01]  /*293e0*/  ISETP.GE.AND P0, PT, R10, UR4, PT ;  /* 0x000000040a007c0c */ /* 0x000fe2000bf06270 */
[----:B------:R-:W-:-:S02]  /*293f0*/  ULDC UR4, c[0x0][0x22c] ;  /* 0x00008b0000047ab9 */ /* 0x000fc40000000800 */
[----:B------:R-:W4:Y:S04]  /*29400*/  LDL.LU R247, [R1+0x218] ;  /* 0x0002180001f77983 */ /* 0x000f280000300800 */
[----:B------:R-:W4:Y:S04]  /*29410*/  LDL.LU R246, [R1+0x61c] ;  /* 0x00061c0001f67983 */ /* 0x000f280000300800 */
[----:B------:R-:W4:Y:S04]  /*29420*/  LDL.LU R245, [R1+0x1c] ;  /* 0x00001c0001f57983 */ /* 0x000f280000300800 */
[----:B------:R-:W4:Y:S04]  /*29430*/  LDL.LU R244, [R1+0x41c] ;  /* 0x00041c0001f47983 */ /* 0x000f280000300800 */
[----:B-1----:R-:W4:Y:S04]  /*29440*/  LDL.LU R252, [R1+0x21c] ;  /* 0x00021c0001fc7983 */ /* 0x002f280000300800 */
[----:B---3--:R-:W-:Y:S04]  /*29450*/  @P6 STG.E desc[UR16][R226.64], R11 ;  /* 0x0000000be2006986 */ /* 0x008fe8000c101910 */
[----:B--2---:R1:W-:Y:S02]  /*29460*/  @P4 STG.E desc[UR16][R248.64], R9 ;  /* 0x00000009f8004986 */ /* 0x0043e4000c101910 */
[----:B-1----:R-:W-:-:S04]  /*29470*/  VIADD R9, R0, UR28 ;  /* 0x0000001c00097c36 */ /* 0x002fc80008000000 */
[C---:B------:R-:W-:Y:S02]  /*29480*/  VIADD R0, R9.reuse, UR28 ;  /* 0x0000001c09007c36 */ /* 0x040fe40008000000 */
[----:B------:R-:W-:-:S04]  /*29490*/  IMAD.WIDE R10, R9, 0x4, R2 ;  /* 0x00000004090a7825 */ /* 0x000fc800078e0202 */
[----:B------:R-:W-:Y:S02]  /*294a0*/  IMAD.WIDE R224, R9, 0x4, R4 ;  /* 0x0000000409e07825 */ /* 0x000fe400078e0204 */
[----:B------:R-:W2:Y:S01]  /*294b0*/  LDL.LU R9, [R1+0x410] ;  /* 0x0004100001097983 */ /* 0x000ea20000300800 */
[C---:B------:R-:W-:Y:S02]  /*294c0*/  ISETP.LT.AND P4, PT, R7.reuse, UR6, !P3 ;  /* 0x0000000607007c0c */ /* 0x040fe4000df81270 */
[----:B------:R-:W-:Y:S01]  /*294d0*/  ISETP.LT.AND P6, PT, R7, UR10, !P5 ;  /* 0x0000000a07007c0c */ /* 0x000fe2000efc1270 */
[----:B------:R-:W-:Y:S01]  /*294e0*/  IMAD.WIDE R226, R0, 0x4, R2 ;  /* 0x0000000400e27825 */ /* 0x000fe200078e0202 */
[C---:B------:R-:W-:Y:S01]  /*294f0*/  ISETP.LT.AND P3, PT, R8.reuse, UR8, !P3 ;  /* 0x0000000808007c0c */ /* 0x040fe2000df61270 */
[----:B------:R-:W-:Y:S01]  /*29500*/  ULDC UR6, c[0x0][0x228] ;  /* 0x00008a0000067ab9 */ /* 0x000fe20000000800 */
[----:B------:R-:W-:Y:S01]  /*29510*/  ISETP.LT.AND P5, PT, R8, UR12, !P5 ;  /* 0x0000000c08007c0c */ /* 0x000fe2000efa1270 */
[----:B------:R-:W-:Y:S01]  /*29520*/  IMAD.WIDE R248, R0, 0x4, R4 ;  /* 0x0000000400f87825 */ /* 0x000fe200078e0204 */
[----:B------:R-:W-:Y:S01]  /*29530*/  ULDC UR8, c[0x0][0x228] ;  /* 0x00008a0000087ab9 */ /* 0x000fe20000000800 */
[----:B------:R-:W-:Y:S01]  /*29540*/  IADD3 R250, R6, 0xe, RZ ;  /* 0x0000000e06fa7810 */ /* 0x000fe20007ffe0ff */
[----:B------:R-:W-:Y:S01]  /*29550*/  ULDC UR10, c[0x0][0x228] ;  /* 0x00008a00000a7ab9 */ /* 0x000fe20000000800 */
[----:B------:R-:W-:-:S02]  /*29560*/  ULDC UR12, c[0x0][0x228] ;  /* 0x00008a00000c7ab9 */ /* 0x000fc40000000800 */
[----:B--2---:R1:W-:Y:S04]  /*29570*/  @P4 STG.E desc[UR16][R10.64], R9 ;  /* 0x000000090a004986 */ /* 0x0043e8000c101910 */
[----:B----4-:R2:W-:Y:S04]  /*29580*/  @P3 STG.E desc[UR16][R224.64], R235 ;  /* 0x000000ebe0003986 */ /* 0x0105e8000c101910 */
[----:B------:R3:W-:Y:S01]  /*29590*/  @P6 STG.E desc[UR16][R226.64], R234 ;  /* 0x000000eae2006986 */ /* 0x0007e2000c101910 */
        /* <DEDUP_REMOVED lines=20> */
[----:B------:R2:W-:Y:S01]  /*296e0*/  @P1 STG.E desc[UR16][R224.64], R243 ;  /* 0x000000f3e0001986 */ /* 0x0005e2000c101910 */
[----:B------:R-:W-:Y:S02]  /*296f0*/  ULDC UR4, c[0x0][0x22c] ;  /* 0x00008b0000047ab9 */ /* 0x000fe40000000800 */
[----:B----4-:R-:W-:Y:S01]  /*29700*/  IMAD.WIDE R248, R0, 0x4, R4 ;  /* 0x0000000400f87825 */ /* 0x010fe200078e0204 */
        /* <DEDUP_REMOVED lines=49> */
[----:B------:R-:W4:Y:S01]  /*29a20*/  LDL.LU R235, [R1+0x220] ;  /* 0x0002200001eb7983 */ /* 0x000f220000300800 */
[----:B------:R-:W-:Y:S01]  /*29a30*/  ISETP.GE.AND P4, PT, R250, UR4, PT ;  /* 0x00000004fa007c0c */ /* 0x000fe2000bf86270 */
[----:B------:R-:W-:Y:S02]  /*29a40*/  ULDC UR4, c[0x0][0x248] ;  /* 0x0000920000047ab9 */ /* 0x000fe40000000800 */
[----:B------:R-:W4:Y:S04]  /*29a50*/  LDL.LU R234, [R1+0x624] ;  /* 0x0006240001ea7983 */ /* 0x000f280000300800 */
[----:B------:R-:W4:Y:S01]  /*29a60*/  LDL.LU R233, [R1+0x24] ;  /* 0x0000240001e97983 */ /* 0x000f220000300800 */
[----:B------:R-:W-:-:S03]  /*29a70*/  VIADD R10, R6, 0x15 ;  /* 0x00000015060a7836 */ /* 0x000fc60000000000 */
[----:B------:R-:W4:Y:S04]  /*29a80*/  LDL.LU R232, [R1+0x424] ;  /* 0x0004240001e87983 */ /* 0x000f280000300800 */
[----:B------:R1:W-:Y:S04]  /*29a90*/  @P3 STG.E desc[UR16][R224.64], R252 ;  /* 0x000000fce0003986 */ /* 0x0003e8000c101910 */
[----:B------:R-:W4:Y:S04]  /*29aa0*/  LDL.LU R243, [R1+0x224] ;  /* 0x0002240001f37983 */ /* 0x000f280000300800 */
        /* <DEDUP_REMOVED lines=12> */
[----:B-1----:R-:W-:Y:S01]  /*29b70*/  VIADD R9, R0, UR4 ;  /* 0x0000000400097c36 */ /* 0x002fe20008000000 */
[----:B------:R-:W-:Y:S01]  /*29b80*/  ISETP.LT.AND P5, PT, R7, UR10, !P1 ;  /* 0x0000000a07007c0c */ /* 0x000fe2000cfa1270 */
[----:B------:R-:W-:-:S02]  /*29b90*/  ULDC UR4, c[0x0][0x22c] ;  /* 0x00008b0000047ab9 */ /* 0x000fc40000000800 */
[C---:B------:R-:W-:Y:S02]  /*29ba0*/  VIADD R0, R9.reuse, UR6 ;  /* 0x0000000609007c36 */ /* 0x040fe40008000000 */
[----:B------:R-:W-:-:S04]  /*29bb0*/  IMAD.WIDE R10, R9, 0x4, R2 ;  /* 0x00000004090a7825 */ /* 0x000fc800078e0202 */
[----:B------:R-:W-:Y:S01]  /*29bc0*/  IMAD.WIDE R224, R9, 0x4, R4 ;  /* 0x0000000409e07825 */ /* 0x000fe200078e0204 */
[----:B------:R-:W-:Y:S01]  /*29bd0*/  ISETP.LT.AND P1, PT, R8, UR12, !P1 ;  /* 0x0000000c08007c0c */ /* 0x000fe2000cf21270 */
[----:B------:R-:W2:Y:S01]  /*29be0*/  LDL.LU R9, [R1+0x420] ;  /* 0x0004200001097983 */ /* 0x000ea20000300800 */
[----:B------:R-:W-:Y:S01]  /*29bf0*/  ISETP.LT.AND P6, PT, R7, UR14, !P2 ;  /* 0x0000000e07007c0c */ /* 0x000fe2000d7c1270 */
[----:B------:R-:W-:Y:S01]  /*29c00*/  IMAD.WIDE R226, R0, 0x4, R2 ;  /* 0x0000000400e27825 */ /* 0x000fe200078e0202 */
[----:B------:R-:W-:Y:S01]  /*29c10*/  ISETP.LT.AND P2, PT, R8, UR18, !P2 ;  /* 0x0000001208007c0c */ /* 0x000fe2000d741270 */
[----:B------:R-:W-:Y:S01]  /*29c20*/  ULDC UR10, c[0x0][0x228] ;  /* 0x00008a00000a7ab9 */ /* 0x000fe20000000800 */
[----:B------:R-:W-:Y:S01]  /*29c30*/  IADD3 R250, R6, 0x16, RZ ;  /* 0x0000001606fa7810 */ /* 0x000fe20007ffe0ff */
[----:B------:R-:W-:Y:S01]  /*29c40*/  IMAD.WIDE R248, R0, 0x4, R4 ;  /* 0x0000000400f87825 */ /* 0x000fe200078e0204 */
[----:B------:R-:W-:Y:S01]  /*29c50*/  ULDC UR12, c[0x0][0x228] ;  /* 0x00008a00000c7ab9 */ /* 0x000fe20000000800 */
[----:B------:R-:W-:Y:S01]  /*29c60*/  ULDC UR14, c[0x0][0x228] ;  /* 0x00008a00000e7ab9 */ /* 0x000fe20000000800 */
[----:B------:R-:W-:Y:S01]  /*29c70*/  ULDC UR18, c[0x0][0x228] ;  /* 0x00008a0000127ab9 */ /* 0x000fe20000000800 */
[----:B------:R-:W-:Y:S01]  /*29c80*/  ULDC UR6, c[0x0][0x248] ;  /* 0x0000920000067ab9 */ /* 0x000fe20000000800 */
[----:B--2---:R1:W-:Y:S01]  /*29c90*/  @P5 STG.E desc[UR16][R10.64], R9 ;  /* 0x000000090a005986 */ /* 0x0043e2000c101910 */
[----:B------:R-:W-:Y:S01]  /*29ca0*/  ISETP.GE.AND P5, PT, R250, UR4, PT ;  /* 0x00000004fa007c0c */ /* 0x000fe2000bfa6270 */
[----:B------:R-:W-:-:S02]  /*29cb0*/  ULDC UR4, c[0x0][0x248] ;  /* 0x0000920000047ab9 */ /* 0x000fc40000000800 */
[----:B----4-:R2:W-:Y:S04]  /*29cc0*/  @P1 STG.E desc[UR16][R224.64], R235 ;  /* 0x000000ebe0001986 */ /* 0x0105e8000c101910 */
[----:B------:R3:W-:Y:S01]  /*29cd0*/  @P6 STG.E desc[UR16][R226.64], R234 ;  /* 0x000000eae2006986 */ /* 0x0007e2000c101910 */
[C---:B------:R-:W-:Y:S01]  /*29ce0*/  ISETP.LT.AND P6, PT, R7.reuse, UR14, !P4 ;  /* 0x0000000e07007c0c */ /* 0x040fe2000e7c1270 */
[----:B------:R-:W-:Y:S02]  /*29cf0*/  ULDC UR14, c[0x0][0x228] ;  /* 0x00008a00000e7ab9 */ /* 0x000fe40000000800 */
        /* <DEDUP_REMOVED lines=9> */
[----:B------:R-:W-:Y:S01]  /*29d90*/  IADD3 R250, R6, 0x18, RZ ;  /* 0x0000001806fa7810 */ /* 0x000fe20007ffe0ff */
[C---:B------:R-:W-:Y:S01]  /*29da0*/  IMAD.WIDE R10, R9.reuse, 0x4, R2 ;  /* 0x00000004090a7825 */ /* 0x040fe200078e0202 */
[----:B------:R-:W-:Y:S01]  /*29db0*/  ULDC UR10, c[0x0][0x228] ;  /* 0x00008a00000a7ab9 */ /* 0x000fe20000000800 */
[----:B------:R-:W-:Y:S01]  /*29dc0*/  ULDC UR12, c[0x0][0x228] ;  /* 0x00008a00000c7ab9 */ /* 0x000fe20000000800 */
[----:B------:R-:W-:Y:S01]  /*29dd0*/  ULDC UR18, c[0x0][0x228] ;  /* 0x00008a0000127ab9 */ /* 0x000fe20000000800 */
[----:B--2---:R-:W-:Y:S01]  /*29de0*/  IMAD.WIDE R224, R9, 0x4, R4 ;  /* 0x0000000409e07825 */ /* 0x004fe200078e0204 */
[----:B------:R1:W-:Y:S01]  /*29df0*/  @P2 STG.E desc[UR16][R10.64], R232 ;  /* 0x000000e80a002986 */ /* 0x0003e2000c101910 */
[----:B------:R-:W-:Y:S01]  /*29e00*/  ULDC UR6, c[0x0][0x248] ;  /* 0x0000920000067ab9 */ /* 0x000fe20000000800 */
[----:B------:R-:W-:Y:S01]  /*29e10*/  ULDC UR8, c[0x0][0x22c] ;  /* 0x00008b0000087ab9 */ /* 0x000fe20000000800 */
[C---:B---3--:R-:W-:Y:S01]  /*29e20*/  IMAD.WIDE R226, R0.reuse, 0x4, R2 ;  /* 0x0000000400e27825 */ /* 0x048fe200078e0202 */
[----:B------:R2:W-:Y:S03]  /*29e30*/  @P0 STG.E desc[UR16][R224.64], R243 ;  /* 0x000000f3e0000986 */ /* 0x0005e6000c101910 */
[----:B----4-:R-:W-:Y:S01]  /*29e40*/  IMAD.WIDE R248, R0, 0x4, R4 ;  /* 0x0000000400f87825 */ /* 0x010fe200078e0204 */
[----:B------:R3:W-:Y:S01]  /*29e50*/  @P6 STG.E desc[UR16][R226.64], R242 ;  /* 0x000000f2e2006986 */ /* 0x0007e2000c101910 */
[----:B------:R-:W-:Y:S01]  /*29e60*/  ISETP.GE.AND P2, PT, R250, UR4, PT ;  /* 0x00000004fa007c0c */ /* 0x000fe2000bf46270 */
[----:B------:R-:W-:-:S02]  /*29e70*/  ULDC UR4, c[0x0][0x248] ;  /* 0x0000920000047ab9 */ /* 0x000fc40000000800 */
[----:B------:R4:W-:Y:S01]  /*29e80*/  @P4 STG.E desc[UR16][R248.64], R241 ;  /* 0x000000f1f8004986 */ /* 0x0009e2000c101910 */
[C---:B------:R-:W-:Y:S01]  /*29e90*/  ISETP.LT.AND P4, PT, R7.reuse, UR10, !P3 ;  /* 0x0000000a07007c0c */ /* 0x040fe2000df81270 */
[----:B-1----:R-:W-:Y:S01]  /*29ea0*/  VIADD R10, R6, 0x19 ;  /* 0x00000019060a7836 */ /* 0x002fe20000000000 */
[----:B------:R-:W-:Y:S01]  /*29eb0*/  ISETP.LT.AND P3, PT, R8, UR12, !P3 ;  /* 0x0000000c08007c0c */ /* 0x000fe2000df61270 */
[----:B------:R-:W-:Y:S01]  /*29ec0*/  VIADD R9, R0, UR4 ;  /* 0x0000000400097c36 */ /* 0x000fe20008000000 */
[----:B------:R-:W-:Y:S01]  /*29ed0*/  ISETP.LT.AND P6, PT, R7, UR14, !P5 ;  /* 0x0000000e07007c0c */ /* 0x000fe2000efc1270 */
[----:B------:R-:W-:Y:S01]  /*29ee0*/  ULDC UR10, c[0x0][0x228] ;  /* 0x00008a00000a7ab9 */ /* 0x000fe20000000800 */
[----:B------:R-:W-:Y:S01]  /*29ef0*/  ISETP.LT.AND P5, PT, R8, UR18, !P5 ;  /* 0x0000001208007c0c */ /* 0x000fe2000efa1270 */
[C---:B------:R-:W-:Y:S01]  /*29f00*/  VIADD R0, R9.reuse, UR6 ;  /* 0x0000000609007c36 */ /* 0x040fe20008000000 */
[----:B------:R-:W-:Y:S01]  /*29f10*/  ISETP.GE.AND P0, PT, R10, UR8, PT ;  /* 0x000000080a007c0c */ /* 0x000fe2000bf06270 */
[C---:B------:R-:W-:Y:S01]  /*29f20*/  IMAD.WIDE R10, R9.reuse, 0x4, R2 ;  /* 0x00000004090a7825 */ /* 0x040fe200078e0202 */
[----:B------:R-:W-:Y:S01]  /*29f30*/  IADD3 R250, R6, 0x1a, RZ ;  /* 0x0000001a06fa7810 */ /* 0x000fe20007ffe0ff */
[----:B------:R-:W-:Y:S01]  /*29f40*/  ULDC UR4, c[0x0][0x22c] ;  /* 0x00008b0000047ab9 */ /* 0x000fe20000000800 */
[----:B------:R-:W-:Y:S01]  /*29f50*/  ULDC UR8, c[0x0][0x22c] ;  /* 0x00008b0000087ab9 */ /* 0x000fe20000000800 */
[----:B--2---:R-:W-:Y:S01]  /*29f60*/  IMAD.WIDE R224, R9, 0x4, R4 ;  /* 0x0000000409e07825 */ /* 0x004fe200078e0204 */
[----:B------:R1:W-:Y:S01]  /*29f70*/  @P4 STG.E desc[UR16][R10.64], R240 ;  /* 0x000000f00a004986 */ /* 0x0003e2000c101910 */
[----:B------:R-:W-:Y:S01]  /*29f80*/  ULDC UR6, c[0x0][0x248] ;  /* 0x0000920000067ab9 */ /* 0x000fe20000000800 */
[----:B------:R-:W-:Y:S01]  /*29f90*/  ULDC UR12, c[0x0][0x228] ;  /* 0x00008a00000c7ab9 */ /* 0x000fe20000000800 */
[C---:B---3--:R-:W-:Y:S01]  /*29fa0*/  IMAD.WIDE R226, R0.reuse, 0x4, R2 ;  /* 0x0000000400e27825 */ /* 0x048fe200078e0202 */
[----:B------:R2:W-:Y:S01]  /*29fb0*/  @P3 STG.E desc[UR16][R224.64], R247 ;  /* 0x000000f7e0003986 */ /* 0x0005e2000c101910 */
[----:B------:R-:W-:Y:S01]  /*29fc0*/  ULDC UR14, c[0x0][0x228] ;  /* 0x00008a00000e7ab9 */ /* 0x000fe20000000800 */
[----:B------:R-:W-:Y:S01]  /*29fd0*/  ULDC UR18, c[0x0][0x228] ;  /* 0x00008a0000127ab9 */ /* 0x000fe20000000800 */
[----:B----4-:R-:W-:Y:S01]  /*29fe0*/  IMAD.WIDE R248, R0, 0x4, R4 ;  /* 0x0000000400f87825 */ /* 0x010fe200078e0204 */
[----:B------:R-:W-:Y:S01]  /*29ff0*/  @P6 STG.E desc[UR16][R226.64], R246 ;  /* 0x000000f6e2006986 */ /* 0x000fe2000c101910 */
[----:B------:R-:W-:Y:S01]  /*2a000*/  ISETP.GE.AND P4, PT, R250, UR4, PT ;  /* 0x00000004fa007c0c */ /* 0x000fe2000bf86270 */
[----:B------:R-:W-:-:S02]  /*2a010*/  ULDC UR4, c[0x0][0x248] ;  /* 0x0000920000047ab9 */ /* 0x000fc40000000800 */
[----:B------:R-:W-:Y:S01]  /*2a020*/  @P5 STG.E desc[UR16][R248.64], R245 ;  /* 0x000000f5f8005986 */ /* 0x000fe2000c101910 */
[C---:B------:R-:W-:Y:S01]  /*2a030*/  ISETP.LT.AND P5, PT, R7.reuse, UR10, !P1 ;  /* 0x0000000a07007c0c */ /* 0x040fe2000cfa1270 */
[----:B-1----:R-:W-:Y:S01]  /*2a040*/  VIADD R10, R6, 0x1b ;  /* 0x0000001b060a7836 */ /* 0x002fe20000000000 */
[----:B------:R-:W-:Y:S01]  /*2a050*/  ISETP.LT.AND P6, PT, R7, UR14, !P2 ;  /* 0x0000000e07007c0c */ /* 0x000fe2000d7c1270 */
[----:B------:R-:W-:Y:S01]  /*2a060*/  VIADD R9, R0, UR4 ;  /* 0x0000000400097c36 */ /* 0x000fe20008000000 */
[----:B------:R-:W-:Y:S01]  /*2a070*/  IADD3 R250, R6, 0x1c, RZ ;  /* 0x0000001c06fa7810 */ /* 0x000fe20007ffe0ff */
[----:B------:R-:W-:Y:S01]  /*2a080*/  ULDC UR4, c[0x0][0x22c] ;  /* 0x00008b0000047ab9 */ /* 0x000fe20000000800 */
[----:B------:R-:W-:Y:S01]  /*2a090*/  ISETP.GE.AND P3, PT, R10, UR8, PT ;  /* 0x000000080a007c0c */ /* 0x000fe2000bf66270 */
[C---:B------:R-:W-:Y:S01]  /*2a0a0*/  IMAD.WIDE R10, R9.reuse, 0x4, R2 ;  /* 0x00000004090a7825 */ /* 0x040fe200078e0202 */
[C---:B------:R-:W-:Y:S01]  /*2a0b0*/  ISETP.LT.AND P1, PT, R8.reuse, UR12, !P1 ;  /* 0x0000000c08007c0c */ /* 0x040fe2000cf21270 */
[----:B------:R-:W-:Y:S01]  /*2a0c0*/  ULDC UR8, c[0x0][0x22c] ;  /* 0x00008b0000087ab9 */ /* 0x000fe20000000800 */
[----:B------:R-:W-:Y:S01]  /*2a0d0*/  ISETP.LT.AND P2, PT, R8, UR18, !P2 ;  /* 0x0000001208007c0c */ /* 0x000fe2000d741270 */
[C---:B------:R-:W-:Y:S01]  /*2a0e0*/  VIADD R0, R9.reuse, UR6 ;  /* 0x0000000609007c36 */ /* 0x040fe20008000000 */
[----:B------:R-:W-:Y:S01]  /*2a0f0*/  ULDC UR6, c[0x0][0x248] ;  /* 0x0000920000067ab9 */ /* 0x000fe20000000800 */
[----:B--2---:R-:W-:Y:S01]  /*2a100*/  IMAD.WIDE R224, R9, 0x4, R4 ;  /* 0x0000000409e07825 */ /* 0x004fe200078e0204 */
[----:B------:R1:W-:Y:S01]  /*2a110*/  @P5 STG.E desc[UR16][R10.64], R244 ;  /* 0x000000f40a005986 */ /* 0x0003e2000c101910 */
[----:B------:R-:W-:Y:S01]  /*2a120*/  ULDC UR10, c[0x0][0x228] ;  /* 0x00008a00000a7ab9 */ /* 0x000fe20000000800 */
[----:B------:R-:W-:Y:S01]  /*2a130*/  ULDC UR12, c[0x0][0x228] ;  /* 0x00008a00000c7ab9 */ /* 0x000fe20000000800 */
[----:B------:R-:W-:Y:S01]  /*2a140*/  ULDC UR14, c[0x0][0x228] ;  /* 0x00008a00000e7ab9 */ /* 0x000fe20000000800 */
[----:B------:R-:W2:Y:S01]  /*2a150*/  LDL.LU R9, [R1+0x30] ;  /* 0x0000300001097983 */ /* 0x000ea20000300800 */
[----:B------:R-:W-:-:S03]  /*2a160*/  ULDC UR18, c[0x0][0x228] ;  /* 0x00008a0000127ab9 */ /* 0x000fc60000000800 */
[----:B-1----:R-:W3:Y:S01]  /*2a170*/  LDL.LU R11, [R1+0x630] ;  /* 0x00063000010b7983 */ /* 0x002ee20000300800 */
[----:B------:R-:W-:-:S03]  /*2a180*/  IMAD.WIDE R226, R0, 0x4, R2 ;  /* 0x0000000400e27825 */ /* 0x000fc600078e0202 */
[----:B------:R-:W4:Y:S01]  /*2a190*/  LDL.LU R235, [R1+0x230] ;  /* 0x0002300001eb7983 */ /* 0x000f220000300800 */
[----:B------:R-:W-:-:S03]  /*2a1a0*/  IMAD.WIDE R248, R0, 0x4, R4 ;  /* 0x0000000400f87825 */ /* 0x000fc600078e0204 */
[----:B------:R-:W4:Y:S01]  /*2a1b0*/  LDL.LU R234, [R1+0x634] ;  /* 0x0006340001ea7983 */ /* 0x000f220000300800 */
[----:B------:R-:W-:Y:S01]  /*2a1c0*/  ISETP.GE.AND P5, PT, R250, UR4, PT ;  /* 0x00000004fa007c0c */ /* 0x000fe2000bfa6270 */
[----:B------:R-:W-:Y:S02]  /*2a1d0*/  ULDC UR4, c[0x0][0x248] ;  /* 0x0000920000047ab9 */ /* 0x000fe40000000800 */
        /* <DEDUP_REMOVED lines=865> */
[C---:B------:R-:W-:Y:S01]  /*2d7f0*/  ISETP.LT.AND P6, PT, R7.reuse, UR14, !P5 ;  /* 0x0000000e07007c0c */ /* 0x040fe2000efc1270 */
[----:B------:R-:W-:Y:S01]  /*2d800*/  IMAD.WIDE R226, R0, 0x4, R2 ;  /* 0x0000000400e27825 */ /* 0x000fe200078e0202 */
[----:B------:R-:W-:Y:S01]  /*2d810*/  ISETP.LT.AND P5, PT, R8, UR18, !P5 ;  /* 0x0000001208007c0c */ /* 0x000fe2000efa1270 */
[----:B----4-:R1:W-:Y:S01]  /*2d820*/  @P4 STG.E desc[UR16][R10.64], R232 ;  /* 0x000000e80a004986 */ /* 0x0103e2000c101910 */
[----:B------:R-:W-:Y:S01]  /*2d830*/  IADD3 R250, R6, 0x56, RZ ;  /* 0x0000005606fa7810 */ /* 0x000fe20007ffe0ff */
[----:B------:R-:W-:Y:S01]  /*2d840*/  IMAD.WIDE R248, R0, 0x4, R4 ;  /* 0x0000000400f87825 */ /* 0x000fe200078e0204 */
[----:B------:R-:W-:Y:S01]  /*2d850*/  ULDC UR10, c[0x0][0x228] ;  /* 0x00008a00000a7ab9 */ /* 0x000fe20000000800 */
[----:B------:R-:W-:Y:S01]  /*2d860*/  ULDC UR12, c[0x0][0x228] ;  /* 0x00008a00000c7ab9 */ /* 0x000fe20000000800 */
[----:B------:R-:W-:Y:S01]  /*2d870*/  ISETP.GE.AND P4, PT, R250, UR4, PT ;  /* 0x00000004fa007c0c */ /* 0x000fe2000bf86270 */
[----:B------:R-:W-:Y:S01]  /*2d880*/  ULDC UR4, c[0x0][0x248] ;  /* 0x0000920000047ab9 */ /* 0x000fe20000000800 */
[----:B------:R-:W-:Y:S01]  /*2d890*/  ULDC UR14, c[0x0][0x228] ;  /* 0x00008a00000e7ab9 */ /* 0x000fe20000000800 */
[----:B------:R-:W-:Y:S01]  /*2d8a0*/  ULDC UR18, c[0x0][0x228] ;  /* 0x00008a0000127ab9 */ /* 0x000fe20000000800 */
[----:B------:R-:W-:Y:S01]  /*2d8b0*/  ULDC UR6, c[0x0][0x248] ;  /* 0x0000920000067ab9 */ /* 0x000fe20000000800 */
[C---:B-1----:R-:W-:Y:S01]  /*2d8c0*/  VIADD R10, R6.reuse, 0x57 ;  /* 0x00000057060a7836 */ /* 0x042fe20000000000 */
[----:B------:R-:W-:Y:S01]  /*2d8d0*/  IADD3 R250, R6, 0x58, RZ ;  /* 0x0000005806fa7810 */ /* 0x000fe20007ffe0ff */
[----:B------:R-:W3:Y:S04]  /*2d8e0*/  LDL.LU R232, [R1+0xe10] ;  /* 0x000e100001e87983 */ /* 0x000ee80000300800 */
[----:B--2---:R1:W-:Y:S04]  /*2d8f0*/  @P3 STG.E desc[UR16][R224.64], R9 ;  /* 0x00000009e0003986 */ /* 0x0043e8000c101910 */
[----:B------:R2:W-:Y:S01]  /*2d900*/  @P6 STG.E desc[UR16][R226.64], R235 ;  /* 0x000000ebe2006986 */ /* 0x0005e2000c101910 */
[----:B------:R-:W-:Y:S01]  /*2d910*/  ISETP.LT.AND P6, PT, R7, UR14, !P2 ;  /* 0x0000000e07007c0c */ /* 0x000fe2000d7c1270 */
[----:B------:R-:W-:-:S02]  /*2d920*/  ULDC UR14, c[0x0][0x228] ;  /* 0x00008a00000e7ab9 */ /* 0x000fc40000000800 */
[----:B------:R4:W-:Y:S01]  /*2d930*/  @P5 STG.E desc[UR16][R248.64], R234 ;  /* 0x000000eaf8005986 */ /* 0x0009e2000c101910 */
[----:B------:R-:W-:Y:S01]  /*2d940*/  ISETP.LT.AND P5, PT, R7, UR10, !P1 ;  /* 0x0000000a07007c0c */ /* 0x000fe2000cfa1270 */
[----:B------:R-:W-:Y:S01]  /*2d950*/  ULDC UR10, c[0x0][0x228] ;  /* 0x00008a00000a7ab9 */ /* 0x000fe20000000800 */
[----:B------:R-:W-:Y:S01]  /*2d960*/  ISETP.LT.AND P1, PT, R8, UR12, !P1 ;  /* 0x0000000c08007c0c */ /* 0x000fe2000cf21270 */
[----:B-1----:R-:W-:Y:S01]  /*2d970*/  VIADD R9, R0, UR4 ;  /* 0x0000000400097c36 */ /* 0x002fe20008000000 */
[----:B------:R-:W-:Y:S01]  /*2d980*/  ISETP.LT.AND P2, PT, R8, UR18, !P2 ;  /* 0x0000001208007c0c */ /* 0x000fe2000d741270 */
[----:B------:R-:W-:Y:S01]  /*2d990*/  ULDC UR4, c[0x0][0x22c] ;  /* 0x00008b0000047ab9 */ /* 0x000fe20000000800 */
[----:B------:R-:W-:Y:S01]  /*2d9a0*/  ISETP.GE.AND P3, PT, R10, UR8, PT ;  /* 0x000000080a007c0c */ /* 0x000fe2000bf66270 */
[C---:B------:R-:W-:Y:S01]  /*2d9b0*/  VIADD R0, R9.reuse, UR6 ;  /* 0x0000000609007c36 */ /* 0x040fe20008000000 */
[----:B------:R-:W-:Y:S01]  /*2d9c0*/  ULDC UR12, c[0x0][0x228] ;  /* 0x00008a00000c7ab9 */ /* 0x000fe20000000800 */
[C---:B------:R-:W-:Y:S01]  /*2d9d0*/  IMAD.WIDE R10, R9.reuse, 0x4, R2 ;  /* 0x00000004090a7825 */ /* 0x040fe200078e0202 */
[----:B------:R-:W-:Y:S01]  /*2d9e0*/  ULDC UR18, c[0x0][0x228] ;  /* 0x00008a0000127ab9 */ /* 0x000fe20000000800 */
[----:B------:R-:W-:Y:S01]  /*2d9f0*/  ULDC UR6, c[0x0][0x248] ;  /* 0x0000920000067ab9 */ /* 0x000fe20000000800 */
[----:B------:R-:W-:Y:S01]  /*2da00*/  ULDC UR8, c[0x0][0x22c] ;  /* 0x00008b0000087ab9 */ /* 0x000fe20000000800 */
[----:B------:R-:W-:Y:S01]  /*2da10*/  IMAD.WIDE R224, R9, 0x4, R4 ;  /* 0x0000000409e07825 */ /* 0x000fe200078e0204 */
[----:B------:R-:W-:Y:S03]  /*2da20*/  @P5 STG.E desc[UR16][R10.64], R233 ;  /* 0x000000e90a005986 */ /* 0x000fe6000c101910 */
[C---:B--2---:R-:W-:Y:S01]  /*2da30*/  IMAD.WIDE R226, R0.reuse, 0x4, R2 ;  /* 0x0000000400e27825 */ /* 0x044fe200078e0202 */
[----:B------:R1:W-:Y:S03]  /*2da40*/  @P1 STG.E desc[UR16][R224.64], R243 ;  /* 0x000000f3e0001986 */ /* 0x0003e6000c101910 */
[----:B----4-:R-:W-:Y:S01]  /*2da50*/  IMAD.WIDE R248, R0, 0x4, R4 ;  /* 0x0000000400f87825 */ /* 0x010fe200078e0204 */
[----:B------:R2:W-:Y:S01]  /*2da60*/  @P6 STG.E desc[UR16][R226.64], R242 ;  /* 0x000000f2e2006986 */ /* 0x0005e2000c101910 */
[----:B------:R-:W-:Y:S01]  /*2da70*/  ISETP.GE.AND P5, PT, R250, UR4, PT ;  /* 0x00000004fa007c0c */ /* 0x000fe2000bfa6270 */
[----:B------:R-:W-:-:S02]  /*2da80*/  ULDC UR4, c[0x0][0x248] ;  /* 0x0000920000047ab9 */ /* 0x000fc40000000800 */
[----:B------:R4:W-:Y:S01]  /*2da90*/  @P2 STG.E desc[UR16][R248.64], R241 ;  /* 0x000000f1f8002986 */ /* 0x0009e2000c101910 */
[C---:B------:R-:W-:Y:S01]  /*2daa0*/  ISETP.LT.AND P2, PT, R7.reuse, UR10, !P0 ;  /* 0x0000000a07007c0c */ /* 0x040fe2000c741270 */
[----:B------:R-:W-:Y:S01]  /*2dab0*/  VIADD R9, R6, 0x59 ;  /* 0x0000005906097836 */ /* 0x000fe20000000000 */
[----:B------:R-:W-:Y:S01]  /*2dac0*/  ISETP.LT.AND P0, PT, R8, UR12, !P0 ;  /* 0x0000000c08007c0c */ /* 0x000fe2000c701270 */
[----:B-1----:R-:W-:Y:S01]  /*2dad0*/  VIADD R224, R0, UR4 ;  /* 0x0000000400e07c36 */ /* 0x002fe20008000000 */
[----:B------:R-:W-:Y:S01]  /*2dae0*/  ISETP.LT.AND P6, PT, R7, UR14, !P4 ;  /* 0x0000000e07007c0c */ /* 0x000fe2000e7c1270 */
[----:B------:R-:W-:Y:S01]  /*2daf0*/  ULDC UR10, c[0x0][0x228] ;  /* 0x00008a00000a7ab9 */ /* 0x000fe20000000800 */
[----:B------:R-:W-:Y:S01]  /*2db00*/  ISETP.LT.AND P4, PT, R8, UR18, !P4 ;  /* 0x0000001208007c0c */ /* 0x000fe2000e781270 */
[C---:B------:R-:W-:Y:S01]  /*2db10*/  VIADD R0, R224.reuse, UR6 ;  /* 0x00000006e0007c36 */ /* 0x040fe20008000000 */
[----:B------:R-:W-:Y:S01]  /*2db20*/  ISETP.GE.AND P1, PT, R9, UR8, PT ;  /* 0x0000000809007c0c */ /* 0x000fe2000bf26270 */
[C---:B------:R-:W-:Y:S01]  /*2db30*/  IMAD.WIDE R10, R224.reuse, 0x4, R2 ;  /* 0x00000004e00a7825 */ /* 0x040fe200078e0202 */
[----:B------:R-:W-:Y:S01]  /*2db40*/  ULDC UR4, c[0x0][0x22c] ;  /* 0x00008b0000047ab9 */ /* 0x000fe20000000800 */
[----:B------:R-:W-:Y:S01]  /*2db50*/  ULDC UR12, c[0x0][0x228] ;  /* 0x00008a00000c7ab9 */ /* 0x000fe20000000800 */
[----:B------:R-:W-:Y:S01]  /*2db60*/  ULDC UR14, c[0x0][0x228] ;  /* 0x00008a00000e7ab9 */ /* 0x000fe20000000800 */
[----:B------:R-:W-:Y:S01]  /*2db70*/  IMAD.WIDE R224, R224, 0x4, R4 ;  /* 0x00000004e0e07825 */ /* 0x000fe200078e0204 */
[----:B------:R-:W-:Y:S01]  /*2db80*/  @P2 STG.E desc[UR16][R10.64], R240 ;  /* 0x000000f00a002986 */ /* 0x000fe2000c101910 */
[----:B------:R-:W-:Y:S01]  /*2db90*/  ULDC UR18, c[0x0][0x228] ;  /* 0x00008a0000127ab9 */ /* 0x000fe20000000800 */
[----:B------:R-:W-:Y:S01]  /*2dba0*/  ULDC UR6, c[0x0][0x248] ;  /* 0x0000920000067ab9 */ /* 0x000fe20000000800 */
[----:B--2---:R-:W-:Y:S01]  /*2dbb0*/  IMAD.WIDE R226, R0, 0x4, R2 ;  /* 0x0000000400e27825 */ /* 0x004fe200078e0202 */
[----:B------:R-:W-:-:S03]  /*2dbc0*/  IADD3 R9, R6, 0x5a, RZ ;  /* 0x0000005a06097810 */ /* 0x000fc60007ffe0ff */
[----:B----4-:R-:W-:Y:S01]  /*2dbd0*/  IMAD.WIDE R248, R0, 0x4, R4 ;  /* 0x0000000400f87825 */ /* 0x010fe200078e0204 */
[----:B------:R1:W-:Y:S01]  /*2dbe0*/  @P0 STG.E desc[UR16][R224.64], R247 ;  /* 0x000000f7e0000986 */ /* 0x0003e2000c101910 */
[----:B------:R-:W-:Y:S01]  /*2dbf0*/  ISETP.GE.AND P2, PT, R9, UR4, PT ;  /* 0x0000000409007c0c */ /* 0x000fe2000bf46270 */
[----:B------:R-:W-:Y:S01]  /*2dc00*/  ULDC UR4, c[0x0][0x248] ;  /* 0x0000920000047ab9 */ /* 0x000fe20000000800 */
[----:B------:R-:W-:Y:S01]  /*2dc10*/  ULDC UR8, c[0x0][0x22c] ;  /* 0x00008b0000087ab9 */ /* 0x000fe20000000800 */
[----:B------:R-:W-:Y:S04]  /*2dc20*/  @P6 STG.E desc[UR16][R226.64], R246 ;  /* 0x000000f6e2006986 */ /* 0x000fe8000c101910 */
[----:B------:R-:W-:Y:S01]  /*2dc30*/  @P4 STG.E desc[UR16][R248.64], R245 ;  /* 0x000000f5f8004986 */ /* 0x000fe2000c101910 */
[----:B------:R-:W-:Y:S01]  /*2dc40*/  ISETP.LT.AND P4, PT, R7, UR10, !P3 ;  /* 0x0000000a07007c0c */ /* 0x000fe2000df81270 */
[----:B------:R-:W-:-:S02]  /*2dc50*/  VIADD R9, R6, 0x5b ;  /* 0x0000005b06097836 */ /* 0x000fc40000000000 */
[----:B-1----:R-:W-:Y:S01]  /*2dc60*/  VIADD R224, R0, UR4 ;  /* 0x0000000400e07c36 */ /* 0x002fe20008000000 */
[----:B------:R-:W-:Y:S01]  /*2dc70*/  ISETP.LT.AND P3, PT, R8, UR12, !P3 ;  /* 0x0000000c08007c0c */ /* 0x000fe2000df61270 */
[----:B------:R-:W-:Y:S01]  /*2dc80*/  ULDC UR10, c[0x0][0x228] ;  /* 0x00008a00000a7ab9 */ /* 0x000fe20000000800 */
[----:B------:R-:W-:Y:S01]  /*2dc90*/  ISETP.LT.AND P6, PT, R7, UR14, !P5 ;  /* 0x0000000e07007c0c */ /* 0x000fe2000efc1270 */
[C---:B------:R-:W-:Y:S01]  /*2dca0*/  IMAD.WIDE R10, R224.reuse, 0x4, R2 ;  /* 0x00000004e00a7825 */ /* 0x040fe200078e0202 */
[----:B------:R-:W-:Y:S01]  /*2dcb0*/  ISETP.GE.AND P0, PT, R9, UR8, PT ;  /* 0x0000000809007c0c */ /* 0x000fe2000bf06270 */
[----:B------:R-:W-:Y:S01]  /*2dcc0*/  ULDC UR4, c[0x0][0x22c] ;  /* 0x00008b0000047ab9 */ /* 0x000fe20000000800 */
[----:B------:R-:W-:Y:S01]  /*2dcd0*/  ULDC UR12, c[0x0][0x228] ;  /* 0x00008a00000c7ab9 */ /* 0x000fe20000000800 */
[----:B------:R-:W-:Y:S01]  /*2dce0*/  VIADD R0, R224, UR6 ;  /* 0x00000006e0007c36 */ /* 0x000fe20008000000 */
[----:B------:R-:W-:Y:S01]  /*2dcf0*/  ULDC UR14, c[0x0][0x228] ;  /* 0x00008a00000e7ab9 */ /* 0x000fe20000000800 */
[----:B------:R1:W-:Y:S01]  /*2dd00*/  @P4 STG.E desc[UR16][R10.64], R244 ;  /* 0x000000f40a004986 */ /* 0x0003e2000c101910 */
[----:B------:R-:W-:Y:S01]  /*2dd10*/  ISETP.LT.AND P5, PT, R8, UR18, !P5 ;  /* 0x0000001208007c0c */ /* 0x000fe2000efa1270 */
[----:B------:R-:W-:Y:S01]  /*2dd20*/  IMAD.WIDE R224, R224, 0x4, R4 ;  /* 0x00000004e0e07825 */ /* 0x000fe200078e0204 */
[----:B------:R-:W-:Y:S01]  /*2dd30*/  IADD3 R9, R6, 0x5c, RZ ;  /* 0x0000005c06097810 */ /* 0x000fe20007ffe0ff */
[----:B------:R-:W-:Y:S01]  /*2dd40*/  ULDC UR18, c[0x0][0x228] ;  /* 0x00008a0000127ab9 */ /* 0x000fe20000000800 */
[----:B------:R-:W-:Y:S01]  /*2dd50*/  ULDC UR6, c[0x0][0x248] ;  /* 0x0000920000067ab9 */ /* 0x000fe20000000800 */
[----:B------:R-:W-:Y:S01]  /*2dd60*/  ULDC UR8, c[0x0][0x22c] ;  /* 0x00008b0000087ab9 */ /* 0x000fe20000000800 */
[----:B-1----:R-:W2:Y:S04]  /*2dd70*/  LDL.LU R10, [R1+0x6b0] ;  /* 0x0006b000010a7983 */ /* 0x002ea80000300800 */
[----:B------:R-:W4:Y:S04]  /*2dd80*/  LDL.LU R11, [R1+0xb0] ;  /* 0x0000b000010b7983 */ /* 0x000f280000300800 */
[----:B------:R-:W3:Y:S01]  /*2dd90*/  LDL.LU R233, [R1+0x4b0] ;  /* 0x0004b00001e97983 */ /* 0x000ee20000300800 */
[----:B------:R-:W-:-:S04]  /*2dda0*/  IMAD.WIDE R226, R0, 0x4, R2 ;  /* 0x0000000400e27825 */ /* 0x000fc800078e0202 */
[C---:B------:R-:W-:Y:S01]  /*2ddb0*/  IMAD.WIDE R248, R0.reuse, 0x4, R4 ;  /* 0x0000000400f87825 */ /* 0x040fe200078e0204 */
[----:B------:R1:W-:Y:S01]  /*2ddc0*/  @P3 STG.E desc[UR16][R224.64], R252 ;  /* 0x000000fce0003986 */ /* 0x0003e2000c101910 */
[----:B------:R-:W-:Y:S01]  /*2ddd0*/  ISETP.GE.AND P4, PT, R9, UR4, PT ;  /* 0x0000000409007c0c */ /* 0x000fe2000bf86270 */
[----:B------:R-:W-:Y:S02]  /*2dde0*/  ULDC UR4, c[0x0][0x248] ;  /* 0x0000920000047ab9 */ /* 0x000fe40000000800 */
[----:B------:R-:W3:Y:S04]  /*2ddf0*/  LDL.LU R250, [R1+0x6b4] ;  /* 0x0006b40001fa7983 */ /* 0x000ee80000300800 */
[----:B------:R-:W3:Y:S04]  /*2de00*/  LDL.LU R235, [R1+0xb4] ;  /* 0x0000b40001eb7983 */ /* 0x000ee80000300800 */
[----:B------:R-:W3:Y:S01]  /*2de10*/  LDL.LU R234, [R1+0x4b4] ;  /* 0x0004b40001ea7983 */ /* 0x000ee20000300800 */
[----:B-1----:R-:W-:Y:S01]  /*2de20*/  VIADD R224, R0, UR4 ;  /* 0x0000000400e07c36 */ /* 0x002fe20008000000 */
[----:B------:R-:W-:-:S02]  /*2de30*/  ULDC UR4, c[0x0][0x22c] ;  /* 0x00008b0000047ab9 */ /* 0x000fc40000000800 */
[----:B------:R-:W3:Y:S04]  /*2de40*/  LDL.LU R243, [R1+0x2b4] ;  /* 0x0002b40001f37983 */ /* 0x000ee80000300800 */
        /* <DEDUP_REMOVED lines=8> */
[----:B--2---:R-:W-:Y:S04]  /*2ded0*/  @P6 STG.E desc[UR16][R226.64], R10 ;  /* 0x0000000ae2006986 */ /* 0x004fe8000c101910 */
[----:B----4-:R1:W-:Y:S01]  /*2dee0*/  @P5 STG.E desc[UR16][R248.64], R11 ;  /* 0x0000000bf8005986 */ /* 0x0103e2000c101910 */
[----:B------:R-:W-:Y:S01]  /*2def0*/  ISETP.LT.AND P5, PT, R7, UR10, !P1 ;  /* 0x0000000a07007c0c */ /* 0x000fe2000cfa1270 */
[----:B------:R-:W-:-:S02]  /*2df00*/  VIADD R9, R6, 0x5d ;  /* 0x0000005d06097836 */ /* 0x000fc40000000000 */
[----:B-1----:R-:W-:Y:S01]  /*2df10*/  IMAD.WIDE R10, R224, 0x4, R2 ;  /* 0x00000004e00a7825 */ /* 0x002fe200078e0202 */
[----:B------:R-:W-:Y:S01]  /*2df20*/  ISETP.LT.AND P6, PT, R7, UR14, !P2 ;  /* 0x0000000e07007c0c */ /* 0x000fe2000d7c1270 */
[----:B------:R-:W-:-:S08]  /*2df30*/  ULDC UR10, c[0x0][0x228] ;  /* 0x00008a00000a7ab9 */ /* 0x000fd00000000800 */
[----:B---3--:R1:W-:Y:S01]  /*2df40*/  @P5 STG.E desc[UR16][R10.64], R233 ;  /* 0x000000e90a005986 */ /* 0x0083e2000c101910 */
[----:B------:R-:W-:Y:S01]  /*2df50*/  ISETP.LT.AND P1, PT, R8, UR12, !P1 ;  /* 0x0000000c08007c0c */ /* 0x000fe2000cf21270 */
[----:B------:R-:W-:Y:S01]  /*2df60*/  VIADD R0, R224, UR6 ;  /* 0x00000006e0007c36 */ /* 0x000fe20008000000 */
[----:B------:R-:W-:Y:S01]  /*2df70*/  ISETP.LT.AND P2, PT, R8, UR18, !P2 ;  /* 0x0000001208007c0c */ /* 0x000fe2000d741270 */
[----:B------:R-:W-:Y:S01]  /*2df80*/  ULDC UR14, c[0x0][0x228] ;  /* 0x00008a00000e7ab9 */ /* 0x000fe20000000800 */
[----:B-1----:R-:W2:Y:S01]  /*2df90*/  LDL.LU R233, [R1+0xe0c] ;  /* 0x000e0c0001e97983 */ /* 0x002ea20000300800 */
[----:B------:R-:W-:Y:S01]  /*2dfa0*/  IMAD.WIDE R224, R224, 0x4, R4 ;  /* 0x00000004e0e07825 */ /* 0x000fe200078e0204 */
[----:B------:R-:W-:Y:S01]  /*2dfb0*/  ISETP.GE.AND P3, PT, R9, UR8, PT ;  /* 0x0000000809007c0c */ /* 0x000fe2000bf66270 */
[----:B------:R-:W-:Y:S01]  /*2dfc0*/  ULDC UR12, c[0x0][0x228] ;  /* 0x00008a00000c7ab9 */ /* 0x000fe20000000800 */
[----:B------:R-:W3:Y:S01]  /*2dfd0*/  LDL.LU R11, [R1+0x2b0] ;  /* 0x0002b000010b7983 */ /* 0x000ee20000300800 */
[----:B------:R-:W-:Y:S01]  /*2dfe0*/  IMAD.WIDE R226, R0, 0x4, R2 ;  /* 0x0000000400e27825 */ /* 0x000fe200078e0202 */
[----:B------:R-:W-:Y:S01]  /*2dff0*/  IADD3 R9, R6, 0x5e, RZ ;  /* 0x0000005e06097810 */ /* 0x000fe20007ffe0ff */
[----:B------:R-:W-:Y:S01]  /*2e000*/  ULDC UR18, c[0x0][0x228] ;  /* 0x00008a0000127ab9 */ /* 0x000fe20000000800 */
[----:B------:R-:W-:Y:S01]  /*2e010*/  ULDC UR6, c[0x0][0x248] ;  /* 0x0000920000067ab9 */ /* 0x000fe20000000800 */
[----:B------:R-:W-:Y:S01]  /*2e020*/  IMAD.WIDE R248, R0, 0x4, R4 ;  /* 0x0000000400f87825 */ /* 0x000fe200078e0204 */
[----:B------:R-:W-:Y:S01]  /*2e030*/  ISETP.GE.AND P5, PT, R9, UR4, PT ;  /* 0x0000000409007c0c */ /* 0x000fe2000bfa6270 */
[----:B------:R-:W-:Y:S01]  /*2e040*/  ULDC UR4, c[0x0][0x248] ;  /* 0x0000920000047ab9 */ /* 0x000fe20000000800 */
[----:B------:R-:W-:Y:S01]  /*2e050*/  ULDC UR8, c[0x0][0x22c] ;  /* 0x00008b0000087ab9 */ /* 0x000fe20000000800 */
[----:B------:R-:W-:Y:S01]  /*2e060*/  VIADD R9, R6, 0x5f ;  /* 0x0000005f06097836 */ /* 0x000fe20000000000 */
[----:B---3--:R1:W-:Y:S04]  /*2e070*/  @P1 STG.E desc[UR16][R224.64], R11 ;  /* 0x0000000be0001986 */ /* 0x0083e8000c101910 */
        /* <DEDUP_REMOVED lines=13> */
[----:B------:R-:W-:Y:S01]  /*2e150*/  IMAD.WIDE R10, R224, 0x4, R2 ;  /* 0x00000004e00a7825 */ /* 0x000fe200078e0202 */
[----:B------:R-:W-:Y:S01]  /*2e160*/  IADD3 R9, R6, 0x60, RZ ;  /* 0x0000006006097810 */ /* 0x000fe20007ffe0ff */
[----:B------:R-:W-:Y:S01]  /*2e170*/  ULDC UR18, c[0x0][0x228] ;  /* 0x00008a0000127ab9 */ /* 0x000fe20000000800 */
[----:B------:R-:W-:Y:S01]  /*2e180*/  ULDC UR6, c[0x0][0x248] ;  /* 0x0000920000067ab9 */ /* 0x000fe20000000800 */
[----:B------:R-:W-:Y:S01]  /*2e190*/  IMAD.WIDE R224, R224, 0x4, R4 ;  /* 0x00000004e0e07825 */ /* 0x000fe200078e0204 */
[----:B------:R-:W-:Y:S01]  /*2e1a0*/  @P2 STG.E desc[UR16][R10.64], R234 ;  /* 0x000000ea0a002986 */ /* 0x000fe2000c101910 */
[----:B------:R-:W-:-:S02]  /*2e1b0*/  ULDC UR8, c[0x0][0x22c] ;  /* 0x00008b0000087ab9 */ /* 0x000fc40000000800 */
[C---:B---3--:R-:W-:Y:S01]  /*2e1c0*/  IMAD.WIDE R226, R0.reuse, 0x4, R2 ;  /* 0x0000000400e27825 */ /* 0x048fe200078e0202 */
[----:B------:R1:W-:Y:S03]  /*2e1d0*/  @P0 STG.E desc[UR16][R224.64], R243 ;  /* 0x000000f3e0000986 */ /* 0x0003e6000c101910 */
[----:B----4-:R-:W-:Y:S01]  /*2e1e0*/  IMAD.WIDE R248, R0, 0x4, R4 ;  /* 0x0000000400f87825 */ /* 0x010fe200078e0204 */
[----:B------:R3:W-:Y:S01]  /*2e1f0*/  @P6 STG.E desc[UR16][R226.64], R242 ;  /* 0x000000f2e2006986 */ /* 0x0007e2000c101910 */
[----:B------:R-:W-:Y:S01]  /*2e200*/  ISETP.GE.AND P2, PT, R9, UR4, PT ;  /* 0x0000000409007c0c */ /* 0x000fe2000bf46270 */
[----:B------:R-:W-:Y:S02]  /*2e210*/  ULDC UR4, c[0x0][0x248] ;  /* 0x0000920000047ab9 */ /* 0x000fe40000000800 */
[----:B------:R4:W-:Y:S01]  /*2e220*/  @P4 STG.E desc[UR16][R248.64], R241 ;  /* 0x000000f1f8004986 */ /* 0x0009e2000c101910 */
[----:B------:R-:W-:-:S02]  /*2e230*/  ISETP.LT.AND P4, PT, R7, UR10, !P3 ;  /* 0x0000000a07007c0c */ /* 0x000fc4000df81270 */
[----:B------:R-:W-:Y:S01]  /*2e240*/  ISETP.LT.AND P6, PT, R7, UR14, !P5 ;  /* 0x0000000e07007c0c */ /* 0x000fe2000efc1270 */
[----:B-1----:R-:W-:Y:S01]  /*2e250*/  VIADD R224, R0, UR4 ;  /* 0x0000000400e07c36 */ /* 0x002fe20008000000 */
[----:B------:R-:W-:Y:S01]  /*2e260*/  ISETP.LT.AND P3, PT, R8, UR12, !P3 ;  /* 0x0000000c08007c0c */ /* 0x000fe2000df61270 */
[----:B------:R-:W-:Y:S01]  /*2e270*/  VIADD R9, R6, 0x61 ;  /* 0x0000006106097836 */ /* 0x000fe20000000000 */
[----:B------:R-:W-:Y:S01]  /*2e280*/  ISETP.LT.AND P5, PT, R8, UR18, !P5 ;  /* 0x0000001208007c0c */ /* 0x000fe2000efa1270 */
[C---:B------:R-:W-:Y:S01]  /*2e290*/  VIADD R0, R224.reuse, UR6 ;  /* 0x00000006e0007c36 */ /* 0x040fe20008000000 */
[----:B------:R-:W-:Y:S01]  /*2e2a0*/  ULDC UR10, c[0x0][0x228] ;  /* 0x00008a00000a7ab9 */ /* 0x000fe20000000800 */
[C---:B------:R-:W-:Y:S01]  /*2e2b0*/  IMAD.WIDE R10, R224.reuse, 0x4, R2 ;  /* 0x00000004e00a7825 */ /* 0x040fe200078e0202 */
[----:B------:R-:W-:Y:S01]  /*2e2c0*/  ISETP.GE.AND P0, PT, R9, UR8, PT ;  /* 0x0000000809007c0c */ /* 0x000fe2000bf06270 */
[----:B------:R-:W-:Y:S01]  /*2e2d0*/  ULDC UR4, c[0x0][0x22c] ;  /* 0x00008b0000047ab9 */ /* 0x000fe20000000800 */
[----:B------:R-:W-:Y:S01]  /*2e2e0*/  ULDC UR12, c[0x0][0x228] ;  /* 0x00008a00000c7ab9 */ /* 0x000fe20000000800 */
[----:B------:R-:W-:Y:S01]  /*2e2f0*/  IMAD.WIDE R224, R224, 0x4, R4 ;  /* 0x00000004e0e07825 */ /* 0x000fe200078e0204 */
[----:B------:R-:W-:Y:S01]  /*2e300*/  @P4 STG.E desc[UR16][R10.64], R240 ;  /* 0x000000f00a004986 */ /* 0x000fe2000c101910 */
[----:B------:R-:W-:Y:S01]  /*2e310*/  ULDC UR14, c[0x0][0x228] ;  /* 0x00008a00000e7ab9 */ /* 0x000fe20000000800 */
[----:B------:R-:W-:Y:S01]  /*2e320*/  ULDC UR18, c[0x0][0x228] ;  /* 0x00008a0000127ab9 */ /* 0x000fe20000000800 */
[----:B---3--:R-:W-:Y:S01]  /*2e330*/  IMAD.WIDE R226, R0, 0x4, R2 ;  /* 0x0000000400e27825 */ /* 0x008fe200078e0202 */
[----:B------:R-:W-:Y:S01]  /*2e340*/  IADD3 R9, R6, 0x62, RZ ;  /* 0x0000006206097810 */ /* 0x000fe20007ffe0ff */
[----:B------:R-:W-:-:S02]  /*2e350*/  ULDC UR6, c[0x0][0x248] ;  /* 0x0000920000067ab9 */ /* 0x000fc40000000800 */
        /* <DEDUP_REMOVED lines=26> */
[----:B-1----:R-:W3:Y:S04]  /*2e500*/  LDL.LU R10, [R1+0x6c0] ;  /* 0x0006c000010a7983 */ /* 0x002ee80000300800 */
[----:B------:R-:W4:Y:S04]  /*2e510*/  LDL.LU R11, [R1+0xc0] ;  /* 0x0000c000010b7983 */ /* 0x000f280000300800 */
[----:B------:R-:W2:Y:S01]  /*2e520*/  LDL.LU R234, [R1+0x4c0] ;  /* 0x0004c00001ea7983 */ /* 0x000ea20000300800 */
[----:B------:R-:W-:-:S04]  /*2e530*/  IMAD.WIDE R226, R0, 0x4, R2 ;  /* 0x0000000400e27825 */ /* 0x000fc800078e0202 */
[C---:B------:R-:W-:Y:S01]  /*2e540*/  IMAD.WIDE R248, R0.reuse, 0x4, R4 ;  /* 0x0000000400f87825 */ /* 0x040fe200078e0204 */
[----:B------:R1:W-:Y:S01]  /*2e550*/  @P1 STG.E desc[UR16][R224.64], R252 ;  /* 0x000000fce0001986 */ /* 0x0003e2000c101910 */
[----:B------:R-:W-:Y:S01]  /*2e560*/  ISETP.GE.AND P5, PT, R9, UR4, PT ;  /* 0x0000000409007c0c */ /* 0x000fe2000bfa6270 */
[----:B------:R-:W-:Y:S02]  /*2e570*/  ULDC UR4, c[0x0][0x248] ;  /* 0x0000920000047ab9 */ /* 0x000fe40000000800 */
[----:B------:R-:W2:Y:S04]  /*2e580*/  LDL.LU R250, [R1+0xc4] ;  /* 0x0000c40001fa7983 */ /* 0x000ea80000300800 */
[----:B------:R-:W2:Y:S01]  /*2e590*/  LDL.LU R235, [R1+0x4c4] ;  /* 0x0004c40001eb7983 */ /* 0x000ea20000300800 */
[----:B-1----:R-:W-:-:S03]  /*2e5a0*/  VIADD R224, R0, UR4 ;  /* 0x0000000400e07c36 */ /* 0x002fc60008000000 */
[----:B------:R-:W2:Y:S04]  /*2e5b0*/  LDL.LU R243, [R1+0x2c4] ;  /* 0x0002c40001f37983 */ /* 0x000ea80000300800 */
[----:B---3--:R-:W-:Y:S01]  /*2e5c0*/  @P6 STG.E desc[UR16][R226.64], R10 ;  /* 0x0000000ae2006986 */ /* 0x008fe2000c101910 */
[----:B------:R-:W-:Y:S01]  /*2e5d0*/  VIADD R9, R6, 0x65 ;  /* 0x0000006506097836 */ /* 0x000fe20000000000 */
[----:B------:R-:W-:Y:S02]  /*2e5e0*/  ULDC UR4, c[0x0][0x22c] ;  /* 0x00008b0000047ab9 */ /* 0x000fe40000000800 */
[----:B----4-:R1:W-:Y:S01]  /*2e5f0*/  @P2 STG.E desc[UR16][R248.64], R11 ;  /* 0x0000000bf8002986 */ /* 0x0103e2000c101910 */
[----:B------:R-:W-:Y:S01]  /*2e600*/  ISETP.LT.AND P2, PT, R7, UR10, !P0 ;  /* 0x0000000a07007c0c */ /* 0x000fe2000c741270 */
[----:B------:R-:W-:-:S02]  /*2e610*/  VIADD R0, R224, UR6 ;  /* 0x00000006e0007c36 */ /* 0x000fc40008000000 */
[----:B------:R-:W3:Y:S01]  /*2e620*/  LDL.LU R242, [R1+0x6c8] ;  /* 0x0006c80001f27983 */ /* 0x000ee20000300800 */
[----:B-1----:R-:W-:-:S03]  /*2e630*/  IMAD.WIDE R10, R224, 0x4, R2 ;  /* 0x00000004e00a7825 */ /* 0x002fc600078e0202 */
[----:B------:R-:W4:Y:S01]  /*2e640*/  LDL.LU R241, [R1+0xc8] ;  /* 0x0000c80001f17983 */ /* 0x000f220000300800 */
[----:B------:R-:W-:Y:S01]  /*2e650*/  ISETP.LT.AND P0, PT, R8, UR12, !P0 ;  /* 0x0000000c08007c0c */ /* 0x000fe2000c701270 */
[----:B------:R-:W-:Y:S01]  /*2e660*/  ULDC UR10, c[0x0][0x228] ;  /* 0x00008a00000a7ab9 */ /* 0x000fe20000000800 */
[----:B------:R-:W-:Y:S01]  /*2e670*/  ISETP.LT.AND P6, PT, R7, UR14, !P4 ;  /* 0x0000000e07007c0c */ /* 0x000fe2000e7c1270 */
[----:B------:R-:W4:Y:S01]  /*2e680*/  LDL.LU R240, [R1+0x4c8] ;  /* 0x0004c80001f07983 */ /* 0x000f220000300800 */
[----:B------:R-:W-:Y:S01]  /*2e690*/  IMAD.WIDE R224, R224, 0x4, R4 ;  /* 0x00000004e0e07825 */ /* 0x000fe200078e0204 */
[----:B------:R-:W-:Y:S01]  /*2e6a0*/  ISETP.GE.AND P1, PT, R9, UR8, PT ;  /* 0x0000000809007c0c */ /* 0x000fe2000bf26270 */
[----:B------:R-:W-:Y:S01]  /*2e6b0*/  ULDC UR12, c[0x0][0x228] ;  /* 0x00008a00000c7ab9 */ /* 0x000fe20000000800 */
[----:B------:R-:W4:Y:S01]  /*2e6c0*/  LDL.LU R247, [R1+0x2c8] ;  /* 0x0002c80001f77983 */ /* 0x000f220000300800 */
[----:B------:R-:W-:-:S03]  /*2e6d0*/  ULDC UR6, c[0x0][0x248] ;  /* 0x0000920000067ab9 */ /* 0x000fc60000000800 */
[----:B--2---:R1:W-:Y:S01]  /*2e6e0*/  @P2 STG.E desc[UR16][R10.64], R234 ;  /* 0x000000ea0a002986 */ /* 0x0043e2000c101910 */
[----:B------:R-:W-:Y:S01]  /*2e6f0*/  ISETP.LT.AND P4, PT, R8, UR18, !P4 ;  /* 0x0000001208007c0c */ /* 0x000fe2000e781270 */
[----:B------:R-:W-:Y:S01]  /*2e700*/  IMAD.WIDE R226, R0, 0x4, R2 ;  /* 0x0000000400e27825 */ /* 0x000fe200078e0202 */
[----:B------:R-:W-:Y:S01]  /*2e710*/  IADD3 R9, R6, 0x66, RZ ;  /* 0x0000006606097810 */ /* 0x000fe20007ffe0ff */
[----:B------:R-:W2:Y:S01]  /*2e720*/  LDL.LU R246, [R1+0x6cc] ;  /* 0x0006cc0001f67983 */ /* 0x000ea20000300800 */
[----:B------:R-:W-:Y:S01]  /*2e730*/  ULDC UR14, c[0x0][0x228] ;  /* 0x00008a00000e7ab9 */ /* 0x000fe20000000800 */
[----:B------:R-:W-:Y:S01]  /*2e740*/  IMAD.WIDE R248, R0, 0x4, R4 ;  /* 0x0000000400f87825 */ /* 0x000fe200078e0204 */
[----:B------:R-:W-:Y:S01]  /*2e750*/  ULDC UR18, c[0x0][0x228] ;  /* 0x00008a0000127ab9 */ /* 0x000fe20000000800 */
[----:B------:R-:W2:Y:S01]  /*2e760*/  LDL.LU R245, [R1+0xcc] ;  /* 0x0000cc0001f57983 */ /* 0x000ea20000300800 */
[----:B------:R-:W-:-:S03]  /*2e770*/  ULDC UR8, c[0x0][0x22c] ;  /* 0x00008b0000087ab9 */ /* 0x000fc60000000800 */
[----:B------:R-:W2:Y:S04]  /*2e780*/  LDL.LU R244, [R1+0x4cc] ;  /* 0x0004cc0001f47983 */ /* 0x000ea80000300800 */
[----:B------:R-:W2:Y:S04]  /*2e790*/  LDL.LU R252, [R1+0x2cc] ;  /* 0x0002cc0001fc7983 */ /* 0x000ea80000300800 */
[----:B-1----:R-:W2:Y:S04]  /*2e7a0*/  LDL.LU R234, [R1+0xe08] ;  /* 0x000e080001ea7983 */ /* 0x002ea80000300800 */
[----:B------:R-:W3:Y:S04]  /*2e7b0*/  LDL.LU R10, [R1+0x2c0] ;  /* 0x0002c000010a7983 */ /* 0x000ee80000300800 */
[----:B------:R-:W4:Y:S01]  /*2e7c0*/  LDL.LU R11, [R1+0x6c4] ;  /* 0x0006c400010b7983 */ /* 0x000f220000300800 */
[----:B------:R-:W-:Y:S01]  /*2e7d0*/  ISETP.GE.AND P2, PT, R9, UR4, PT ;  /* 0x0000000409007c0c */ /* 0x000fe2000bf46270 */
[----:B------:R-:W-:Y:S01]  /*2e7e0*/  ULDC UR4, c[0x0][0x248] ;  /* 0x0000920000047ab9 */ /* 0x000fe20000000800 */
[----:B------:R-:W-:Y:S01]  /*2e7f0*/  VIADD R9, R6, 0x67 ;  /* 0x0000006706097836 */ /* 0x000fe20000000000 */
[----:B---3--:R1:W-:Y:S04]  /*2e800*/  @P0 STG.E desc[UR16][R224.64], R10 ;  /* 0x0000000ae0000986 */ /* 0x0083e8000c101910 */
[----:B----4-:R3:W-:Y:S01]  /*2e810*/  @P6 STG.E desc[UR16][R226.64], R11 ;  /* 0x0000000be2006986 */ /* 0x0107e2000c101910 */
        /* <DEDUP_REMOVED lines=12> */
[----:B---3--:R-:W-:Y:S01]  /*2e8e0*/  IMAD.WIDE R10, R224, 0x4, R2 ;  /* 0x00000004e00a7825 */ /* 0x008fe200078e0202 */
[----:B------:R-:W-:Y:S01]  /*2e8f0*/  IADD3 R9, R6, 0x68, RZ ;  /* 0x0000006806097810 */ /* 0x000fe20007ffe0ff */
[----:B------:R-:W-:Y:S01]  /*2e900*/  ULDC UR18, c[0x0][0x228] ;  /* 0x00008a0000127ab9 */ /* 0x000fe20000000800 */
[----:B------:R-:W-:Y:S01]  /*2e910*/  ULDC UR6, c[0x0][0x248] ;  /* 0x0000920000067ab9 */ /* 0x000fe20000000800 */
[----:B------:R-:W-:Y:S01]  /*2e920*/  IMAD.WIDE R224, R224, 0x4, R4 ;  /* 0x00000004e0e07825 */ /* 0x000fe200078e0204 */
[----:B------:R-:W-:Y:S01]  /*2e930*/  @P4 STG.E desc[UR16][R10.64], R235 ;  /* 0x000000eb0a004986 */ /* 0x000fe2000c101910 */
[----:B------:R-:W-:-:S02]  /*2e940*/  ULDC UR8, c[0x0][0x22c] ;  /* 0x00008b0000087ab9 */ /* 0x000fc40000000800 */
[C---:B------:R-:W-:Y:S01]  /*2e950*/  IMAD.WIDE R226, R0.reuse, 0x4, R2 ;  /* 0x0000000400e27825 */ /* 0x040fe200078e0202 */
        /* <DEDUP_REMOVED lines=30> */
[----:B--2---:R-:W-:Y:S04]  /*2eb40*/  @P6 STG.E desc[UR16][R226.64], R246 ;  /* 0x000000f6e2006986 */ /* 0x004fe8000c101910 */
        /* <DEDUP_REMOVED lines=21> */
[----:B------:R-:W3:Y:S04]  /*2eca0*/  LDL.LU R11, [R1+0xd0] ;  /* 0x0000d000010b7983 */ /* 0x000ee80000300800 */
[----:B------:R-:W4:Y:S01]  /*2ecb0*/  LDL.LU R235, [R1+0x4d0] ;  /* 0x0004d00001eb7983 */ /* 0x000f220000300800 */
[----:B------:R-:W-:-:S04]  /*2ecc0*/  IMAD.WIDE R226, R0, 0x4, R2 ;  /* 0x0000000400e27825 */ /* 0x000fc800078e0202 */
[----:B------:R-:W-:Y:S01]  /*2ecd0*/  IMAD.WIDE R248, R0, 0x4, R4 ;  /* 0x0000000400f87825 */ /* 0x000fe200078e0204 */
[----:B------:R1:W-:Y:S01]  /*2ece0*/  @P0 STG.E desc[UR16][R224.64], R252 ;  /* 0x000000fce0000986 */ /* 0x0003e2000c101910 */
[----:B------:R-:W-:Y:S01]  /*2ecf0*/  ISETP.GE.AND P2, PT, R9, UR4, PT ;  /* 0x0000000409007c0c */ /* 0x000fe2000bf46270 */
[----:B------:R-:W-:Y:S01]  /*2ed00*/  ULDC UR4, c[0x0][0x248] ;  /* 0x0000920000047ab9 */ /* 0x000fe20000000800 */
[----:B------:R-:W-:Y:S01]  /*2ed10*/  VIADD R9, R6, 0x6d ;  /* 0x0000006d06097836 */ /* 0x000fe20000000000 */
[----:B------:R-:W4:Y:S04]  /*2ed20*/  LDL.LU R250, [R1+0x4d4] ;  /* 0x0004d40001fa7983 */ /* 0x000f280000300800 */
[----:B------:R-:W4:Y:S01]  /*2ed30*/  LDL.LU R243, [R1+0x2d4] ;  /* 0x0002d40001f37983 */ /* 0x000f220000300800 */
[----:B-1----:R-:W-:-:S03]  /*2ed40*/  VIADD R224, R0, UR4 ;  /* 0x0000000400e07c36 */ /* 0x002fc60008000000 */
[----:B------:R-:W4:Y:S01]  /*2ed50*/  LDL.LU R242, [R1+0x6d8] ;  /* 0x0006d80001f27983 */ /* 0x000f220000300800 */
[----:B------:R-:W-:Y:S01]  /*2ed60*/  ISETP.GE.AND P0, PT, R9, UR8, PT ;  /* 0x0000000809007c0c */ /* 0x000fe2000bf06270 */
[----:B------:R-:W-:Y:S02]  /*2ed70*/  ULDC UR4, c[0x0][0x22c] ;  /* 0x00008b0000047ab9 */ /* 0x000fe40000000800 */
[----:B------:R-:W4:Y:S01]  /*2ed80*/  LDL.LU R241, [R1+0xd8] ;  /* 0x0000d80001f17983 */ /* 0x000f220000300800 */
[----:B------:R-:W-:-:S03]  /*2ed90*/  IADD3 R9, R6, 0x6e, RZ ;  /* 0x0000006e06097810 */ /* 0x000fc60007ffe0ff */
[----:B--2---:R-:W-:Y:S01]  /*2eda0*/  @P6 STG.E desc[UR16][R226.64], R10 ;  /* 0x0000000ae2006986 */ /* 0x004fe2000c101910 */
[----:B------:R-:W-:Y:S01]  /*2edb0*/  VIADD R0, R224, UR6 ;  /* 0x00000006e0007c36 */ /* 0x000fe20008000000 */
[----:B------:R-:W-:Y:S02]  /*2edc0*/  ULDC UR8, c[0x0][0x22c] ;  /* 0x00008b0000087ab9 */ /* 0x000fe40000000800 */
[----:B------:R-:W2:Y:S01]  /*2edd0*/  LDL.LU R240, [R1+0x4d8] ;  /* 0x0004d80001f07983 */ /* 0x000ea20000300800 */
[C---:B------:R-:W-:Y:S01]  /*2ede0*/  ISETP.LT.AND P6, PT, R7.reuse, UR14, !P5 ;  /* 0x0000000e07007c0c */ /* 0x040fe2000efc1270 */
[----:B------:R-:W-:Y:S01]  /*2edf0*/  ULDC UR14, c[0x0][0x228] ;  /* 0x00008a00000e7ab9 */ /* 0x000fe20000000800 */
[----:B------:R-:W-:Y:S01]  /*2ee00*/  ULDC UR6, c[0x0][0x248] ;  /* 0x0000920000067ab9 */ /* 0x000fe20000000800 */
[----:B---3--:R1:W-:Y:S01]  /*2ee10*/  @P4 STG.E desc[UR16][R248.64], R11 ;  /* 0x0000000bf8004986 */ /* 0x0083e2000c101910 */
[----:B------:R-:W-:Y:S01]  /*2ee20*/  ISETP.LT.AND P4, PT, R7, UR10, !P3 ;  /* 0x0000000a07007c0c */ /* 0x000fe2000df81270 */
[----:B------:R-:W-:-:S02]  /*2ee30*/  ULDC UR10, c[0x0][0x228] ;  /* 0x00008a00000a7ab9 */ /* 0x000fc40000000800 */
[----:B------:R-:W3:Y:S04]  /*2ee40*/  LDL.LU R247, [R1+0x2d8] ;  /* 0x0002d80001f77983 */ /* 0x000ee80000300800 */
[----:B------:R-:W3:Y:S01]  /*2ee50*/  LDL.LU R246, [R1+0x6dc] ;  /* 0x0006dc0001f67983 */ /* 0x000ee20000300800 */
[----:B-1----:R-:W-:-:S03]  /*2ee60*/  IMAD.WIDE R10, R224, 0x4, R2 ;  /* 0x00000004e00a7825 */ /* 0x002fc600078e0202 */
[----:B------:R-:W3:Y:S04]  /*2ee70*/  LDL.LU R245, [R1+0xdc] ;  /* 0x0000dc0001f57983 */ /* 0x000ee80000300800 */
[----:B------:R-:W3:Y:S04]  /*2ee80*/  LDL.LU R244, [R1+0x4dc] ;  /* 0x0004dc0001f47983 */ /* 0x000ee80000300800 */
[----:B------:R-:W3:Y:S04]  /*2ee90*/  LDL.LU R252, [R1+0x2dc] ;  /* 0x0002dc0001fc7983 */ /* 0x000ee80000300800 */
[----:B----4-:R1:W-:Y:S01]  /*2eea0*/  @P4 STG.E desc[UR16][R10.64], R235 ;  /* 0x000000eb0a004986 */ /* 0x0103e2000c101910 */
[----:B------:R-:W-:-:S02]  /*2eeb0*/  ISETP.GE.AND P4, PT, R9, UR4, PT ;  /* 0x0000000409007c0c */ /* 0x000fc4000bf86270 */
[C---:B------:R-:W-:Y:S02]  /*2eec0*/  ISETP.LT.AND P3, PT, R8.reuse, UR12, !P3 ;  /* 0x0000000c08007c0c */ /* 0x040fe4000df61270 */
[----:B------:R-:W-:Y:S01]  /*2eed0*/  ISETP.LT.AND P5, PT, R8, UR18, !P5 ;  /* 0x0000001208007c0c */ /* 0x000fe2000efa1270 */
[----:B------:R-:W-:Y:S01]  /*2eee0*/  IMAD.WIDE R224, R224, 0x4, R4 ;  /* 0x00000004e0e07825 */ /* 0x000fe200078e0204 */
[----:B------:R-:W-:Y:S01]  /*2eef0*/  ULDC UR12, c[0x0][0x228] ;  /* 0x00008a00000c7ab9 */ /* 0x000fe20000000800 */
[----:B------:R-:W-:Y:S01]  /*2ef00*/  ULDC UR4, c[0x0][0x248] ;  /* 0x0000920000047ab9 */ /* 0x000fe20000000800 */
[----:B------:R-:W-:Y:S01]  /*2ef10*/  ULDC UR18, c[0x0][0x228] ;  /* 0x00008a0000127ab9 */ /* 0x000fe20000000800 */
[----:B-1----:R-:W4:Y:S04]  /*2ef20*/  LDL.LU R235, [R1+0xe04] ;  /* 0x000e040001eb7983 */ /* 0x002f280000300800 */
[----:B------:R-:W2:Y:S04]  /*2ef30*/  LDL.LU R10, [R1+0x6d4] ;  /* 0x0006d400010a7983 */ /* 0x000ea80000300800 */
[----:B------:R-:W3:Y:S04]  /*2ef40*/  LDL.LU R11, [R1+0xd4] ;  /* 0x0000d400010b7983 */ /* 0x000ee80000300800 */
[----:B------:R-:W4:Y:S01]  /*2ef50*/  LDL.LU R9, [R1+0x2d0] ;  /* 0x0002d00001097983 */ /* 0x000f220000300800 */
[----:B------:R-:W-:-:S04]  /*2ef60*/  IMAD.WIDE R226, R0, 0x4, R2 ;  /* 0x0000000400e27825 */ /* 0x000fc800078e0202 */
[----:B------:R-:W-:Y:S01]  /*2ef70*/  IMAD.WIDE R248, R0, 0x4, R4 ;  /* 0x0000000400f87825 */ /* 0x000fe200078e0204 */
[----:B----4-:R1:W-:Y:S04]  /*2ef80*/  @P3 STG.E desc[UR16][R224.64], R9 ;  /* 0x00000009e0003986 */ /* 0x0103e8000c101910 */
[----:B--2---:R-:W-:Y:S01]  /*2ef90*/  @P6 STG.E desc[UR16][R226.64], R10 ;  /* 0x0000000ae2006986 */ /* 0x004fe2000c101910 */
[C---:B------:R-:W-:Y:S01]  /*2efa0*/  ISETP.LT.AND P6, PT, R7.reuse, UR14, !P2 ;  /* 0x0000000e07007c0c */ /* 0x040fe2000d7c1270 */
[----:B------:R-:W-:Y:S02]  /*2efb0*/  ULDC UR14, c[0x0][0x228] ;  /* 0x00008a00000e7ab9 */ /* 0x000fe40000000800 */
[----:B---3--:R2:W-:Y:S01]  /*2efc0*/  @P5 STG.E desc[UR16][R248.64], R11 ;  /* 0x0000000bf8005986 */ /* 0x0085e2000c101910 */
[----:B------:R-:W-:Y:S01]  /*2efd0*/  ISETP.LT.AND P5, PT, R7, UR10, !P1 ;  /* 0x0000000a07007c0c */ /* 0x000fe2000cfa1270 */
[----:B------:R-:W-:Y:S01]  /*2efe0*/  ULDC UR10, c[0x0][0x228] ;  /* 0x00008a00000a7ab9 */ /* 0x000fe20000000800 */
[----:B------:R-:W-:Y:S01]  /*2eff0*/  ISETP.LT.AND P1, PT, R8, UR12, !P1 ;  /* 0x0000000c08007c0c */ /* 0x000fe2000cf21270 */
[----:B-1----:R-:W-:Y:S01]  /*2f000*/  VIADD R224, R0, UR4 ;  /* 0x0000000400e07c36 */ /* 0x002fe20008000000 */
[----:B------:R-:W-:Y:S01]  /*2f010*/  ISETP.LT.AND P2, PT, R8, UR18, !P2 ;  /* 0x0000001208007c0c */ /* 0x000fe2000d741270 */
[----:B------:R-:W-:Y:S01]  /*2f020*/  VIADD R9, R6, 0x6f ;  /* 0x0000006f06097836 */ /* 0x000fe20000000000 */
[----:B------:R-:W-:Y:S01]  /*2f030*/  ULDC UR4, c[0x0][0x22c] ;  /* 0x00008b0000047ab9 */ /* 0x000fe20000000800 */
[C---:B------:R-:W-:Y:S01]  /*2f040*/  VIADD R0, R224.reuse, UR6 ;  /* 0x00000006e0007c36 */ /* 0x040fe20008000000 */
[----:B------:R-:W-:Y:S01]  /*2f050*/  ULDC UR12, c[0x0][0x228] ;  /* 0x00008a00000c7ab9 */ /* 0x000fe20000000800 */
[----:B------:R-:W-:Y:S01]  /*2f060*/  ULDC UR18, c[0x0][0x228] ;  /* 0x00008a0000127ab9 */ /* 0x000fe20000000800 */
[----:B--2---:R-:W-:Y:S01]  /*2f070*/  IMAD.WIDE R10, R224, 0x4, R2 ;  /* 0x00000004e00a7825 */ /* 0x004fe200078e0202 */
[----:B------:R-:W-:Y:S01]  /*2f080*/  ISETP.GE.AND P3, PT, R9, UR8, PT ;  /* 0x0000000809007c0c */ /* 0x000fe2000bf66270 */
[----:B------:R-:W-:-:S02]  /*2f090*/  ULDC UR6, c[0x0][0x248] ;  /* 0x0000920000067ab9 */ /* 0x000fc40000000800 */
[----:B------:R-:W-:Y:S01]  /*2f0a0*/  IMAD.WIDE R224, R224, 0x4, R4 ;  /* 0x00000004e0e07825 */ /* 0x000fe200078e0204 */
[----:B------:R-:W-:-:S03]  /*2f0b0*/  IADD3 R9, R6, 0x70, RZ ;  /* 0x0000007006097810 */ /* 0x000fc60007ffe0ff */
[C---:B------:R-:W-:Y:S01]  /*2f0c0*/  IMAD.WIDE R226, R0.reuse, 0x4, R2 ;  /* 0x0000000400e27825 */ /* 0x040fe200078e0202 */
[----:B------:R-:W-:Y:S03]  /*2f0d0*/  @P5 STG.E desc[UR16][R10.64], R250 ;  /* 0x000000fa0a005986 */ /* 0x000fe6000c101910 */
[----:B------:R-:W-:Y:S01]  /*2f0e0*/  IMAD.WIDE R248, R0, 0x4, R4 ;  /* 0x0000000400f87825 */ /* 0x000fe200078e0204 */
[----:B------:R1:W-:Y:S01]  /*2f0f0*/  @P1 STG.E desc[UR16][R224.64], R243 ;  /* 0x000000f3e0001986 */ /* 0x0003e2000c101910 */
[----:B------:R-:W-:Y:S01]  /*2f100*/  ISETP.GE.AND P5, PT, R9, UR4, PT ;  /* 0x0000000409007c0c */ /* 0x000fe2000bfa6270 */
[----:B------:R-:W-:Y:S01]  /*2f110*/  ULDC UR4, c[0x0][0x248] ;  /* 0x0000920000047ab9 */ /* 0x000fe20000000800 */
[----:B------:R-:W-:Y:S01]  /*2f120*/  ULDC UR8, c[0x0][0x22c] ;  /* 0x00008b0000087ab9 */ /* 0x000fe20000000800 */
[----:B------:R2:W-:Y:S01]  /*2f130*/  @P6 STG.E desc[UR16][R226.64], R242 ;  /* 0x000000f2e2006986 */ /* 0x0005e2000c101910 */
[----:B------:R-:W-:Y:S01]  /*2f140*/  ISETP.LT.AND P6, PT, R7, UR14, !P4 ;  /* 0x0000000e07007c0c */ /* 0x000fe2000e7c1270 */
[----:B------:R-:W-:-:S02]  /*2f150*/  VIADD R9, R6, 0x71 ;  /* 0x0000007106097836 */ /* 0x000fc40000000000 */
        /* <DEDUP_REMOVED lines=16> */
[----:B------:R-:W-:Y:S01]  /*2f260*/  ULDC UR6, c[0x0][0x248] ;  /* 0x0000920000067ab9 */ /* 0x000fe20000000800 */
[----:B------:R-:W-:Y:S01]  /*2f270*/  ULDC UR8, c[0x0][0x22c] ;  /* 0x00008b0000087ab9 */ /* 0x000fe20000000800 */
[C---:B--2---:R-:W-:Y:S01]  /*2f280*/  IMAD.WIDE R226, R0.reuse, 0x4, R2 ;  /* 0x0000000400e27825 */ /* 0x044fe200078e0202 */
[----:B------:R1:W-:Y:S03]  /*2f290*/  @P0 STG.E desc[UR16][R224.64], R247 ;  /* 0x000000f7e0000986 */ /* 0x0003e6000c101910 */
[----:B---3--:R-:W-:Y:S01]  /*2f2a0*/  IMAD.WIDE R248, R0, 0x4, R4 ;  /* 0x0000000400f87825 */ /* 0x008fe200078e0204 */
[----:B------:R2:W-:Y:S01]  /*2f2b0*/  @P6 STG.E desc[UR16][R226.64], R246 ;  /* 0x000000f6e2006986 */ /* 0x0005e2000c101910 */
[----:B------:R-:W-:Y:S01]  /*2f2c0*/  ISETP.GE.AND P2, PT, R9, UR4, PT ;  /* 0x0000000409007c0c */ /* 0x000fe2000bf46270 */
[----:B------:R-:W-:-:S02]  /*2f2d0*/  ULDC UR4, c[0x0][0x248] ;  /* 0x0000920000047ab9 */ /* 0x000fc40000000800 */
[----:B------:R-:W-:Y:S01]  /*2f2e0*/  @P4 STG.E desc[UR16][R248.64], R245 ;  /* 0x000000f5f8004986 */ /* 0x000fe2000c101910 */
[C---:B------:R-:W-:Y:S02]  /*2f2f0*/  ISETP.LT.AND P4, PT, R7.reuse, UR10, !P3 ;  /* 0x0000000a07007c0c */ /* 0x040fe4000df81270 */
[----:B------:R-:W-:Y:S01]  /*2f300*/  ISETP.LT.AND P6, PT, R7, UR14, !P5 ;  /* 0x0000000e07007c0c */ /* 0x000fe2000efc1270 */
[----:B-1----:R-:W-:Y:S01]  /*2f310*/  VIADD R224, R0, UR4 ;  /* 0x0000000400e07c36 */ /* 0x002fe20008000000 */
[----:B------:R-:W-:Y:S01]  /*2f320*/  ISETP.LT.AND P3, PT, R8, UR12, !P3 ;  /* 0x0000000c08007c0c */ /* 0x000fe2000df61270 */
[----:B------:R-:W-:Y:S01]  /*2f330*/  VIADD R9, R6, 0x73 ;  /* 0x0000007306097836 */ /* 0x000fe20000000000 */
[----:B------:R-:W-:Y:S01]  /*2f340*/  ISETP.LT.AND P5, PT, R8, UR18, !P5 ;  /* 0x0000001208007c0c */ /* 0x000fe2000efa1270 */
[C---:B------:R-:W-:Y:S01]  /*2f350*/  IMAD.WIDE R10, R224.reuse, 0x4, R2 ;  /* 0x00000004e00a7825 */ /* 0x040fe200078e0202 */
[----:B------:R-:W-:Y:S01]  /*2f360*/  ULDC UR10, c[0x0][0x228] ;  /* 0x00008a00000a7ab9 */ /* 0x000fe20000000800 */
[----:B------:R-:W-:Y:S01]  /*2f370*/  ULDC UR4, c[0x0][0x22c] ;  /* 0x00008b0000047ab9 */ /* 0x000fe20000000800 */
[----:B------:R-:W-:Y:S01]  /*2f380*/  ULDC UR14, c[0x0][0x228] ;  /* 0x00008a00000e7ab9 */ /* 0x000fe20000000800 */
[C---:B------:R-:W-:Y:S01]  /*2f390*/  VIADD R0, R224.reuse, UR6 ;  /* 0x00000006e0007c36 */ /* 0x040fe20008000000 */
[----:B------:R-:W-:Y:S01]  /*2f3a0*/  ISETP.GE.AND P0, PT, R9, UR8, PT ;  /* 0x0000000809007c0c */ /* 0x000fe2000bf06270 */
[----:B------:R1:W-:Y:S01]  /*2f3b0*/  @P4 STG.E desc[UR16][R10.64], R244 ;  /* 0x000000f40a004986 */ /* 0x0003e2000c101910 */
[----:B------:R-:W-:Y:S01]  /*2f3c0*/  IMAD.WIDE R224, R224, 0x4, R4 ;  /* 0x00000004e0e07825 */ /* 0x000fe200078e0204 */
[----:B------:R-:W-:Y:S01]  /*2f3d0*/  ULDC UR12, c[0x0][0x228] ;  /* 0x00008a00000c7ab9 */ /* 0x000fe20000000800 */
[----:B------:R-:W-:Y:S01]  /*2f3e0*/  ULDC UR18, c[0x0][0x228] ;  /* 0x00008a0000127ab9 */ /* 0x000fe20000000800 */
[----:B------:R-:W-:Y:S01]  /*2f3f0*/  ULDC UR6, c[0x0][0x248] ;  /* 0x0000920000067ab9 */ /* 0x000fe20000000800 */
[----:B--2---:R-:W-:Y:S01]  /*2f400*/  IMAD.WIDE R226, R0, 0x4, R2 ;  /* 0x0000000400e27825 */ /* 0x004fe200078e0202 */
[----:B------:R-:W-:Y:S01]  /*2f410*/  IADD3 R9, R6, 0x74, RZ ;  /* 0x0000007406097810 */ /* 0x000fe20007ffe0ff */
[----:B------:R-:W-:Y:S01]  /*2f420*/  ULDC UR8, c[0x0][0x22c] ;  /* 0x00008b0000087ab9 */ /* 0x000fe20000000800 */
[----:B-1----:R-:W2:Y:S04]  /*2f430*/  LDL.LU R10, [R1+0x6e0] ;  /* 0x0006e000010a7983 */ /* 0x002ea80000300800 */
[----:B------:R-:W3:Y:S04]  /*2f440*/  LDL.LU R11, [R1+0xe0] ;  /* 0x0000e000010b7983 */ /* 0x000ee80000300800 */
[----:B------:R-:W4:Y:S01]  /*2f450*/  LDL.LU R240, [R1+0x4e0] ;  /* 0x0004e00001f07983 */ /* 0x000f220000300800 */
[----:B------:R-:W-:-:S03]  /*2f460*/  IMAD.WIDE R248, R0, 0x4, R4 ;  /* 0x0000000400f87825 */ /* 0x000fc600078e0204 */
        /* <DEDUP_REMOVED lines=27> */
[----:B----4-:R1:W-:Y:S01]  /*2f620*/  @P5 STG.E desc[UR16][R10.64], R240 ;  /* 0x000000f00a005986 */ /* 0x0103e2000c101910 */
[----:B------:R-:W-:Y:S02]  /*2f630*/  ISETP.GE.AND P5, PT, R9, UR4, PT ;  /* 0x0000000409007c0c */ /* 0x000fe4000bfa6270 */
[----:B------:R-:W-:-:S02]  /*2f640*/  ISETP.LT.AND P1, PT, R8, UR12, !P1 ;  /* 0x0000000c08007c0c */ /* 0x000fc4000cf21270 */
        /* <DEDUP_REMOVED lines=10> */
[C---:B------:R-:W-:Y:S01]  /*2f6f0*/  IMAD.WIDE R248, R0.reuse, 0x4, R4 ;  /* 0x0000000400f87825 */ /* 0x040fe200078e0204 */
[----:B----4-:R1:W-:Y:S04]  /*2f700*/  @P1 STG.E desc[UR16][R224.64], R9 ;  /* 0x00000009e0001986 */ /* 0x0103e8000c101910 */
[----:B--2---:R-:W-:Y:S04]  /*2f710*/  @P6 STG.E desc[UR16][R226.64], R10 ;  /* 0x0000000ae2006986 */ /* 0x004fe8000c101910 */
[----:B---3--:R2:W-:Y:S01]  /*2f720*/  @P2 STG.E desc[UR16][R248.64], R11 ;  /* 0x0000000bf8002986 */ /* 0x0085e2000c101910 */
[C---:B------:R-:W-:Y:S01]  /*2f730*/  ISETP.LT.AND P2, PT, R7.reuse, UR10, !P0 ;  /* 0x0000000a07007c0c */ /* 0x040fe2000c741270 */
[----:B------:R-:W-:Y:S01]  /*2f740*/  ULDC UR10, c[0x0][0x228] ;  /* 0x00008a00000a7ab9 */ /* 0x000fe20000000800 */
[----:B-1----:R-:W-:Y:S01]  /*2f750*/  VIADD R224, R0, UR4 ;  /* 0x0000000400e07c36 */ /* 0x002fe20008000000 */
[----:B------:R-:W-:Y:S01]  /*2f760*/  ISETP.LT.AND P0, PT, R8, UR12, !P0 ;  /* 0x0000000c08007c0c */ /* 0x000fe2000c701270 */
[----:B------:R-:W-:Y:S01]  /*2f770*/  VIADD R9, R6, 0x77 ;  /* 0x0000007706097836 */ /* 0x000fe20000000000 */
[----:B------:R-:W-:Y:S01]  /*2f780*/  ISETP.LT.AND P6, PT, R7, UR14, !P4 ;  /* 0x0000000e07007c0c */ /* 0x000fe2000e7c1270 */
[----:B------:R-:W-:Y:S01]  /*2f790*/  ULDC UR4, c[0x0][0x22c] ;  /* 0x00008b0000047ab9 */ /* 0x000fe20000000800 */
[----:B--2---:R-:W-:-:S04]  /*2f7a0*/  IMAD.WIDE R10, R224, 0x4, R2 ;  /* 0x00000004e00a7825 */ /* 0x004fc800078e0202 */
[----:B------:R-:W-:Y:S02]  /*2f7b0*/  VIADD R0, R224, UR6 ;  /* 0x00000006e0007c36 */ /* 0x000fe40008000000 */
[----:B------:R1:W-:Y:S01]  /*2f7c0*/  @P2 STG.E desc[UR16][R10.64], R241 ;  /* 0x000000f10a002986 */ /* 0x0003e2000c101910 */
[----:B------:R-:W-:Y:S01]  /*2f7d0*/  ISETP.LT.AND P4, PT, R8, UR18, !P4 ;  /* 0x0000001208007c0c */ /* 0x000fe2000e781270 */
[----:B------:R-:W-:Y:S01]  /*2f7e0*/  IMAD.WIDE R224, R224, 0x4, R4 ;  /* 0x00000004e0e07825 */ /* 0x000fe200078e0204 */
[----:B------:R-:W-:Y:S01]  /*2f7f0*/  ISETP.GE.AND P1, PT, R9, UR8, PT ;  /* 0x0000000809007c0c */ /* 0x000fe2000bf26270 */
[----:B------:R-:W-:Y:S01]  /*2f800*/  ULDC UR12, c[0x0][0x228] ;  /* 0x00008a00000c7ab9 */ /* 0x000fe20000000800 */
[----:B------:R-:W-:Y:S01]  /*2f810*/  ULDC UR14, c[0x0][0x228] ;  /* 0x00008a00000e7ab9 */ /* 0x000fe20000000800 */
[----:B------:R-:W-:Y:S01]  /*2f820*/  ULDC UR6, c[0x0][0x248] ;  /* 0x0000920000067ab9 */ /* 0x000fe20000000800 */
[----:B-1----:R-:W2:Y:S01]  /*2f830*/  LDL.LU R241, [R1+0xdfc] ;  /* 0x000dfc0001f17983 */ /* 0x002ea20000300800 */
[----:B------:R-:W-:Y:S01]  /*2f840*/  IMAD.WIDE R226, R0, 0x4, R2 ;  /* 0x0000000400e27825 */ /* 0x000fe200078e0202 */
[----:B------:R-:W-:Y:S01]  /*2f850*/  IADD3 R9, R6, 0x78, RZ ;  /* 0x0000007806097810 */ /* 0x000fe20007ffe0ff */
[----:B------:R-:W-:Y:S01]  /*2f860*/  ULDC UR18, c[0x0][0x228] ;  /* 0x00008a0000127ab9 */ /* 0x000fe20000000800 */
[----:B------:R-:W3:Y:S01]  /*2f870*/  LDL.LU R11, [R1+0x2e4] ;  /* 0x0002e400010b7983 */ /* 0x000ee20000300800 */
        /* <DEDUP_REMOVED lines=32> */
[----:B------:R-:W-:Y:S01]  /*2fa80*/  @P5 STG.E desc[UR16][R248.64], R245 ;  /* 0x000000f5f8005986 */ /* 0x000fe2000c101910 */
[----:B------:R-:W-:-:S02]  /*2fa90*/  ISETP.LT.AND P5, PT, R7, UR10, !P1 ;  /* 0x0000000a07007c0c */ /* 0x000fc4000cfa1270 */
        /* <DEDUP_REMOVED lines=16> */
[----:B---3--:R-:W-:Y:S01]  /*2fba0*/  IMAD.WIDE R226, R0, 0x4, R2 ;  /* 0x0000000400e27825 */ /* 0x008fe200078e0202 */
[----:B------:R-:W-:Y:S01]  /*2fbb0*/  IADD3 R9, R6, 0x7c, RZ ;  /* 0x0000007c06097810 */ /* 0x000fe20007ffe0ff */
[----:B------:R-:W-:Y:S01]  /*2fbc0*/  ULDC UR8, c[0x0][0x22c] ;  /* 0x00008b0000087ab9 */ /* 0x000fe20000000800 */
[----:B-1----:R-:W3:Y:S04]  /*2fbd0*/  LDL.LU R10, [R1+0x6f0] ;  /* 0x0006f000010a7983 */ /* 0x002ee80000300800 */
[----:B------:R-:W4:Y:S04]  /*2fbe0*/  LDL.LU R11, [R1+0xf0] ;  /* 0x0000f000010b7983 */ /* 0x000f280000300800 */
[----:B------:R-:W2:Y:S01]  /*2fbf0*/  LDL.LU R242, [R1+0x4f0] ;  /* 0x0004f00001f27983 */ /* 0x000ea20000300800 */
[----:B------:R-:W-:-:S03]  /*2fc00*/  IMAD.WIDE R248, R0, 0x4, R4 ;  /* 0x0000000400f87825 */ /* 0x000fc600078e0204 */
[----:B------:R1:W-:Y:S01]  /*2fc10*/  @P1 STG.E desc[UR16][R224.64], R252 ;  /* 0x000000fce0001986 */ /* 0x0003e2000c101910 */
[----:B------:R-:W-:Y:S01]  /*2fc20*/  ISETP.GE.AND P5, PT, R9, UR4, PT ;  /* 0x0000000409007c0c */ /* 0x000fe2000bfa6270 */
[----:B------:R-:W-:Y:S01]  /*2fc30*/  ULDC UR4, c[0x0][0x248] ;  /* 0x0000920000047ab9 */ /* 0x000fe20000000800 */
[----:B------:R-:W-:Y:S01]  /*2fc40*/  VIADD R9, R6, 0x7d ;  /* 0x0000007d06097836 */ /* 0x000fe20000000000 */
[----:B------:R-:W2:Y:S04]  /*2fc50*/  LDL.LU R243, [R1+0x4f4] ;  /* 0x0004f40001f37983 */ /* 0x000ea80000300800 */
[----:B------:R-:W2:Y:S01]  /*2fc60*/  LDL.LU R244, [R1+0x4f8] ;  /* 0x0004f80001f47983 */ /* 0x000ea20000300800 */
[----:B-1----:R-:W-:-:S03]  /*2fc70*/  VIADD R224, R0, UR4 ;  /* 0x0000000400e07c36 */ /* 0x002fc60008000000 */
[----:B------:R-:W2:Y:S01]  /*2fc80*/  LDL.LU R250, [R1+0x2f8] ;  /* 0x0002f80001fa7983 */ /* 0x000ea20000300800 */
[----:B------:R-:W-:Y:S01]  /*2fc90*/  ISETP.GE.AND P1, PT, R9, UR8, PT ;  /* 0x0000000809007c0c */ /* 0x000fe2000bf26270 */
[----:B------:R-:W-:Y:S01]  /*2fca0*/  ULDC UR4, c[0x0][0x22c] ;  /* 0x00008b0000047ab9 */ /* 0x000fe20000000800 */
[----:B------:R-:W-:Y:S01]  /*2fcb0*/  IADD3 R9, R6, 0x7e, RZ ;  /* 0x0000007e06097810 */ /* 0x000fe20007ffe0ff */
[----:B------:R-:W2:Y:S04]  /*2fcc0*/  LDL.LU R247, [R1+0x6fc] ;  /* 0x0006fc0001f77983 */ /* 0x000ea80000300800 */
[----:B---3--:R-:W-:Y:S01]  /*2fcd0*/  @P6 STG.E desc[UR16][R226.64], R10 ;  /* 0x0000000ae2006986 */ /* 0x008fe2000c101910 */
[----:B------:R-:W-:Y:S01]  /*2fce0*/  VIADD R0, R224, UR6 ;  /* 0x00000006e0007c36 */ /* 0x000fe20008000000 */
[----:B------:R-:W-:-:S02]  /*2fcf0*/  ULDC UR8, c[0x0][0x22c] ;  /* 0x00008b0000087ab9 */ /* 0x000fc40000000800 */
[----:B------:R-:W3:Y:S01]  /*2fd00*/  LDL.LU R245, [R1+0xfc] ;  /* 0x0000fc0001f57983 */ /* 0x000ee20000300800 */
[C---:B------:R-:W-:Y:S01]  /*2fd10*/  ISETP.LT.AND P6, PT, R7.reuse, UR14, !P4 ;  /* 0x0000000e07007c0c */ /* 0x040fe2000e7c1270 */
[----:B------:R-:W-:Y:S01]  /*2fd20*/  ULDC UR14, c[0x0][0x228] ;  /* 0x00008a00000e7ab9 */ /* 0x000fe20000000800 */
[----:B------:R-:W-:Y:S01]  /*2fd30*/  ULDC UR6, c[0x0][0x248] ;  /* 0x0000920000067ab9 */ /* 0x000fe20000000800 */
[----:B----4-:R1:W-:Y:S01]  /*2fd40*/  @P2 STG.E desc[UR16][R248.64], R11 ;  /* 0x0000000bf8002986 */ /* 0x0103e2000c101910 */
[----:B------:R-:W-:Y:S01]  /*2fd50*/  ISETP.LT.AND P2, PT, R7, UR10, !P0 ;  /* 0x0000000a07007c0c */ /* 0x000fe2000c741270 */
[----:B------:R-:W-:Y:S02]  /*2fd60*/  ULDC UR10, c[0x0][0x228] ;  /* 0x00008a00000a7ab9 */ /* 0x000fe40000000800 */
[----:B------:R-:W4:Y:S04]  /*2fd70*/  LDL.LU R246, [R1+0x4fc] ;  /* 0x0004fc0001f67983 */ /* 0x000f280000300800 */
[----:B------:R-:W4:Y:S01]  /*2fd80*/  LDL.LU R252, [R1+0x2fc] ;  /* 0x0002fc0001fc7983 */ /* 0x000f220000300800 */
[----:B-1----:R-:W-:-:S05]  /*2fd90*/  IMAD.WIDE R10, R224, 0x4, R2 ;  /* 0x00000004e00a7825 */ /* 0x002fca00078e0202 */
[----:B--2---:R1:W-:Y:S01]  /*2fda0*/  @P2 STG.E desc[UR16][R10.64], R242 ;  /* 0x000000f20a002986 */ /* 0x0043e2000c101910 */
[----:B------:R-:W-:Y:S02]  /*2fdb0*/  ISETP.GE.AND P2, PT, R9, UR4, PT ;  /* 0x0000000409007c0c */ /* 0x000fe4000bf46270 */
[C---:B------:R-:W-:Y:S02]  /*2fdc0*/  ISETP.LT.AND P0, PT, R8.reuse, UR12, !P0 ;  /* 0x0000000c08007c0c */ /* 0x040fe4000c701270 */
[----:B------:R-:W-:Y:S01]  /*2fdd0*/  ISETP.LT.AND P4, PT, R8, UR18, !P4 ;  /* 0x0000001208007c0c */ /* 0x000fe2000e781270 */
[----:B------:R-:W-:Y:S01]  /*2fde0*/  IMAD.WIDE R224, R224, 0x4, R4 ;  /* 0x00000004e0e07825 */ /* 0x000fe200078e0204 */
[----:B------:R-:W-:Y:S01]  /*2fdf0*/  ULDC UR4, c[0x0][0x248] ;  /* 0x0000920000047ab9 */ /* 0x000fe20000000800 */
[----:B------:R-:W-:Y:S01]  /*2fe00*/  ULDC UR12, c[0x0][0x228] ;  /* 0x00008a00000c7ab9 */ /* 0x000fe20000000800 */
[----:B------:R-:W-:Y:S01]  /*2fe10*/  ULDC UR18, c[0x0][0x228] ;  /* 0x00008a0000127ab9 */ /* 0x000fe20000000800 */
[----:B-1----:R-:W2:Y:S04]  /*2fe20*/  LDL.LU R242, [R1+0xdf8] ;  /* 0x000df80001f27983 */ /* 0x002ea80000300800 */
[----:B------:R-:W3:Y:S04]  /*2fe30*/  LDL.LU R10, [R1+0x6f4] ;  /* 0x0006f400010a7983 */ /* 0x000ee80000300800 */
[----:B------:R-:W4:Y:S04]  /*2fe40*/  LDL.LU R11, [R1+0xf4] ;  /* 0x0000f400010b7983 */ /* 0x000f280000300800 */
[----:B------:R-:W2:Y:S01]  /*2fe50*/  LDL.LU R9, [R1+0x2f0] ;  /* 0x0002f00001097983 */ /* 0x000ea20000300800 */
[----:B------:R-:W-:-:S04]  /*2fe60*/  IMAD.WIDE R226, R0, 0x4, R2 ;  /* 0x0000000400e27825 */ /* 0x000fc800078e0202 */
[C---:B------:R-:W-:Y:S01]  /*2fe70*/  IMAD.WIDE R248, R0.reuse, 0x4, R4 ;  /* 0x0000000400f87825 */ /* 0x040fe200078e0204 */
[----:B--2---:R1:W-:Y:S04]  /*2fe80*/  @P0 STG.E desc[UR16][R224.64], R9 ;  /* 0x00000009e0000986 */ /* 0x0043e8000c101910 */
[----:B---3--:R-:W-:Y:S04]  /*2fe90*/  @P6 STG.E desc[UR16][R226.64], R10 ;  /* 0x0000000ae2006986 */ /* 0x008fe8000c101910 */
[----:B----4-:R2:W-:Y:S01]  /*2fea0*/  @P4 STG.E desc[UR16][R248.64], R11 ;  /* 0x0000000bf8004986 */ /* 0x0105e2000c101910 */
[----:B------:R-:W-:Y:S01]  /*2feb0*/  ISETP.LT.AND P4, PT, R7, UR10, !P3 ;  /* 0x0000000a07007c0c */ /* 0x000fe2000df81270 */
[----:B------:R-:W-:Y:S01]  /*2fec0*/  ULDC UR10, c[0x0][0x228] ;  /* 0x00008a00000a7ab9 */ /* 0x000fe20000000800 */
[----:B-1----:R-:W-:Y:S01]  /*2fed0*/  VIADD R224, R0, UR4 ;  /* 0x0000000400e07c36 */ /* 0x002fe20008000000 */
[----:B------:R-:W-:Y:S01]  /*2fee0*/  ULDC UR4, c[0x0][0x22c] ;  /* 0x00008b0000047ab9 */ /* 0x000fe20000000800 */
[----:B------:R-:W-:-:S02]  /*2fef0*/  VIADD R9, R6, 0x7f ;  /* 0x0000007f06097836 */ /* 0x000fc40000000000 */
[----:B--2---:R-:W-:-:S03]  /*2ff00*/  IMAD.WIDE R10, R224, 0x4, R2 ;  /* 0x00000004e00a7825 */ /* 0x004fc600078e0202 */
[----:B------:R-:W-:Y:S01]  /*2ff10*/  ISETP.GE.AND P0, PT, R9, UR8, PT ;  /* 0x0000000809007c0c */ /* 0x000fe2000bf06270 */
[----:B------:R-:W-:Y:S01]  /*2ff20*/  ULDC UR8, c[0x0][0x22c] ;  /* 0x00008b0000087ab9 */ /* 0x000fe20000000800 */
[----:B------:R-:W-:Y:S02]  /*2ff30*/  IADD3 R9, R6, 0x80, RZ ;  /* 0x0000008006097810 */ /* 0x000fe40007ffe0ff */
[----:B------:R1:W-:Y:S02]  /*2ff40*/  @P4 STG.E desc[UR16][R10.64], R243 ;  /* 0x000000f30a004986 */ /* 0x0003e4000c101910 */
[----:B------:R-:W-:Y:S02]  /*2ff50*/  ISETP.GE.AND P4, PT, R9, UR4, PT ;  /* 0x0000000409007c0c */ /* 0x000fe4000bf86270 */
[----:B------:R-:W-:Y:S02]  /*2ff60*/  ISETP.LT.AND P3, PT, R8, UR12, !P3 ;  /* 0x0000000c08007c0c */ /* 0x000fe4000df61270 */
[----:B------:R-:W-:Y:S01]  /*2ff70*/  ISETP.LT.AND P6, PT, R7, UR14, !P5 ;  /* 0x0000000e07007c0c */ /* 0x000fe2000efc1270 */
[----:B------:R-:W-:Y:S01]  /*2ff80*/  VIADD R0, R224, UR6 ;  /* 0x00000006e0007c36 */ /* 0x000fe20008000000 */
[----:B-1----:R-:W2:Y:S01]  /*2ff90*/  LDL.LU R243, [R1+0xdf4] ;  /* 0x000df40001f37983 */ /* 0x002ea20000300800 */
[----:B------:R-:W-:Y:S01]  /*2ffa0*/  ISETP.LT.AND P5, PT, R8, UR18, !P5 ;  /* 0x0000001208007c0c */ /* 0x000fe2000efa1270 */
[----:B------:R-:W-:Y:S01]  /*2ffb0*/  IMAD.WIDE R224, R224, 0x4, R4 ;  /* 0x00000004e0e07825 */ /* 0x000fe200078e0204 */
[----:B------:R-:W-:Y:S01]  /*2ffc0*/  ULDC UR12, c[0x0][0x228] ;  /* 0x00008a00000c7ab9 */ /* 0x000fe20000000800 */
[----:B------:R-:W3:Y:S01]  /*2ffd0*/  LDL.LU R10, [R1+0x6f8] ;  /* 0x0006f800010a7983 */ /* 0x000ee20000300800 */
[----:B------:R-:W-:Y:S01]  /*2ffe0*/  ULDC UR4, c[0x0][0x248] ;  /* 0x0000920000047ab9 */ /* 0x000fe20000000800 */
[----:B------:R-:W-:Y:S01]  /*2fff0*/  IMAD.WIDE R226, R0, 0x4, R2 ;  /* 0x0000000400e27825 */ /* 0x000fe200078e0202 */
[----:B------:R-:W-:Y:S01]  /*30000*/  ULDC UR14, c[0x0][0x228] ;  /* 0x00008a00000e7ab9 */ /* 0x000fe20000000800 */
[----:B------:R-:W4:Y:S01]  /*30010*/  LDL.LU R11, [R1+0xf8] ;  /* 0x0000f800010b7983 */ /* 0x000f220000300800 */
[----:B------:R-:W-:Y:S01]  /*30020*/  ULDC UR18, c[0x0][0x228] ;  /* 0x00008a0000127ab9 */ /* 0x000fe20000000800 */
[----:B------:R-:W-:-:S02]  /*30030*/  ULDC UR6, c[0x0][0x248] ;  /* 0x0000920000067ab9 */ /* 0x000fc40000000800 */
[----:B------:R-:W2:Y:S01]  /*30040*/  LDL.LU R9, [R1+0x2f4] ;  /* 0x0002f40001097983 */ /* 0x000ea20000300800 */
[----:B------:R-:W-:-:S03]  /*30050*/  IMAD.WIDE R248, R0, 0x4, R4 ;  /* 0x0000000400f87825 */ /* 0x000fc600078e0204 */
[----:B--2---:R1:W-:Y:S04]  /*30060*/  @P3 STG.E desc[UR16][R224.64], R9 ;  /* 0x00000009e0003986 */ /* 0x0043e8000c101910 */
[----:B---3--:R-:W-:Y:S01]  /*30070*/  @P6 STG.E desc[UR16][R226.64], R10 ;  /* 0x0000000ae2006986 */ /* 0x008fe2000c101910 */
[C---:B------:R-:W-:Y:S01]  /*30080*/  ISETP.LT.AND P6, PT, R7.reuse, UR14, !P2 ;  /* 0x0000000e07007c0c */ /* 0x040fe2000d7c1270 */
[----:B------:R-:W-:Y:S02]  /*30090*/  ULDC UR14, c[0x0][0x228] ;  /* 0x00008a00000e7ab9 */ /* 0x000fe40000000800 */
[----:B----4-:R2:W-:Y:S01]  /*300a0*/  @P5 STG.E desc[UR16][R248.64], R11 ;  /* 0x0000000bf8005986 */ /* 0x0105e2000c101910 */
        /* <DEDUP_REMOVED lines=14> */
[----:B------:R1:W-:Y:S03]  /*30190*/  @P5 STG.E desc[UR16][R10.64], R244 ;  /* 0x000000f40a005986 */ /* 0x0003e6000c101910 */
[----:B------:R-:W-:Y:S01]  /*301a0*/  IMAD.WIDE R226, R0, 0x4, R2 ;  /* 0x0000000400e27825 */ /* 0x000fe200078e0202 */
[----:B------:R-:W-:-:S03]  /*301b0*/  IADD3 R9, R6, 0x82, RZ ;  /* 0x0000008206097810 */ /* 0x000fc60007ffe0ff */
[----:B------:R-:W-:Y:S01]  /*301c0*/  IMAD.WIDE R248, R0, 0x4, R4 ;  /* 0x0000000400f87825 */ /* 0x000fe200078e0204 */
[----:B------:R2:W-:Y:S01]  /*301d0*/  @P1 STG.E desc[UR16][R224.64], R250 ;  /* 0x000000fae0001986 */ /* 0x0005e2000c101910 */
[----:B------:R-:W-:Y:S01]  /*301e0*/  ISETP.GE.AND P5, PT, R9, UR4, PT ;  /* 0x0000000409007c0c */ /* 0x000fe2000bfa6270 */
[----:B------:R-:W-:Y:S01]  /*301f0*/  ULDC UR4, c[0x0][0x248] ;  /* 0x0000920000047ab9 */ /* 0x000fe20000000800 */
[----:B------:R-:W-:Y:S01]  /*30200*/  ULDC UR8, c[0x0][0x22c] ;  /* 0x00008b0000087ab9 */ /* 0x000fe20000000800 */
[----:B------:R-:W-:Y:S04]  /*30210*/  @P6 STG.E desc[UR16][R226.64], R247 ;  /* 0x000000f7e2006986 */ /* 0x000fe8000c101910 */
[----:B------:R3:W-:Y:S01]  /*30220*/  @P2 STG.E desc[UR16][R248.64], R245 ;  /* 0x000000f5f8002986 */ /* 0x0007e2000c101910 */
[----:B------:R-:W-:-:S03]  /*30230*/  ISETP.LT.AND P2, PT, R7, UR10, !P0 ;  /* 0x0000000a07007c0c */ /* 0x000fc6000c741270 */
[----:B-1----:R-:W4:Y:S01]  /*30240*/  LDL.LU R244, [R1+0xdf0] ;  /* 0x000df00001f47983 */ /* 0x002f220000300800 */
[----:B--2---:R-:W-:Y:S01]  /*30250*/  VIADD R224, R0, UR4 ;  /* 0x0000000400e07c36 */ /* 0x004fe20008000000 */
[----:B------:R-:W-:Y:S01]  /*30260*/  ISETP.LT.AND P0, PT, R8, UR12, !P0 ;  /* 0x0000000c08007c0c */ /* 0x000fe2000c701270 */
[----:B------:R-:W-:Y:S01]  /*30270*/  VIADD R9, R6, 0x83 ;  /* 0x0000008306097836 */ /* 0x000fe20000000000 */
[----:B------:R-:W-:Y:S01]  /*30280*/  ISETP.LT.AND P6, PT, R7, UR14, !P4 ;  /* 0x0000000e07007c0c */ /* 0x000fe2000e7c1270 */
[C---:B------:R-:W-:Y:S01]  /*30290*/  IMAD.WIDE R10, R224.reuse, 0x4, R2 ;  /* 0x00000004e00a7825 */ /* 0x040fe200078e0202 */
[----:B------:R-:W-:Y:S01]  /*302a0*/  ULDC UR10, c[0x0][0x228] ;  /* 0x00008a00000a7ab9 */ /* 0x000fe20000000800 */
[----:B------:R-:W-:Y:S01]  /*302b0*/  ULDC UR4, c[0x0][0x22c] ;  /* 0x00008b0000047ab9 */ /* 0x000fe20000000800 */
[----:B---3--:R-:W2:Y:S01]  /*302c0*/  LDL.LU R245, [R1+0x500] ;  /* 0x0005000001f57983 */ /* 0x008ea20000300800 */
[----:B------:R-:W-:Y:S01]  /*302d0*/  VIADD R0, R224, UR6 ;  /* 0x00000006e0007c36 */ /* 0x000fe20008000000 */
[----:B------:R-:W-:Y:S01]  /*302e0*/  ISETP.LT.AND P4, PT, R8, UR18, !P4 ;  /* 0x0000001208007c0c */ /* 0x000fe2000e781270 */
[----:B------:R-:W-:Y:S01]  /*302f0*/  ULDC UR12, c[0x0][0x228] ;  /* 0x00008a00000c7ab9 */ /* 0x000fe20000000800 */
[----:B------:R1:W-:Y:S01]  /*30300*/  @P2 STG.E desc[UR16][R10.64], R246 ;  /* 0x000000f60a002986 */ /* 0x0003e2000c101910 */
[----:B------:R-:W-:Y:S01]  /*30310*/  IMAD.WIDE R224, R224, 0x4, R4 ;  /* 0x00000004e0e07825 */ /* 0x000fe200078e0204 */
[----:B------:R-:W-:Y:S01]  /*30320*/  ISETP.GE.AND P1, PT, R9, UR8, PT ;  /* 0x0000000809007c0c */ /* 0x000fe2000bf26270 */
[----:B------:R-:W-:Y:S01]  /*30330*/  ULDC UR8, c[0x0][0x22c] ;  /* 0x00008b0000087ab9 */ /* 0x000fe20000000800 */
[----:B------:R-:W-:Y:S01]  /*30340*/  ULDC UR14, c[0x0][0x228] ;  /* 0x00008a00000e7ab9 */ /* 0x000fe20000000800 */
[C---:B------:R-:W-:Y:S01]  /*30350*/  IMAD.WIDE R226, R0.reuse, 0x4, R2 ;  /* 0x0000000400e27825 */ /* 0x040fe200078e0202 */
[----:B------:R-:W-:Y:S01]  /*30360*/  ULDC UR18, c[0x0][0x228] ;  /* 0x00008a0000127ab9 */ /* 0x000fe20000000800 */
[----:B------:R-:W-:Y:S01]  /*30370*/  ULDC UR6, c[0x0][0x248] ;  /* 0x0000920000067ab9 */ /* 0x000fe20000000800 */
[----:B-1----:R-:W3:Y:S04]  /*30380*/  LDL.LU R10, [R1+0x700] ;  /* 0x00070000010a7983 */ /* 0x002ee80000300800 */
[----:B------:R-:W4:Y:S01]  /*30390*/  LDL.LU R11, [R1+0x100] ;  /* 0x00010000010b7983 */ /* 0x000f220000300800 */
[----:B------:R-:W-:Y:S01]  /*303a0*/  IMAD.WIDE R248, R0, 0x4, R4 ;  /* 0x0000000400f87825 */ /* 0x000fe200078e0204 */
[----:B------:R-:W-:-:S02]  /*303b0*/  IADD3 R9, R6, 0x84, RZ ;  /* 0x0000008406097810 */ /* 0x000fc40007ffe0ff */
[----:B------:R1:W-:Y:S02]  /*303c0*/  @P0 STG.E desc[UR16][R224.64], R252 ;  /* 0x000000fce0000986 */ /* 0x0003e4000c101910 */
[----:B------:R-:W-:Y:S01]  /*303d0*/  ISETP.GE.AND P2, PT, R9, UR4, PT ;  /* 0x0000000409007c0c */ /* 0x000fe2000bf46270 */
[----:B------:R-:W-:Y:S01]  /*303e0*/  ULDC UR4, c[0x0][0x248] ;  /* 0x0000920000047ab9 */ /* 0x000fe20000000800 */
[----:B------:R-:W-:Y:S01]  /*303f0*/  VIADD R9, R6, 0x85 ;  /* 0x0000008506097836 */ /* 0x000fe20000000000 */
[----:B------:R-:W2:Y:S01]  /*30400*/  LDL.LU R246, [R1+0x504] ;  /* 0x0005040001f67983 */ /* 0x000ea20000300800 */
[----:B-1----:R-:W-:-:S03]  /*30410*/  VIADD R224, R0, UR4 ;  /* 0x0000000400e07c36 */ /* 0x002fc60008000000 */
[----:B------:R-:W-:Y:S01]  /*30420*/  ISETP.GE.AND P0, PT, R9, UR8, PT ;  /* 0x0000000809007c0c */ /* 0x000fe2000bf06270 */
[----:B------:R-:W2:Y:S01]  /*30430*/  LDL.LU R247, [R1+0x508] ;  /* 0x0005080001f77983 */ /* 0x000ea20000300800 */
[----:B------:R-:W-:Y:S01]  /*30440*/  IADD3 R9, R6, 0x86, RZ ;  /* 0x0000008606097810 */ /* 0x000fe20007ffe0ff */
[----:B------:R-:W-:Y:S02]  /*30450*/  ULDC UR4, c[0x0][0x22c] ;  /* 0x00008b0000047ab9 */ /* 0x000fe40000000800 */
[----:B---3--:R-:W-:Y:S01]  /*30460*/  @P6 STG.E desc[UR16][R226.64], R10 ;  /* 0x0000000ae2006986 */ /* 0x008fe2000c101910 */
[----:B------:R-:W-:Y:S01]  /*30470*/  VIADD R0, R224, UR6 ;  /* 0x00000006e0007c36 */ /* 0x000fe20008000000 */
[----:B------:R-:W-:Y:S02]  /*30480*/  ULDC UR8, c[0x0][0x22c] ;  /* 0x00008b0000087ab9 */ /* 0x000fe40000000800 */
[----:B------:R-:W3:Y:S01]  /*30490*/  LDL.LU R252, [R1+0x50c] ;  /* 0x00050c0001fc7983 */ /* 0x000ee20000300800 */
[----:B------:R-:W-:Y:S01]  /*304a0*/  ISETP.LT.AND P6, PT, R7, UR14, !P5 ;  /* 0x0000000e07007c0c */ /* 0x000fe2000efc1270 */
[----:B------:R-:W-:-:S02]  /*304b0*/  ULDC UR6, c[0x0][0x248] ;  /* 0x0000920000067ab9 */ /* 0x000fc40000000800 */
[----:B----4-:R1:W-:Y:S01]  /*304c0*/  @P4 STG.E desc[UR16][R248.64], R11 ;  /* 0x0000000bf8004986 */ /* 0x0103e2000c101910 */
[----:B------:R-:W-:Y:S01]  /*304d0*/  ISETP.LT.AND P4, PT, R7, UR10, !P3 ;  /* 0x0000000a07007c0c */ /* 0x000fe2000df81270 */
[----:B------:R-:W-:Y:S01]  /*304e0*/  ULDC UR10, c[0x0][0x228] ;  /* 0x00008a00000a7ab9 */ /* 0x000fe20000000800 */
[----:B------:R-:W-:Y:S01]  /*304f0*/  ULDC UR14, c[0x0][0x228] ;  /* 0x00008a00000e7ab9 */ /* 0x000fe20000000800 */
[----:B------:R-:W4:Y:S01]  /*30500*/  LDL.LU R250, [R1+0x30c] ;  /* 0x00030c0001fa7983 */ /* 0x000f220000300800 */
[----:B-1----:R-:W-:-:S09]  /*30510*/  IMAD.WIDE R10, R224, 0x4, R2 ;  /* 0x00000004e00a7825 */ /* 0x002fd200078e0202 */
        /* <DEDUP_REMOVED lines=28> */
[----:B------:R-:W-:Y:S01]  /*306e0*/  ISETP.LT.AND P1, PT, R8, UR12, !P1 ;  /* 0x0000000c08007c0c */ /* 0x000fe2000cf21270 */
[C---:B------:R-:W-:Y:S01]  /*306f0*/  VIADD R0, R224.reuse, UR6 ;  /* 0x00000006e0007c36 */ /* 0x040fe20008000000 */
[C---:B------:R-:W-:Y:S01]  /*30700*/  ISETP.LT.AND P6, PT, R7.reuse, UR14, !P2 ;  /* 0x0000000e07007c0c */ /* 0x040fe2000d7c1270 */
[----:B-1----:R-:W2:Y:S01]  /*30710*/  LDL.LU R246, [R1+0xde8] ;  /* 0x000de80001f67983 */ /* 0x002ea20000300800 */
[----:B------:R-:W-:Y:S01]  /*30720*/  IMAD.WIDE R224, R224, 0x4, R4 ;  /* 0x00000004e0e07825 */ /* 0x000fe200078e0204 */
[----:B------:R-:W-:Y:S01]  /*30730*/  ULDC UR4, c[0x0][0x248] ;  /* 0x0000920000047ab9 */ /* 0x000fe20000000800 */
[----:B------:R-:W-:Y:S01]  /*30740*/  ULDC UR6, c[0x0][0x248] ;  /* 0x0000920000067ab9 */ /* 0x000fe20000000800 */
[----:B------:R-:W3:Y:S01]  /*30750*/  LDL.LU R10, [R1+0x708] ;  /* 0x00070800010a7983 */ /* 0x000ee20000300800 */
[----:B------:R-:W-:Y:S01]  /*30760*/  IMAD.WIDE R226, R0, 0x4, R2 ;  /* 0x0000000400e27825 */ /* 0x000fe200078e0202 */
[----:B------:R-:W-:Y:S01]  /*30770*/  ULDC UR12, c[0x0][0x228] ;  /* 0x00008a00000c7ab9 */ /* 0x000fe20000000800 */
[----:B------:R-:W-:Y:S01]  /*30780*/  ULDC UR14, c[0x0][0x228] ;  /* 0x00008a00000e7ab9 */ /* 0x000fe20000000800 */
[----:B------:R-:W4:Y:S04]  /*30790*/  LDL.LU R11, [R1+0x108] ;  /* 0x00010800010b7983 */ /* 0x000f280000300800 */
[----:B------:R-:W2:Y:S01]  /*307a0*/  LDL.LU R9, [R1+0x304] ;  /* 0x0003040001097983 */ /* 0x000ea20000300800 */
[----:B------:R-:W-:Y:S01]  /*307b0*/  ISETP.LT.AND P2, PT, R8, UR18, !P2 ;  /* 0x0000001208007c0c */ /* 0x000fe2000d741270 */
[----:B------:R-:W-:Y:S01]  /*307c0*/  IMAD.WIDE R248, R0, 0x4, R4 ;  /* 0x0000000400f87825 */ /* 0x000fe200078e0204 */
[----:B------:R-:W-:Y:S01]  /*307d0*/  ULDC UR18, c[0x0][0x228] ;  /* 0x00008a0000127ab9 */ /* 0x000fe20000000800 */
[----:B--2---:R1:W-:Y:S01]  /*307e0*/  @P1 STG.E desc[UR16][R224.64], R9 ;  /* 0x00000009e0001986 */ /* 0x0043e2000c101910 */
[----:B------:R-:W-:Y:S01]  /*307f0*/  ISETP.LT.AND P1, PT, R7, UR8, !P0 ;  /* 0x0000000807007c0c */ /* 0x000fe2000c721270 */
[----:B------:R-:W-:-:S02]  /*30800*/  ULDC UR8, c[0x0][0x22c] ;  /* 0x00008b0000087ab9 */ /* 0x000fc40000000800 */
[----:B---3--:R-:W-:Y:S06]  /*30810*/  @P6 STG.E desc[UR16][R226.64], R10 ;  /* 0x0000000ae2006986 */ /* 0x008fec000c101910 */
[----:B----4-:R2:W-:Y:S01]  /*30820*/  @P2 STG.E desc[UR16][R248.64], R11 ;  /* 0x0000000bf8002986 */ /* 0x0105e2000c101910 */
[----:B-1----:R-:W-:Y:S01]  /*30830*/  VIADD R224, R0, UR4 ;  /* 0x0000000400e07c36 */ /* 0x002fe20008000000 */
[----:B------:R-:W-:Y:S01]  /*30840*/  ULDC UR4, c[0x0][0x22c] ;  /* 0x00008b0000047ab9 */ /* 0x000fe20000000800 */
[----:B------:R-:W-:Y:S02]  /*30850*/  VIADD R9, R6, 0x89 ;  /* 0x0000008906097836 */ /* 0x000fe40000000000 */
[----:B--2---:R-:W-:-:S03]  /*30860*/  IMAD.WIDE R10, R224, 0x4, R2 ;  /* 0x00000004e00a7825 */ /* 0x004fc600078e0202 */
[----:B------:R-:W-:Y:S01]  /*30870*/  ISETP.GE.AND P2, PT, R9, UR4, PT ;  /* 0x0000000409007c0c */ /* 0x000fe2000bf46270 */
[----:B------:R-:W-:Y:S01]  /*30880*/  ULDC UR4, c[0x0][0x248] ;  /* 0x0000920000047ab9 */ /* 0x000fe20000000800 */
[----:B------:R-:W-:Y:S01]  /*30890*/  IADD3 R9, R6, 0xff, RZ ;  /* 0x000000ff06097810 */ /* 0x000fe20007ffe0ff */
[----:B------:R1:W-:Y:S03]  /*308a0*/  @P1 STG.E desc[UR16][R10.64], R247 ;  /* 0x000000f70a001986 */ /* 0x0003e6000c101910 */
[----:B------:R-:W-:Y:S01]  /*308b0*/  ISETP.GE.AND P1, PT, R9, UR27, PT ;  /* 0x0000001b09007c0c */ /* 0x000fe2000bf26270 */
[----:B-1----:R-:W2:Y:S04]  /*308c0*/  LDL.LU R247, [R1+0xde4] ;  /* 0x000de40001f77983 */ /* 0x002ea80000300800 */
[----:B------:R-:W3:Y:S04]  /*308d0*/  LDL.LU R10, [R1+0x70c] ;  /* 0x00070c00010a7983 */ /* 0x000ee80000300800 */
[----:B------:R-:W4:Y:S04]  /*308e0*/  LDL.LU R11, [R1+0x10c] ;  /* 0x00010c00010b7983 */ /* 0x000f280000300800 */
[----:B------:R-:W2:Y:S01]  /*308f0*/  LDL.LU R9, [R1+0x308] ;  /* 0x0003080001097983 */ /* 0x000ea20000300800 */
[----:B------:R-:W-:Y:S01]  /*30900*/  ISETP.LT.AND P0, PT, R8, UR10, !P0 ;  /* 0x0000000a08007c0c */ /* 0x000fe2000c701270 */
[C---:B------:R-:W-:Y:S01]  /*30910*/  VIADD R0, R224.reuse, UR6 ;  /* 0x00000006e0007c36 */ /* 0x040fe20008000000 */
[----:B------:R-:W-:Y:S01]  /*30920*/  ISETP.LT.AND P6, PT, R7, UR12, !P4 ;  /* 0x0000000c07007c0c */ /* 0x000fe2000e7c1270 */
[----:B------:R-:W-:Y:S01]  /*30930*/  IMAD.WIDE R224, R224, 0x4, R4 ;  /* 0x00000004e0e07825 */ /* 0x000fe200078e0204 */
[----:B------:R-:W-:Y:S01]  /*30940*/  ISETP.LT.AND P4, PT, R8, UR14, !P4 ;  /* 0x0000000e08007c0c */ /* 0x000fe2000e781270 */
[----:B------:R-:W-:Y:S01]  /*30950*/  ULDC UR10, c[0x0][0x228] ;  /* 0x00008a00000a7ab9 */ /* 0x000fe20000000800 */
[----:B------:R-:W-:Y:S01]  /*30960*/  ULDC UR12, c[0x0][0x228] ;  /* 0x00008a00000c7ab9 */ /* 0x000fe20000000800 */
[----:B------:R-:W-:Y:S01]  /*30970*/  IMAD.WIDE R226, R0, 0x4, R2 ;  /* 0x0000000400e27825 */ /* 0x000fe200078e0202 */
[----:B------:R-:W-:Y:S01]  /*30980*/  ULDC UR14, c[0x0][0x228] ;  /* 0x00008a00000e7ab9 */ /* 0x000fe20000000800 */
[----:B------:R-:W-:-:S02]  /*30990*/  ULDC UR6, c[0x0][0x248] ;  /* 0x0000920000067ab9 */ /* 0x000fc40000000800 */
[C---:B------:R-:W-:Y:S02]  /*309a0*/  IMAD.WIDE R248, R0.reuse, 0x4, R4 ;  /* 0x0000000400f87825 */ /* 0x040fe400078e0204 */
[----:B--2---:R1:W-:Y:S01]  /*309b0*/  @P0 STG.E desc[UR16][R224.64], R9 ;  /* 0x00000009e0000986 */ /* 0x0043e2000c101910 */
[C---:B------:R-:W-:Y:S01]  /*309c0*/  ISETP.LT.AND P0, PT, R7.reuse, UR10, !P3 ;  /* 0x0000000a07007c0c */ /* 0x040fe2000df01270 */
[----:B------:R-:W-:Y:S02]  /*309d0*/  ULDC UR10, c[0x0][0x228] ;  /* 0x00008a00000a7ab9 */ /* 0x000fe40000000800 */
[----:B---3--:R-:W-:Y:S04]  /*309e0*/  @P6 STG.E desc[UR16][R226.64], R10 ;  /* 0x0000000ae2006986 */ /* 0x008fe8000c101910 */
[----:B----4-:R2:W-:Y:S01]  /*309f0*/  @P4 STG.E desc[UR16][R248.64], R11 ;  /* 0x0000000bf8004986 */ /* 0x0105e2000c101910 */
[----:B-1----:R-:W-:Y:S01]  /*30a00*/  VIADD R225, R0, UR4 ;  /* 0x0000000400e17c36 */ /* 0x002fe20008000000 */
[----:B------:R-:W-:Y:S01]  /*30a10*/  ISETP.LT.AND P3, PT, R8, UR12, !P3 ;  /* 0x0000000c08007c0c */ /* 0x000fe2000df61270 */
[----:B------:R-:W-:Y:S01]  /*30a20*/  VIADD R9, R6, 0x8a ;  /* 0x0000008a06097836 */ /* 0x000fe20000000000 */
[----:B------:R-:W-:Y:S01]  /*30a30*/  ISETP.LT.AND P6, PT, R7, UR14, !P5 ;  /* 0x0000000e07007c0c */ /* 0x000fe2000efc1270 */
[----:B------:R-:W-:Y:S01]  /*30a40*/  ULDC UR4, c[0x0][0x22c] ;  /* 0x00008b0000047ab9 */ /* 0x000fe20000000800 */
[----:B--2---:R-:W-:-:S04]  /*30a50*/  IMAD.WIDE R10, R225, 0x4, R2 ;  /* 0x00000004e10a7825 */ /* 0x004fc800078e0202 */
[C---:B------:R-:W-:Y:S01]  /*30a60*/  VIADD R0, R225.reuse, UR6 ;  /* 0x00000006e1007c36 */ /* 0x040fe20008000000 */
[----:B------:R1:W-:Y:S01]  /*30a70*/  @P0 STG.E desc[UR16][R10.64], R252 ;  /* 0x000000fc0a000986 */ /* 0x0003e2000c101910 */
[----:B------:R-:W-:Y:S01]  /*30a80*/  ISETP.LT.AND P5, PT, R8, UR18, !P5 ;  /* 0x0000001208007c0c */ /* 0x000fe2000efa1270 */
[----:B------:R-:W-:Y:S01]  /*30a90*/  IMAD.WIDE R224, R225, 0x4, R4 ;  /* 0x00000004e1e07825 */ /* 0x000fe200078e0204 */
[----:B------:R-:W-:Y:S01]  /*30aa0*/  ISETP.GE.AND P4, PT, R9, UR8, PT ;  /* 0x0000000809007c0c */ /* 0x000fe2000bf86270 */
[----:B------:R-:W-:Y:S01]  /*30ab0*/  ULDC UR12, c[0x0][0x228] ;  /* 0x00008a00000c7ab9 */ /* 0x000fe20000000800 */
[----:B------:R-:W-:Y:S01]  /*30ac0*/  ULDC UR14, c[0x0][0x228] ;  /* 0x00008a00000e7ab9 */ /* 0x000fe20000000800 */
[C---:B------:R-:W-:Y:S01]  /*30ad0*/  IMAD.WIDE R226, R0.reuse, 0x4, R2 ;  /* 0x0000000400e27825 */ /* 0x040fe200078e0202 */
[----:B------:R-:W-:Y:S01]  /*30ae0*/  ULDC UR6, c[0x0][0x248] ;  /* 0x0000920000067ab9 */ /* 0x000fe20000000800 */
[----:B-1----:R-:W2:Y:S02]  /*30af0*/  LDL.LU R252, [R1+0xde0] ;  /* 0x000de00001fc7983 */ /* 0x002ea40000300800 */
[----:B------:R-:W-:Y:S01]  /*30b00*/  IMAD.WIDE R248, R0, 0x4, R4 ;  /* 0x0000000400f87825 */ /* 0x000fe200078e0204 */
[----:B------:R-:W-:Y:S01]  /*30b10*/  ULDC UR18, c[0x0][0x228] ;  /* 0x00008a0000127ab9 */ /* 0x000fe20000000800 */
[----:B------:R1:W-:Y:S01]  /*30b20*/  @P3 STG.E desc[UR16][R224.64], R250 ;  /* 0x000000fae0003986 */ /* 0x0003e2000c101910 */
[----:B------:R-:W-:Y:S01]  /*30b30*/  IADD3 R9, R6, 0x8b, RZ ;  /* 0x0000008b06097810 */ /* 0x000fe20007ffe0ff */
[----:B------:R-:W-:-:S02]  /*30b40*/  ULDC UR8, c[0x0][0x22c] ;  /* 0x00008b0000087ab9 */ /* 0x000fc40000000800 */
[----:B------:R-:W3:Y:S04]  /*30b50*/  LDL.LU R11, [R1+0x710] ;  /* 0x00071000010b7983 */ /* 0x000ee80000300800 */
[----:B-1----:R-:W4:Y:S01]  /*30b60*/  LDL.LU R250, [R1+0x718] ;  /* 0x0007180001fa7983 */ /* 0x002f220000300800 */
[----:B------:R-:W-:Y:S01]  /*30b70*/  ISETP.LT.AND P3, PT, R7, UR10, !P2 ;  /* 0x0000000a07007c0c */ /* 0x000fe2000d761270 */
[----:B------:R-:W-:Y:S01]  /*30b80*/  ULDC UR10, c[0x0][0x228] ;  /* 0x00008a00000a7ab9 */ /* 0x000fe20000000800 */
[----:B------:R-:W-:Y:S01]  /*30b90*/  ISETP.GE.AND P0, PT, R9, UR4, PT ;  /* 0x0000000409007c0c */ /* 0x000fe2000bf06270 */
[----:B------:R-:W-:Y:S01]  /*30ba0*/  VIADD R9, R6, 0x8c ;  /* 0x0000008c06097836 */ /* 0x000fe20000000000 */
[----:B------:R-:W-:Y:S01]  /*30bb0*/  ISETP.LT.AND P2, PT, R8, UR12, !P2 ;  /* 0x0000000c08007c0c */ /* 0x000fe2000d741270 */
[----:B------:R-:W-:Y:S01]  /*30bc0*/  ULDC UR4, c[0x0][0x248] ;  /* 0x0000920000047ab9 */ /* 0x000fe20000000800 */
[----:B------:R-:W-:Y:S01]  /*30bd0*/  ULDC UR12, c[0x0][0x228] ;  /* 0x00008a00000c7ab9 */ /* 0x000fe20000000800 */
[----:B---3--:R-:W-:Y:S04]  /*30be0*/  @P6 STG.E desc[UR16][R226.64], R11 ;  /* 0x0000000be2006986 */ /* 0x008fe8000c101910 */
[----:B------:R1:W-:Y:S04]  /*30bf0*/  @P5 STG.E desc[UR16][R248.64], R244 ;  /* 0x000000f4f8005986 */ /* 0x0003e8000c101910 */
[----:B-1----:R-:W3:Y:S01]  /*30c00*/  LDL.LU R244, [R1+0x714] ;  /* 0x0007140001f47983 */ /* 0x002ee20000300800 */
[----:B------:R-:W-:Y:S01]  /*30c10*/  VIADD R225, R0, UR4 ;  /* 0x0000000400e17c36 */ /* 0x000fe20008000000 */
[----:B------:R-:W-:Y:S01]  /*30c20*/  ISETP.LT.AND P6, PT, R7, UR14, !P4 ;  /* 0x0000000e07007c0c */ /* 0x000fe2000e7c1270 */
[----:B------:R-:W-:Y:S01]  /*30c30*/  ULDC UR4, c[0x0][0x22c] ;  /* 0x00008b0000047ab9 */ /* 0x000fe20000000800 */
[----:B------:R-:W-:Y:S01]  /*30c40*/  ISETP.GE.AND P5, PT, R9, UR8, PT ;  /* 0x0000000809007c0c */ /* 0x000fe2000bfa6270 */
[C---:B------:R-:W-:Y:S01]  /*30c50*/  VIADD R9, R225.reuse, UR6 ;  /* 0x00000006e1097c36 */ /* 0x040fe20008000000 */
[----:B------:R-:W-:Y:S01]  /*30c60*/  ISETP.LT.AND P4, PT, R8, UR18, !P4 ;  /* 0x0000001208007c0c */ /* 0x000fe2000e781270 */
[C---:B------:R-:W-:Y:S01]  /*30c70*/  IMAD.WIDE R10, R225.reuse, 0x4, R2 ;  /* 0x00000004e10a7825 */ /* 0x040fe200078e0202 */
[----:B------:R-:W-:Y:S01]  /*30c80*/  IADD3 R0, R6, 0x8d, RZ ;  /* 0x0000008d06007810 */ /* 0x000fe20007ffe0ff */
[----:B------:R-:W-:Y:S01]  /*30c90*/  ULDC UR14, c[0x0][0x228] ;  /* 0x00008a00000e7ab9 */ /* 0x000fe20000000800 */
[----:B------:R-:W-:Y:S01]  /*30ca0*/  ULDC UR6, c[0x0][0x248] ;  /* 0x0000920000067ab9 */ /* 0x000fe20000000800 */
[----:B------:R-:W-:Y:S01]  /*30cb0*/  IMAD.WIDE R224, R225, 0x4, R4 ;  /* 0x00000004e1e07825 */ /* 0x000fe200078e0204 */
[----:B------:R1:W-:Y:S01]  /*30cc0*/  @P3 STG.E desc[UR16][R10.64], R240 ;  /* 0x000000f00a003986 */ /* 0x0003e2000c101910 */
[----:B------:R-:W-:-:S02]  /*30cd0*/  ULDC UR8, c[0x0][0x22c] ;  /* 0x00008b0000087ab9 */ /* 0x000fc40000000800 */
[----:B------:R-:W-:Y:S01]  /*30ce0*/  IMAD.WIDE R226, R9, 0x4, R2 ;  /* 0x0000000409e27825 */ /* 0x000fe200078e0202 */
[----:B------:R2:W-:Y:S01]  /*30cf0*/  @P2 STG.E desc[UR16][R224.64], R232 ;  /* 0x000000e8e0002986 */ /* 0x0005e2000c101910 */
[----:B------:R-:W-:Y:S01]  /*30d00*/  ISETP.GE.AND P3, PT, R0, UR4, PT ;  /* 0x0000000400007c0c */ /* 0x000fe2000bf66270 */
[----:B------:R-:W-:Y:S01]  /*30d10*/  ULDC UR4, c[0x0][0x248] ;  /* 0x0000920000047ab9 */ /* 0x000fe20000000800 */
[----:B------:R-:W-:Y:S01]  /*30d20*/  ISETP.LT.AND P2, PT, R7, UR10, !P0 ;  /* 0x0000000a07007c0c */ /* 0x000fe2000c741270 */
[C---:B------:R-:W-:Y:S01]  /*30d30*/  IMAD.WIDE R248, R9.reuse, 0x4, R4 ;  /* 0x0000000409f87825 */ /* 0x040fe200078e0204 */
[----:B------:R-:W-:Y:S01]  /*30d40*/  ISETP.LT.AND P0, PT, R8, UR12, !P0 ;  /* 0x0000000c08007c0c */ /* 0x000fe2000c701270 */
[----:B------:R-:W-:Y:S01]  /*30d50*/  ULDC UR18, c[0x0][0x228] ;  /* 0x00008a0000127ab9 */ /* 0x000fe20000000800 */
[----:B------:R-:W-:Y:S01]  /*30d60*/  ULDC UR10, c[0x0][0x228] ;  /* 0x00008a00000a7ab9 */ /* 0x000fe20000000800 */
[----:B------:R-:W-:Y:S01]  /*30d70*/  VIADD R9, R9, UR4 ;  /* 0x0000000409097c36 */ /* 0x000fe20008000000 */
[----:B------:R-:W-:Y:S01]  /*30d80*/  ULDC UR4, c[0x0][0x22c] ;  /* 0x00008b0000047ab9 */ /* 0x000fe20000000800 */
[----:B------:R-:W-:Y:S01]  /*30d90*/  VIADD R0, R6, 0x8e ;  /* 0x0000008e06007836 */ /* 0x000fe20000000000 */
[----:B------:R-:W-:Y:S01]  /*30da0*/  ULDC UR12, c[0x0][0x228] ;  /* 0x00008a00000c7ab9 */ /* 0x000fe20000000800 */
[----:B-1----:R-:W-:-:S04]  /*30db0*/  IMAD.WIDE R10, R9, 0x4, R2 ;  /* 0x00000004090a7825 */ /* 0x002fc800078e0202 */
[----:B--2---:R-:W-:Y:S01]  /*30dc0*/  IMAD.WIDE R224, R9, 0x4, R4 ;  /* 0x0000000409e07825 */ /* 0x004fe200078e0204 */
[----:B---3--:R-:W-:Y:S01]  /*30dd0*/  @P6 STG.E desc[UR16][R226.64], R244 ;  /* 0x000000f4e2006986 */ /* 0x008fe2000c101910 */
[----:B------:R-:W-:Y:S01]  /*30de0*/  ISETP.LT.AND P6, PT, R7, UR14, !P5 ;  /* 0x0000000e07007c0c */ /* 0x000fe2000efc1270 */
[----:B------:R-:W-:Y:S02]  /*30df0*/  ULDC UR14, c[0x0][0x228] ;  /* 0x00008a00000e7ab9 */ /* 0x000fe40000000800 */
[----:B------:R1:W-:Y:S01]  /*30e00*/  @P4 STG.E desc[UR16][R248.64], R245 ;  /* 0x000000f5f8004986 */ /* 0x0003e2000c101910 */
[----:B------:R-:W-:Y:S01]  /*30e10*/  ISETP.GE.AND P4, PT, R0, UR8, PT ;  /* 0x0000000800007c0c */ /* 0x000fe2000bf86270 */
[----:B------:R-:W-:Y:S01]  /*30e20*/  ULDC UR8, c[0x0][0x22c] ;  /* 0x00008b0000087ab9 */ /* 0x000fe20000000800 */
[----:B------:R-:W-:Y:S01]  /*30e30*/  IADD3 R0, R6, 0x8f, RZ ;  /* 0x0000008f06007810 */ /* 0x000fe20007ffe0ff */
[----:B------:R-:W-:Y:S01]  /*30e40*/  @P2 STG.E desc[UR16][R10.64], R241 ;  /* 0x000000f10a002986 */ /* 0x000fe2000c101910 */
[----:B------:R-:W-:Y:S01]  /*30e50*/  ISETP.LT.AND P5, PT, R8, UR18, !P5 ;  /* 0x0000001208007c0c */ /* 0x000fe2000efa1270 */
[----:B------:R-:W-:Y:S01]  /*30e60*/  ULDC UR18, c[0x0][0x228] ;  /* 0x00008a0000127ab9 */ /* 0x000fe20000000800 */
[----:B-1----:R-:W-:Y:S01]  /*30e70*/  VIADD R249, R9, UR6 ;  /* 0x0000000609f97c36 */ /* 0x002fe20008000000 */
[----:B------:R-:W-:Y:S01]  /*30e80*/  ISETP.GE.AND P2, PT, R0, UR4, PT ;  /* 0x0000000400007c0c */ /* 0x000fe2000bf46270 */
[----:B------:R1:W-:Y:S01]  /*30e90*/  @P0 STG.E desc[UR16][R224.64], R233 ;  /* 0x000000e9e0000986 */ /* 0x0003e2000c101910 */
[----:B------:R-:W-:Y:S01]  /*30ea0*/  ULDC UR4, c[0x0][0x248] ;  /* 0x0000920000047ab9 */ /* 0x000fe20000000800 */
[----:B------:R-:W-:Y:S01]  /*30eb0*/  IMAD.WIDE R226, R249, 0x4, R2 ;  /* 0x00000004f9e27825 */ /* 0x000fe200078e0202 */
[----:B------:R-:W-:Y:S01]  /*30ec0*/  ISETP.LT.AND P0, PT, R7, UR10, !P3 ;  /* 0x0000000a07007c0c */ /* 0x000fe2000df01270 */
[----:B------:R-:W-:Y:S01]  /*30ed0*/  ULDC UR6, c[0x0][0x248] ;  /* 0x0000920000067ab9 */ /* 0x000fe20000000800 */
[C---:B------:R-:W-:Y:S01]  /*30ee0*/  ISETP.LT.AND P3, PT, R8.reuse, UR12, !P3 ;  /* 0x0000000c08007c0c */ /* 0x040fe2000df61270 */
[----:B------:R-:W-:Y:S01]  /*30ef0*/  IMAD.WIDE R244, R249, 0x4, R4 ;  /* 0x00000004f9f47825 */ /* 0x000fe200078e0204 */
[----:B----4-:R2:W-:Y:S01]  /*30f00*/  @P6 STG.E desc[UR16][R226.64], R250 ;  /* 0x000000fae2006986 */ /* 0x0105e2000c101910 */
[----:B------:R-:W-:Y:S01]  /*30f10*/  ISETP.LT.AND P6, PT, R7, UR14, !P4 ;  /* 0x0000000e07007c0c */ /* 0x000fe2000e7c1270 */
[----:B------:R-:W-:Y:S01]  /*30f20*/  ULDC UR10, c[0x0][0x228] ;  /* 0x00008a00000a7ab9 */ /* 0x000fe20000000800 */
[----:B------:R-:W-:Y:S01]  /*30f30*/  ISETP.LT.AND P4, PT, R8, UR18, !P4 ;  /* 0x0000001208007c0c */ /* 0x000fe2000e781270 */
[----:B-1----:R-:W-:-:S02]  /*30f40*/  VIADD R225, R249, UR4 ;  /* 0x00000004f9e17c36 */ /* 0x002fc40008000000 */
[----:B------:R-:W-:Y:S01]  /*30f50*/  VIADD R0, R6, 0x90 ;  /* 0x0000009006007836 */ /* 0x000fe20000000000 */
[----:B------:R-:W-:Y:S01]  /*30f60*/  @P5 STG.E desc[UR16][R244.64], R246 ;  /* 0x000000f6f4005986 */ /* 0x000fe2000c101910 */
[C---:B------:R-:W-:Y:S01]  /*30f70*/  VIADD R9, R225.reuse, UR6 ;  /* 0x00000006e1097c36 */ /* 0x040fe20008000000 */
[----:B------:R-:W-:Y:S01]  /*30f80*/  ULDC UR4, c[0x0][0x22c] ;  /* 0x00008b0000047ab9 */ /* 0x000fe20000000800 */
[C---:B------:R-:W-:Y:S01]  /*30f90*/  IMAD.WIDE R10, R225.reuse, 0x4, R2 ;  /* 0x00000004e10a7825 */ /* 0x040fe200078e0202 */
[----:B------:R-:W-:Y:S01]  /*30fa0*/  ISETP.GE.AND P5, PT, R0, UR8, PT ;  /* 0x0000000800007c0c */ /* 0x000fe2000bfa6270 */
[----:B------:R-:W-:Y:S01]  /*30fb0*/  ULDC UR12, c[0x0][0x228] ;  /* 0x00008a00000c7ab9 */ /* 0x000fe20000000800 */
[----:B------:R-:W-:Y:S01]  /*30fc0*/  ULDC UR14, c[0x0][0x228] ;  /* 0x00008a00000e7ab9 */ /* 0x000fe20000000800 */
[----:B------:R-:W-:Y:S01]  /*30fd0*/  IMAD.WIDE R224, R225, 0x4, R4 ;  /* 0x00000004e1e07825 */ /* 0x000fe200078e0204 */
[----:B------:R1:W-:Y:S01]  /*30fe0*/  @P0 STG.E desc[UR16][R10.64], R242 ;  /* 0x000000f20a000986 */ /* 0x0003e2000c101910 */
[----:B------:R-:W-:Y:S01]  /*30ff0*/  ULDC UR6, c[0x0][0x248] ;  /* 0x0000920000067ab9 */ /* 0x000fe20000000800 */
[----:B------:R-:W-:Y:S01]  /*31000*/  ULDC UR18, c[0x0][0x228] ;  /* 0x00008a0000127ab9 */ /* 0x000fe20000000800 */
[C---:B--2---:R-:W-:Y:S01]  /*31010*/  IMAD.WIDE R226, R9.reuse, 0x4, R2 ;  /* 0x0000000409e27825 */ /* 0x044fe200078e0202 */
[----:B------:R-:W-:Y:S01]  /*31020*/  IADD3 R0, R6, 0x91, RZ ;  /* 0x0000009106007810 */ /* 0x000fe20007ffe0ff */
[----:B------:R-:W2:Y:S01]  /*31030*/  LDS.128 R248, [R251] ;  /* 0x00000000fbf87984 */ /* 0x000ea20000000c00 */
[----:B------:R-:W-:Y:S01]  /*31040*/  ULDC UR8, c[0x0][0x22c] ;  /* 0x00008b0000087ab9 */ /* 0x000fe20000000800 */
[----:B------:R-:W-:-:S02]  /*31050*/  IMAD.WIDE R232, R9, 0x4, R4 ;  /* 0x0000000409e87825 */ /* 0x000fc400078e0204 */
[----:B------:R3:W-:Y:S01]  /*31060*/  @P3 STG.E desc[UR16][R224.64], R234 ;  /* 0x000000eae0003986 */ /* 0x0007e2000c101910 */
[----:B------:R-:W-:Y:S01]  /*31070*/  ISETP.GE.AND P0, PT, R0, UR4, PT ;  /* 0x0000000400007c0c */ /* 0x000fe2000bf06270 */
[----:B------:R-:W-:Y:S02]  /*31080*/  ULDC UR4, c[0x0][0x248] ;  /* 0x0000920000047ab9 */ /* 0x000fe40000000800 */
[----:B------:R4:W-:Y:S04]  /*31090*/  @P6 STG.E desc[UR16][R226.64], R252 ;  /* 0x000000fce2006986 */ /* 0x0009e8000c101910 */
[----:B------:R4:W-:Y:S01]  /*310a0*/  @P4 STG.E desc[UR16][R232.64], R247 ;  /* 0x000000f7e8004986 */ /* 0x0009e2000c101910 */
[----:B------:R-:W-:Y:S01]  /*310b0*/  ISETP.LT.AND P4, PT, R7, UR10, !P2 ;  /* 0x0000000a07007c0c */ /* 0x000fe2000d781270 */
[----:B------:R-:W-:Y:S01]  /*310c0*/  VIADD R9, R9, UR4 ;  /* 0x0000000409097c36 */ /* 0x000fe20008000000 */
[----:B------:R-:W-:Y:S01]  /*310d0*/  ISETP.LT.AND P2, PT, R8, UR12, !P2 ;  /* 0x0000000c08007c0c */ /* 0x000fe2000d741270 */
[----:B------:R-:W-:Y:S01]  /*310e0*/  VIADD R0, R6, 0x92 ;  /* 0x0000009206007836 */ /* 0x000fe20000000000 */
[----:B------:R-:W-:Y:S01]  /*310f0*/  ISETP.LT.AND P6, PT, R7, UR14, !P5 ;  /* 0x0000000e07007c0c */ /* 0x000fe2000efc1270 */
[C---:B------:R-:W-:Y:S01]  /*31100*/  VIADD R241, R9.reuse, UR6 ;  /* 0x0000000609f17c36 */ /* 0x040fe20008000000 */
[----:B------:R-:W-:Y:S01]  /*31110*/  ULDC UR4, c[0x0][0x22c] ;  /* 0x00008b0000047ab9 */ /* 0x000fe20000000800 */
[C---:B-1----:R-:W-:Y:S01]  /*31120*/  IMAD.WIDE R10, R9.reuse, 0x4, R2 ;  /* 0x00000004090a7825 */ /* 0x042fe200078e0202 */
[----:B------:R-:W-:Y:S01]  /*31130*/  ISETP.LT.AND P5, PT, R8, UR18, !P5 ;  /* 0x0000001208007c0c */ /* 0x000fe2000efa1270 */
[----:B------:R-:W-:Y:S01]  /*31140*/  ULDC UR10, c[0x0][0x228] ;  /* 0x00008a00000a7ab9 */ /* 0x000fe20000000800 */
[----:B------:R-:W-:Y:S01]  /*31150*/  ISETP.GE.AND P3, PT, R0, UR8, PT ;  /* 0x0000000800007c0c */ /* 0x000fe2000bf66270 */
[----:B---3--:R-:W-:Y:S01]  /*31160*/  IMAD.WIDE R224, R9, 0x4, R4 ;  /* 0x0000000409e07825 */ /* 0x008fe200078e0204 */
[----:B------:R-:W-:Y:S01]  /*31170*/  IADD3 R0, R6, 0x93, RZ ;  /* 0x0000009306007810 */ /* 0x000fe20007ffe0ff */
[----:B------:R-:W-:Y:S01]  /*31180*/  @P4 STG.E desc[UR16][R10.64], R243 ;  /* 0x000000f30a004986 */ /* 0x000fe2000c101910 */
[----:B------:R-:W-:Y:S01]  /*31190*/  ULDC UR12, c[0x0][0x228] ;  /* 0x00008a00000c7ab9 */ /* 0x000fe20000000800 */
[----:B----4-:R-:W-:Y:S01]  /*311a0*/  IMAD.WIDE R226, R241, 0x4, R2 ;  /* 0x00000004f1e27825 */ /* 0x010fe200078e0202 */
[----:B------:R-:W-:Y:S01]  /*311b0*/  ISETP.GE.AND P4, PT, R0, UR4, PT ;  /* 0x0000000400007c0c */ /* 0x000fe2000bf86270 */
[----:B------:R1:W-:Y:S01]  /*311c0*/  @P2 STG.E desc[UR16][R224.64], R235 ;  /* 0x000000ebe0002986 */ /* 0x0003e2000c101910 */
[----:B------:R-:W-:Y:S01]  /*311d0*/  ISETP.LT.AND P2, PT, R7, UR10, !P0 ;  /* 0x0000000a07007c0c */ /* 0x000fe2000c741270 */
[----:B------:R-:W-:Y:S01]  /*311e0*/  ULDC UR14, c[0x0][0x228] ;  /* 0x00008a00000e7ab9 */ /* 0x000fe20000000800 */
[----:B------:R-:W-:Y:S01]  /*311f0*/  ULDC UR4, c[0x0][0x248] ;  /* 0x0000920000047ab9 */ /* 0x000fe20000000800 */
[----:B------:R-:W-:Y:S01]  /*31200*/  ISETP.LT.AND P0, PT, R8, UR12, !P0 ;  /* 0x0000000c08007c0c */ /* 0x000fe2000c701270 */
[----:B------:R3:W-:Y:S01]  /*31210*/  @P6 STG.E desc[UR16][R226.64], R12 ;  /* 0x0000000ce2006986 */ /* 0x0007e2000c101910 */
[----:B------:R-:W-:Y:S01]  /*31220*/  IMAD.WIDE R232, R241, 0x4, R4 ;  /* 0x00000004f1e87825 */ /* 0x000fe200078e0204 */
[----:B------:R-:W-:Y:S01]  /*31230*/  ISETP.LT.AND P6, PT, R7, UR14, !P3 ;  /* 0x0000000e07007c0c */ /* 0x000fe2000dfc1270 */
[----:B------:R-:W-:Y:S01]  /*31240*/  ULDC UR6, c[0x0][0x248] ;  /* 0x0000920000067ab9 */ /* 0x000fe20000000800 */
[----:B------:R-:W-:Y:S01]  /*31250*/  ULDC UR8, c[0x0][0x22c] ;  /* 0x00008b0000087ab9 */ /* 0x000fe20000000800 */
[----:B------:R-:W-:Y:S01]  /*31260*/  VIADD R0, R6, 0x94 ;  /* 0x0000009406007836 */ /* 0x000fe20000000000 */
[----:B------:R-:W-:Y:S01]  /*31270*/  ULDC UR18, c[0x0][0x228] ;  /* 0x00008a0000127ab9 */ /* 0x000fe20000000800 */
[----:B-1----:R-:W-:Y:S01]  /*31280*/  VIADD R225, R241, UR4 ;  /* 0x00000004f1e17c36 */ /* 0x002fe20008000000 */
[----:B------:R1:W-:Y:S01]  /*31290*/  @P5 STG.E desc[UR16][R232.64], R20 ;  /* 0x00000014e8005986 */ /* 0x0003e2000c101910 */
[----:B------:R-:W-:Y:S01]  /*312a0*/  ISETP.LT.AND P3, PT, R8, UR18, !P3 ;  /* 0x0000001208007c0c */ /* 0x000fe2000df61270 */
[----:B------:R-:W-:Y:S01]  /*312b0*/  ULDC UR4, c[0x0][0x22c] ;  /* 0x00008b0000047ab9 */ /* 0x000fe20000000800 */
[C---:B------:R-:W-:Y:S01]  /*312c0*/  VIADD R9, R225.reuse, UR6 ;  /* 0x00000006e1097c36 */ /* 0x040fe20008000000 */
[----:B------:R-:W-:Y:S01]  /*312d0*/  ISETP.GE.AND P5, PT, R0, UR8, PT ;  /* 0x0000000800007c0c */ /* 0x000fe2000bfa6270 */
[C---:B------:R-:W-:Y:S01]  /*312e0*/  IMAD.WIDE R10, R225.reuse, 0x4, R2 ;  /* 0x00000004e10a7825 */ /* 0x040fe200078e0202 */
[----:B------:R-:W-:Y:S01]  /*312f0*/  IADD3 R0, R6, 0x95, RZ ;  /* 0x0000009506007810 */ /* 0x000fe20007ffe0ff */
[----:B------:R-:W-:Y:S01]  /*31300*/  ULDC UR10, c[0x0][0x228] ;  /* 0x00008a00000a7ab9 */ /* 0x000fe20000000800 */
[----:B------:R-:W-:Y:S01]  /*31310*/  ULDC UR12, c[0x0][0x228] ;  /* 0x00008a00000c7ab9 */ /* 0x000fe20000000800 */
[----:B------:R-:W-:Y:S01]  /*31320*/  IMAD.WIDE R224, R225, 0x4, R4 ;  /* 0x00000004e1e07825 */ /* 0x000fe200078e0204 */
[----:B------:R4:W-:Y:S01]  /*31330*/  @P2 STG.E desc[UR16][R10.64], R28 ;  /* 0x0000001c0a002986 */ /* 0x0009e2000c101910 */
[----:B------:R-:W-:Y:S01]  /*31340*/  ULDC UR14, c[0x0][0x228] ;  /* 0x00008a00000e7ab9 */ /* 0x000fe20000000800 */
[----:B------:R-:W-:Y:S01]  /*31350*/  ULDC UR18, c[0x0][0x228] ;  /* 0x00008a0000127ab9 */ /* 0x000fe20000000800 */
[----:B---3--:R-:W-:Y:S01]  /*31360*/  IMAD.WIDE R226, R9, 0x4, R2 ;  /* 0x0000000409e27825 */ /* 0x008fe200078e0202 */
[----:B------:R-:W-:Y:S01]  /*31370*/  ISETP.GE.AND P2, PT, R0, UR4, PT ;  /* 0x0000000400007c0c */ /* 0x000fe2000bf46270 */
[----:B------:R-:W-:Y:S01]  /*31380*/  @P0 STG.E desc[UR16][R224.64], R24 ;  /* 0x00000018e0000986 */ /* 0x000fe2000c101910 */
[----:B------:R-:W-:Y:S01]  /*31390*/  ULDC UR4, c[0x0][0x248] ;  /* 0x0000920000047ab9 */ /* 0x000fe20000000800 */
[----:B------:R-:W-:Y:S01]  /*313a0*/  ISETP.LT.AND P0, PT, R7, UR10, !P4 ;  /* 0x0000000a07007c0c */ /* 0x000fe2000e701270 */
[C---:B-1----:R-:W-:Y:S01]  /*313b0*/  IMAD.WIDE R232, R9.reuse, 0x4, R4 ;  /* 0x0000000409e87825 */ /* 0x042fe200078e0204 */
[----:B------:R1:W-:Y:S01]  /*313c0*/  @P6 STG.E desc[UR16][R226.64], R13 ;  /* 0x0000000de2006986 */ /* 0x0003e2000c101910 */
[----:B------:R-:W-:Y:S01]  /*313d0*/  ISETP.LT.AND P4, PT, R8, UR12, !P4 ;  /* 0x0000000c08007c0c */ /* 0x000fe2000e781270 */
[----:B------:R-:W-:Y:S01]  /*313e0*/  ULDC UR6, c[0x0][0x248] ;  /* 0x0000920000067ab9 */ /* 0x000fe20000000800 */
[----:B------:R-:W-:Y:S01]  /*313f0*/  VIADD R9, R9, UR4 ;  /* 0x0000000409097c36 */ /* 0x000fe20008000000 */
[----:B------:R-:W-:Y:S01]  /*31400*/  ISETP.LT.AND P6, PT, R7, UR14, !P5 ;  /* 0x0000000e07007c0c */ /* 0x000fe2000efc1270 */
[----:B------:R-:W-:Y:S01]  /*31410*/  VIADD R0, R6, 0x96 ;  /* 0x0000009606007836 */ /* 0x000fe20000000000 */
[----:B------:R-:W-:Y:S01]  /*31420*/  ISETP.LT.AND P5, PT, R8, UR18, !P5 ;  /* 0x0000001208007c0c */ /* 0x000fe2000efa1270 */
[C---:B----4-:R-:W-:Y:S01]  /*31430*/  IMAD.WIDE R10, R9.reuse, 0x4, R2 ;  /* 0x00000004090a7825 */ /* 0x050fe200078e0202 */
[----:B------:R3:W-:Y:S01]  /*31440*/  @P3 STG.E desc[UR16][R232.64], R21 ;  /* 0x00000015e8003986 */ /* 0x0007e2000c101910 */
[----:B------:R-:W-:Y:S01]  /*31450*/  ULDC UR8, c[0x0][0x22c] ;  /* 0x00008b0000087ab9 */ /* 0x000fe20000000800 */
[----:B------:R-:W-:Y:S01]  /*31460*/  ULDC UR4, c[0x0][0x22c] ;  /* 0x00008b0000047ab9 */ /* 0x000fe20000000800 */
[----:B------:R-:W-:Y:S01]  /*31470*/  ULDC UR10, c[0x0][0x228] ;  /* 0x00008a00000a7ab9 */ /* 0x000fe20000000800 */
[C---:B-1----:R-:W-:Y:S01]  /*31480*/  VIADD R227, R9.reuse, UR6 ;  /* 0x0000000609e37c36 */ /* 0x042fe20008000000 */
[----:B------:R-:W-:Y:S01]  /*31490*/  ULDC UR12, c[0x0][0x228] ;  /* 0x00008a00000c7ab9 */ /* 0x000fe20000000800 */
[--C-:B------:R-:W-:Y:S01]  /*314a0*/  IMAD.WIDE R12, R9, 0x4, R4.reuse ;  /* 0x00000004090c7825 */ /* 0x100fe200078e0204 */
[----:B------:R-:W-:Y:S01]  /*314b0*/  ISETP.GE.AND P3, PT, R0, UR8, PT ;  /* 0x0000000800007c0c */ /* 0x000fe2000bf66270 */
[----:B------:R-:W-:Y:S01]  /*314c0*/  @P0 STG.E desc[UR16][R10.64], R29 ;  /* 0x0000001d0a000986 */ /* 0x000fe2000c101910 */
[----:B------:R-:W-:Y:S01]  /*314d0*/  IADD3 R0, R6, 0x97, RZ ;  /* 0x0000009706007810 */ /* 0x000fe20007ffe0ff */
[C---:B------:R-:W-:Y:S01]  /*314e0*/  IMAD.WIDE R224, R227.reuse, 0x4, R4 ;  /* 0x00000004e3e07825 */ /* 0x040fe200078e0204 */
[----:B------:R-:W-:Y:S01]  /*314f0*/  ULDC UR14, c[0x0][0x228] ;  /* 0x00008a00000e7ab9 */ /* 0x000fe20000000800 */
[----:B------:R-:W-:Y:S01]  /*31500*/  ULDC UR18, c[0x0][0x228] ;  /* 0x00008a0000127ab9 */ /* 0x000fe20000000800 */
[----:B------:R-:W-:Y:S01]  /*31510*/  ULDC UR6, c[0x0][0x248] ;  /* 0x0000920000067ab9 */ /* 0x000fe20000000800 */
[----:B---3--:R-:W-:Y:S01]  /*31520*/  IMAD.WIDE R20, R227, 0x4, R2 ;  /* 0x00000004e3147825 */ /* 0x008fe200078e0202 */
[----:B------:R1:W-:Y:S01]  /*31530*/  @P4 STG.E desc[UR16][R12.64], R25 ;  /* 0x000000190c004986 */ /* 0x0003e2000c101910 */
[----:B------:R-:W-:Y:S01]  /*31540*/  ISETP.GE.AND P0, PT, R0, UR4, PT ;  /* 0x0000000400007c0c */ /* 0x000fe2000bf06270 */
[----:B------:R-:W-:Y:S01]  /*31550*/  ULDC UR4, c[0x0][0x248] ;  /* 0x0000920000047ab9 */ /* 0x000fe20000000800 */
[----:B------:R-:W-:Y:S01]  /*31560*/  ULDC UR8, c[0x0][0x22c] ;  /* 0x00008b0000087ab9 */ /* 0x000fe20000000800 */
[----:B------:R3:W-:Y:S01]  /*31570*/  @P6 STG.E desc[UR16][R20.64], R14 ;  /* 0x0000000e14006986 */ /* 0x0007e2000c101910 */
[----:B------:R-:W-:Y:S01]  /*31580*/  ISETP.LT.AND P6, PT, R7, UR14, !P3 ;  /* 0x0000000e07007c0c */ /* 0x000fe2000dfc1270 */
[----:B------:R-:W-:-:S02]  /*31590*/  VIADD R0, R6, 0x98 ;  /* 0x0000009806007836 */ /* 0x000fc40000000000 */
[----:B------:R-:W-:Y:S01]  /*315a0*/  @P5 STG.E desc[UR16][R224.64], R22 ;  /* 0x00000016e0005986 */ /* 0x000fe2000c101910 */
[----:B------:R-:W-:Y:S01]  /*315b0*/  ISETP.LT.AND P5, PT, R7, UR10, !P2 ;  /* 0x0000000a07007c0c */ /* 0x000fe2000d7a1270 */
[----:B------:R-:W-:Y:S01]  /*315c0*/  ULDC UR10, c[0x0][0x228] ;  /* 0x00008a00000a7ab9 */ /* 0x000fe20000000800 */
[C---:B------:R-:W-:Y:S01]  /*315d0*/  ISETP.LT.AND P2, PT, R8.reuse, UR12, !P2 ;  /* 0x0000000c08007c0c */ /* 0x040fe2000d741270 */
[----:B-1----:R-:W-:Y:S01]  /*315e0*/  VIADD R13, R227, UR4 ;  /* 0x00000004e30d7c36 */ /* 0x002fe20008000000 */
[----:B------:R-:W-:Y:S01]  /*315f0*/  ISETP.LT.AND P3, PT, R8, UR18, !P3 ;  /* 0x0000001208007c0c */ /* 0x000fe2000df61270 */
[----:B------:R-:W-:Y:S01]  /*31600*/  ULDC UR4, c[0x0][0x22c] ;  /* 0x00008b0000047ab9 */ /* 0x000fe20000000800 */
[----:B------:R-:W-:Y:S01]  /*31610*/  ISETP.GE.AND P4, PT, R0, UR8, PT ;  /* 0x0000000800007c0c */ /* 0x000fe2000bf86270 */
[C---:B------:R-:W-:Y:S01]  /*31620*/  VIADD R9, R13.reuse, UR6 ;  /* 0x000000060d097c36 */ /* 0x040fe20008000000 */
[----:B------:R-:W-:Y:S01]  /*31630*/  ULDC UR12, c[0x0][0x228] ;  /* 0x00008a00000c7ab9 */ /* 0x000fe20000000800 */
        /* <DEDUP_REMOVED lines=8> */
[C---:B---3--:R-:W-:Y:S01]  /*316c0*/  IMAD.WIDE R20, R9.reuse, 0x4, R2 ;  /* 0x0000000409147825 */ /* 0x048fe200078e0202 */
[----:B------:R-:W-:Y:S03]  /*316d0*/  @P2 STG.E desc[UR16][R12.64], R26 ;  /* 0x0000001a0c002986 */ /* 0x000fe6000c101910 */
[----:B------:R-:W-:Y:S01]  /*316e0*/  IMAD.WIDE R24, R9, 0x4, R4 ;  /* 0x0000000409187825 */ /* 0x000fe200078e0204 */
[----:B------:R-:W-:Y:S01]  /*316f0*/  @P6 STG.E desc[UR16][R20.64], R15 ;  /* 0x0000000f14006986 */ /* 0x000fe2000c101910 */
[----:B------:R-:W-:Y:S01]  /*31700*/  ISETP.GE.AND P5, PT, R0, UR4, PT ;  /* 0x0000000400007c0c */ /* 0x000fe2000bfa6270 */
[----:B------:R-:W-:-:S02]  /*31710*/  ULDC UR4, c[0x0][0x248] ;  /* 0x0000920000047ab9 */ /* 0x000fc40000000800 */
[----:B------:R3:W-:Y:S01]  /*31720*/  @P3 STG.E desc[UR16][R24.64], R23 ;  /* 0x0000001718003986 */ /* 0x0007e2000c101910 */
[----:B------:R-:W-:Y:S01]  /*31730*/  ISETP.LT.AND P3, PT, R7, UR10, !P0 ;  /* 0x0000000a07007c0c */ /* 0x000fe2000c761270 */
[----:B------:R-:W-:Y:S01]  /*31740*/  VIADD R9, R9, UR4 ;  /* 0x0000000409097c36 */ /* 0x000fe20008000000 */
[----:B------:R-:W-:Y:S02]  /*31750*/  ISETP.LT.AND P0, PT, R8, UR12, !P0 ;  /* 0x0000000c08007c0c */ /* 0x000fe4000c701270 */
[----:B------:R-:W-:Y:S01]  /*31760*/  ISETP.LT.AND P6, PT, R7, UR14, !P4 ;  /* 0x0000000e07007c0c */ /* 0x000fe2000e7c1270 */
[----:B------:R-:W-:Y:S01]  /*31770*/  VIADD R0, R6, 0x9a ;  /* 0x0000009a06007836 */ /* 0x000fe20000000000 */
[----:B------:R-:W-:Y:S01]  /*31780*/  ISETP.LT.AND P4, PT, R8, UR18, !P4 ;  /* 0x0000001208007c0c */ /* 0x000fe2000e781270 */
[----:B-1----:R-:W-:Y:S01]  /*31790*/  IMAD.WIDE R10, R9, 0x4, R2 ;  /* 0x00000004090a7825 */ /* 0x002fe200078e0202 */
[----:B------:R-:W-:Y:S01]  /*317a0*/  ULDC UR4, c[0x0][0x22c] ;  /* 0x00008b0000047ab9 */ /* 0x000fe20000000800 */
[----:B------:R-:W-:-:S02]  /*317b0*/  ULDC UR10, c[0x0][0x228] ;  /* 0x00008a00000a7ab9 */ /* 0x000fc40000000800 */
[C---:B---3--:R-:W-:Y:S02]  /*317c0*/  VIADD R23, R9.reuse, UR6 ;  /* 0x0000000609177c36 */ /* 0x048fe40008000000 */
[----:B------:R-:W-:Y:S01]  /*317d0*/  IMAD.WIDE R12, R9, 0x4, R4 ;  /* 0x00000004090c7825 */ /* 0x000fe200078e0204 */
[----:B------:R-:W-:Y:S01]  /*317e0*/  ISETP.GE.AND P2, PT, R0, UR8, PT ;  /* 0x0000000800007c0c */ /* 0x000fe2000bf46270 */
[----:B------:R-:W-:Y:S01]  /*317f0*/  @P3 STG.E desc[UR16][R10.64], R31 ;  /* 0x0000001f0a003986 */ /* 0x000fe2000c101910 */
[----:B------:R-:W-:Y:S01]  /*31800*/  ULDC UR12, c[0x0][0x228] ;  /* 0x00008a00000c7ab9 */ /* 0x000fe20000000800 */
[C---:B------:R-:W-:Y:S01]  /*31810*/  IMAD.WIDE R14, R23.reuse, 0x4, R2 ;  /* 0x00000004170e7825 */ /* 0x040fe200078e0202 */
[----:B------:R-:W-:Y:S01]  /*31820*/  IADD3 R0, R6, 0x9b, RZ ;  /* 0x0000009b06007810 */ /* 0x000fe20007ffe0ff */
[----:B------:R-:W-:Y:S01]  /*31830*/  ULDC UR14, c[0x0][0x228] ;  /* 0x00008a00000e7ab9 */ /* 0x000fe20000000800 */
[----:B------:R-:W-:Y:S01]  /*31840*/  ULDC UR18, c[0x0][0x228] ;  /* 0x00008a0000127ab9 */ /* 0x000fe20000000800 */
[----:B------:R-:W-:Y:S01]  /*31850*/  IMAD.WIDE R20, R23, 0x4, R4 ;  /* 0x0000000417147825 */ /* 0x000fe200078e0204 */
[----:B------:R1:W-:Y:S01]  /*31860*/  @P0 STG.E desc[UR16][R12.64], R27 ;  /* 0x0000001b0c000986 */ /* 0x0003e2000c101910 */
[----:B------:R-:W-:Y:S01]  /*31870*/  ISETP.GE.AND P3, PT, R0, UR4, PT ;  /* 0x0000000400007c0c */ /* 0x000fe2000bf66270 */
[----:B------:R-:W-:Y:S01]  /*31880*/  ULDC UR4, c[0x0][0x248] ;  /* 0x0000920000047ab9 */ /* 0x000fe20000000800 */
[----:B------:R-:W-:Y:S01]  /*31890*/  ULDC UR6, c[0x0][0x248] ;  /* 0x0000920000067ab9 */ /* 0x000fe20000000800 */
[----:B------:R3:W-:Y:S01]  /*318a0*/  @P6 STG.E desc[UR16][R14.64], R16 ;  /* 0x000000100e006986 */ /* 0x0007e2000c101910 */
[C---:B------:R-:W-:Y:S01]  /*318b0*/  ISETP.LT.AND P6, PT, R7.reuse, UR14, !P2 ;  /* 0x0000000e07007c0c */ /* 0x040fe2000d7c1270 */
[----:B------:R-:W-:Y:S01]  /*318c0*/  VIADD R0, R6, 0x9c ;  /* 0x0000009c06007836 */ /* 0x000fe20000000000 */
[----:B------:R-:W-:Y:S01]  /*318d0*/  ULDC UR8, c[0x0][0x22c] ;  /* 0x00008b0000087ab9 */ /* 0x000fe20000000800 */
[----:B------:R4:W-:Y:S01]  /*318e0*/  @P4 STG.E desc[UR16][R20.64], R36 ;  /* 0x0000002414004986 */ /* 0x0009e2000c101910 */
        /* <DEDUP_REMOVED lines=18> */
[----:B------:R3:W-:Y:S03]  /*31a10*/  @P5 STG.E desc[UR16][R12.64], R40 ;  /* 0x000000280c005986 */ /* 0x0007e6000c101910 */
[----:B----4-:R-:W-:Y:S01]  /*31a20*/  IMAD.WIDE R20, R9, 0x4, R4 ;  /* 0x0000000409147825 */ /* 0x010fe200078e0204 */
[----:B------:R-:W-:Y:S01]  /*31a30*/  @P6 STG.E desc[UR16][R14.64], R17 ;  /* 0x000000110e006986 */ /* 0x000fe2000c101910 */
[----:B------:R-:W-:Y:S01]  /*31a40*/  ISETP.GE.AND P4, PT, R0, UR4, PT ;  /* 0x0000000400007c0c */ /* 0x000fe2000bf86270 */
[----:B------:R-:W-:-:S02]  /*31a50*/  ULDC UR4, c[0x0][0x248] ;  /* 0x0000920000047ab9 */ /* 0x000fc40000000800 */
[----:B------:R4:W-:Y:S01]  /*31a60*/  @P2 STG.E desc[UR16][R20.64], R37 ;  /* 0x0000002514002986 */ /* 0x0009e2000c101910 */
[----:B------:R-:W-:Y:S01]  /*31a70*/  ISETP.LT.AND P2, PT, R7, UR10, !P3 ;  /* 0x0000000a07007c0c */ /* 0x000fe2000df41270 */
[----:B------:R-:W-:Y:S01]  /*31a80*/  VIADD R9, R9, UR4 ;  /* 0x0000000409097c36 */ /* 0x000fe20008000000 */
[----:B------:R-:W-:Y:S01]  /*31a90*/  ISETP.LT.AND P3, PT, R8, UR12, !P3 ;  /* 0x0000000c08007c0c */ /* 0x000fe2000df61270 */
[----:B------:R-:W-:Y:S01]  /*31aa0*/  VIADD R0, R6, 0x9e ;  /* 0x0000009e06007836 */ /* 0x000fe20000000000 */
[----:B------:R-:W-:Y:S01]  /*31ab0*/  ISETP.LT.AND P5, PT, R7, UR14, !P0 ;  /* 0x0000000e07007c0c */ /* 0x000fe2000c7a1270 */
[C---:B-1----:R-:W-:Y:S01]  /*31ac0*/  IMAD.WIDE R10, R9.reuse, 0x4, R2 ;  /* 0x00000004090a7825 */ /* 0x042fe200078e0202 */
[----:B------:R-:W-:Y:S01]  /*31ad0*/  ISETP.LT.AND P6, PT, R8, UR18, !P0 ;  /* 0x0000001208007c0c */ /* 0x000fe2000c7c1270 */
[----:B------:R-:W-:Y:S01]  /*31ae0*/  ULDC UR10, c[0x0][0x228] ;  /* 0x00008a00000a7ab9 */ /* 0x000fe20000000800 */
[----:B------:R-:W-:Y:S01]  /*31af0*/  ULDC UR4, c[0x0][0x22c] ;  /* 0x00008b0000047ab9 */ /* 0x000fe20000000800 */
[C---:B---3--:R-:W-:Y:S01]  /*31b00*/  IMAD.WIDE R12, R9.reuse, 0x4, R4 ;  /* 0x00000004090c7825 */ /* 0x048fe200078e0204 */
[----:B------:R-:W-:Y:S01]  /*31b10*/  ISETP.GE.AND P0, PT, R0, UR8, PT ;  /* 0x0000000800007c0c */ /* 0x000fe2000bf06270 */
[----:B------:R-:W-:Y:S01]  /*31b20*/  ULDC UR12, c[0x0][0x228] ;  /* 0x00008a00000c7ab9 */ /* 0x000fe20000000800 */
[----:B------:R-:W-:Y:S01]  /*31b30*/  IADD3 R0, R6, 0x9f, RZ ;  /* 0x0000009f06007810 */ /* 0x000fe20007ffe0ff */
[----:B------:R-:W-:Y:S01]  /*31b40*/  @P2 STG.E desc[UR16][R10.64], R45 ;  /* 0x0000002d0a002986 */ /* 0x000fe2000c101910 */
[----:B----4-:R-:W-:Y:S01]  /*31b50*/  VIADD R21, R9, UR6 ;  /* 0x0000000609157c36 */ /* 0x010fe20008000000 */
[----:B------:R-:W-:Y:S01]  /*31b60*/  ULDC UR6, c[0x0][0x248] ;  /* 0x0000920000067ab9 */ /* 0x000fe20000000800 */
[----:B------:R-:W-:Y:S01]  /*31b70*/  ULDC UR14, c[0x0][0x228] ;  /* 0x00008a00000e7ab9 */ /* 0x000fe20000000800 */
[----:B------:R1:W-:Y:S01]  /*31b80*/  @P3 STG.E desc[UR16][R12.64], R41 ;  /* 0x000000290c003986 */ /* 0x0003e2000c101910 */
[----:B------:R-:W-:Y:S01]  /*31b90*/  ISETP.LT.AND P3, PT, R7, UR10, !P4 ;  /* 0x0000000a07007c0c */ /* 0x000fe2000e761270 */
[----:B------:R-:W-:Y:S01]  /*31ba0*/  ULDC UR18, c[0x0][0x228] ;  /* 0x00008a0000127ab9 */ /* 0x000fe20000000800 */
[----:B------:R-:W-:Y:S01]  /*31bb0*/  ISETP.GE.AND P2, PT, R0, UR4, PT ;  /* 0x0000000400007c0c */ /* 0x000fe2000bf46270 */
[----:B------:R-:W-:Y:S01]  /*31bc0*/  ULDC UR4, c[0x0][0x248] ;  /* 0x0000920000047ab9 */ /* 0x000fe20000000800 */
[----:B------:R-:W-:Y:S01]  /*31bd0*/  ISETP.LT.AND P4, PT, R8, UR12, !P4 ;  /* 0x0000000c08007c0c */ /* 0x000fe2000e781270 */
[C---:B------:R-:W-:Y:S01]  /*31be0*/  IMAD.WIDE R14, R21.reuse, 0x4, R2 ;  /* 0x00000004150e7825 */ /* 0x040fe200078e0202 */
[----:B------:R-:W-:Y:S01]  /*31bf0*/  ULDC UR8, c[0x0][0x22c] ;  /* 0x00008b0000087ab9 */ /* 0x000fe20000000800 */
[----:B------:R-:W-:Y:S01]  /*31c00*/  ULDC UR10, c[0x0][0x228] ;  /* 0x00008a00000a7ab9 */ /* 0x000fe20000000800 */
[----:B------:R-:W-:Y:S01]  /*31c10*/  ULDC UR12, c[0x0][0x228] ;  /* 0x00008a00000c7ab9 */ /* 0x000fe20000000800 */
[----:B------:R-:W-:-:S04]  /*31c20*/  IMAD.WIDE R16, R21, 0x4, R4 ;  /* 0x0000000415107825 */ /* 0x000fc800078e0204 */
[----:B-1----:R-:W-:Y:S02]  /*31c30*/  VIADD R13, R21, UR4 ;  /* 0x00000004150d7c36 */ /* 0x002fe40008000000 */
[----:B------:R-:W-:Y:S01]  /*31c40*/  VIADD R0, R6, 0xa0 ;  /* 0x000000a006007836 */ /* 0x000fe20000000000 */
[----:B------:R1:W-:Y:S01]  /*31c50*/  @P5 STG.E desc[UR16][R14.64], R18 ;  /* 0x000000120e005986 */ /* 0x0003e2000c101910 */
[C---:B------:R-:W-:Y:S01]  /*31c60*/  VIADD R9, R13.reuse, UR6 ;  /* 0x000000060d097c36 */ /* 0x040fe20008000000 */
[----:B------:R-:W-:Y:S01]  /*31c70*/  ULDC UR4, c[0x0][0x22c] ;  /* 0x00008b0000047ab9 */ /* 0x000fe20000000800 */
[----:B------:R-:W-:Y:S01]  /*31c80*/  IMAD.WIDE R10, R13, 0x4, R2 ;  /* 0x000000040d0a7825 */ /* 0x000fe200078e0202 */
[----:B------:R3:W-:Y:S01]  /*31c90*/  @P6 STG.E desc[UR16][R16.64], R38 ;  /* 0x0000002610006986 */ /* 0x0007e2000c101910 */
[----:B------:R-:W-:Y:S01]  /*31ca0*/  ISETP.LT.AND P5, PT, R7, UR14, !P0 ;  /* 0x0000000e07007c0c */ /* 0x000fe2000c7a1270 */
[----:B------:R-:W-:Y:S01]  /*31cb0*/  ULDC UR14, c[0x0][0x228] ;  /* 0x00008a00000e7ab9 */ /* 0x000fe20000000800 */
[----:B------:R-:W-:Y:S01]  /*31cc0*/  IMAD.WIDE R12, R13, 0x4, R4 ;  /* 0x000000040d0c7825 */ /* 0x000fe200078e0204 */
[----:B------:R-:W-:Y:S01]  /*31cd0*/  ISETP.LT.AND P6, PT, R8, UR18, !P0 ;  /* 0x0000001208007c0c */ /* 0x000fe2000c7c1270 */
[----:B------:R4:W-:Y:S01]  /*31ce0*/  @P3 STG.E desc[UR16][R10.64], R46 ;  /* 0x0000002e0a003986 */ /* 0x0009e2000c101910 */
[----:B------:R-:W-:Y:S01]  /*31cf0*/  ISETP.GE.AND P0, PT, R0, UR8, PT ;  /* 0x0000000800007c0c */ /* 0x000fe2000bf06270 */
[----:B------:R-:W-:Y:S01]  /*31d00*/  ULDC UR18, c[0x0][0x228] ;  /* 0x00008a0000127ab9 */ /* 0x000fe20000000800 */
[----:B------:R-:W-:Y:S01]  /*31d10*/  IADD3 R0, R6, 0xa1, RZ ;  /* 0x000000a106007810 */ /* 0x000fe20007ffe0ff */
[----:B------:R2:W-:Y:S01]  /*31d20*/  @P4 STG.E desc[UR16][R12.64], R42 ;  /* 0x0000002a0c004986 */ /* 0x0005e2000c101910 */
[----:B------:R-:W-:Y:S01]  /*31d30*/  ISETP.LT.AND P4, PT, R7, UR10, !P2 ;  /* 0x0000000a07007c0c */ /* 0x000fe2000d781270 */
[C---:B-1----:R-:W-:Y:S01]  /*31d40*/  IMAD.WIDE R14, R9.reuse, 0x4, R2 ;  /* 0x00000004090e7825 */ /* 0x042fe200078e0202 */
[----:B------:R-:W-:Y:S01]  /*31d50*/  ISETP.GE.AND P3, PT, R0, UR4, PT ;  /* 0x0000000400007c0c */ /* 0x000fe2000bf66270 */
[----:B------:R-:W-:Y:S01]  /*31d60*/  ULDC UR4, c[0x0][0x248] ;  /* 0x0000920000047ab9 */ /* 0x000fe20000000800 */
[----:B------:R-:W-:Y:S01]  /*31d70*/  ISETP.LT.AND P2, PT, R8, UR12, !P2 ;  /* 0x0000000c08007c0c */ /* 0x000fe2000d741270 */
[C---:B---3--:R-:W-:Y:S01]  /*31d80*/  IMAD.WIDE R16, R9.reuse, 0x4, R4 ;  /* 0x0000000409107825 */ /* 0x048fe200078e0204 */
[----:B------:R1:W-:Y:S01]  /*31d90*/  @P5 STG.E desc[UR16][R14.64], R19 ;  /* 0x000000130e005986 */ /* 0x0003e2000c101910 */
[----:B------:R-:W-:Y:S01]  /*31da0*/  ULDC UR8, c[0x0][0x22c] ;  /* 0x00008b0000087ab9 */ /* 0x000fe20000000800 */
[----:B------:R-:W-:Y:S01]  /*31db0*/  ULDC UR6, c[0x0][0x248] ;  /* 0x0000920000067ab9 */ /* 0x000fe20000000800 */
[----:B------:R-:W-:Y:S01]  /*31dc0*/  VIADD R9, R9, UR4 ;  /* 0x0000000409097c36 */ /* 0x000fe20008000000 */
[----:B------:R-:W-:Y:S01]  /*31dd0*/  ULDC UR10, c[0x0][0x228] ;  /* 0x00008a00000a7ab9 */ /* 0x000fe20000000800 */
[----:B------:R-:W-:Y:S01]  /*31de0*/  VIADD R0, R6, 0xa2 ;  /* 0x000000a206007836 */ /* 0x000fe20000000000 */
[----:B------:R3:W-:Y:S01]  /*31df0*/  @P6 STG.E desc[UR16][R16.64], R39 ;  /* 0x0000002710006986 */ /* 0x0007e2000c101910 */
[----:B----4-:R-:W-:Y:S01]  /*31e00*/  IMAD.WIDE R10, R9, 0x4, R2 ;  /* 0x00000004090a7825 */ /* 0x010fe200078e0202 */
[----:B------:R-:W-:Y:S01]  /*31e10*/  ISETP.LT.AND P5, PT, R7, UR14, !P0 ;  /* 0x0000000e07007c0c */ /* 0x000fe2000c7a1270 */
[----:B------:R-:W-:Y:S01]  /*31e20*/  ULDC UR4, c[0x0][0x22c] ;  /* 0x00008b0000047ab9 */ /* 0x000fe20000000800 */
[----:B------:R-:W-:Y:S01]  /*31e30*/  ISETP.LT.AND P6, PT, R8, UR18, !P0 ;  /* 0x0000001208007c0c */ /* 0x000fe2000c7c1270 */
[C---:B--2---:R-:W-:Y:S01]  /*31e40*/  IMAD.WIDE R12, R9.reuse, 0x4, R4 ;  /* 0x00000004090c7825 */ /* 0x044fe200078e0204 */
[----:B------:R-:W-:Y:S01]  /*31e50*/  ISETP.GE.AND P0, PT, R0, UR8, PT ;  /* 0x0000000800007c0c */ /* 0x000fe2000bf06270 */
[----:B------:R-:W-:Y:S01]  /*31e60*/  @P4 STG.E desc[UR16][R10.64], R47 ;  /* 0x0000002f0a004986 */ /* 0x000fe2000c101910 */
[----:B------:R-:W-:Y:S01]  /*31e70*/  IADD3 R0, R6, 0xa3, RZ ;  /* 0x000000a306007810 */ /* 0x000fe20007ffe0ff */
[----:B-1----:R-:W-:Y:S01]  /*31e80*/  VIADD R19, R9, UR6 ;  /* 0x0000000609137c36 */ /* 0x002fe20008000000 */
        /* <DEDUP_REMOVED lines=11> */
[----:B---3--:R-:W-:Y:S01]  /*31f40*/  IMAD.WIDE R16, R19, 0x4, R4 ;  /* 0x0000000413107825 */ /* 0x008fe200078e0204 */
[----:B------:R-:W-:-:S03]  /*31f50*/  ULDC UR10, c[0x0][0x228] ;  /* 0x00008a00000a7ab9 */ /* 0x000fc60000000800 */
        /* <DEDUP_REMOVED lines=21> */
[C---:B--2---:R-:W-:Y:S01]  /*320b0*/  IMAD.WIDE R16, R9.reuse, 0x4, R4 ;  /* 0x0000000409107825 */ /* 0x044fe200078e0204 */
[----:B------:R1:W-:Y:S01]  /*320c0*/  @P5 STG.E desc[UR16][R14.64], R33 ;  /* 0x000000210e005986 */ /* 0x0003e2000c101910 */
[----:B------:R-:W-:Y:S01]  /*320d0*/  ULDC UR18, c[0x0][0x228] ;  /* 0x00008a0000127ab9 */ /* 0x000fe20000000800 */
[----:B------:R-:W-:Y:S01]  /*320e0*/  ULDC UR8, c[0x0][0x22c] ;  /* 0x00008b0000087ab9 */ /* 0x000fe20000000800 */
[----:B------:R-:W-:Y:S01]  /*320f0*/  VIADD R9, R9, UR4 ;  /* 0x0000000409097c36 */ /* 0x000fe20008000000 */
[----:B------:R-:W-:Y:S01]  /*32100*/  ULDC UR6, c[0x0][0x248] ;  /* 0x0000920000067ab9 */ /* 0x000fe20000000800 */
[----:B------:R-:W-:Y:S01]  /*32110*/  VIADD R0, R6, 0xa6 ;  /* 0x000000a606007836 */ /* 0x000fe20000000000 */
[----:B------:R2:W-:Y:S01]  /*32120*/  @P6 STG.E desc[UR16][R16.64], R53 ;  /* 0x0000003510006986 */ /* 0x0005e2000c101910 */
[----:B---3--:R-:W-:Y:S01]  /*32130*/  IMAD.WIDE R10, R9, 0x4, R2 ;  /* 0x00000004090a7825 */ /* 0x008fe200078e0202 */
[----:B------:R-:W-:Y:S01]  /*32140*/  ISETP.LT.AND P5, PT, R7, UR14, !P0 ;  /* 0x0000000e07007c0c */ /* 0x000fe2000c7a1270 */
[----:B------:R-:W-:Y:S01]  /*32150*/  ULDC UR10, c[0x0][0x228] ;  /* 0x00008a00000a7ab9 */ /* 0x000fe20000000800 */
[----:B------:R-:W-:Y:S01]  /*32160*/  ISETP.LT.AND P6, PT, R8, UR18, !P0 ;  /* 0x0000001208007c0c */ /* 0x000fe2000c7c1270 */
[C---:B----4-:R-:W-:Y:S01]  /*32170*/  IMAD.WIDE R12, R9.reuse, 0x4, R4 ;  /* 0x00000004090c7825 */ /* 0x050fe200078e0204 */
[----:B------:R-:W-:Y:S01]  /*32180*/  ISETP.GE.AND P0, PT, R0, UR8, PT ;  /* 0x0000000800007c0c */ /* 0x000fe2000bf06270 */
[----:B------:R-:W-:Y:S01]  /*32190*/  @P3 STG.E desc[UR16][R10.64], R61 ;  /* 0x0000003d0a003986 */ /* 0x000fe2000c101910 */
[----:B------:R-:W-:Y:S01]  /*321a0*/  IADD3 R0, R6, 0xa7, RZ ;  /* 0x000000a706007810 */ /* 0x000fe20007ffe0ff */
[----:B------:R-:W-:Y:S01]  /*321b0*/  VIADD R19, R9, UR6 ;  /* 0x0000000609137c36 */ /* 0x000fe20008000000 */
[----:B------:R-:W-:Y:S01]  /*321c0*/  ULDC UR4, c[0x0][0x22c] ;  /* 0x00008b0000047ab9 */ /* 0x000fe20000000800 */
[----:B------:R3:W-:Y:S01]  /*321d0*/  @P4 STG.E desc[UR16][R12.64], R57 ;  /* 0x000000390c004986 */ /* 0x0007e2000c101910 */
[----:B------:R-:W-:Y:S01]  /*321e0*/  ULDC UR12, c[0x0][0x228] ;  /* 0x00008a00000c7ab9 */ /* 0x000fe20000000800 */
[----:B------:R-:W-:Y:S01]  /*321f0*/  ISETP.LT.AND P4, PT, R7, UR10, !P2 ;  /* 0x0000000a07007c0c */ /* 0x000fe2000d781270 */
[C---:B-1----:R-:W-:Y:S01]  /*32200*/  IMAD.WIDE R14, R19.reuse, 0x4, R2 ;  /* 0x00000004130e7825 */ /* 0x042fe200078e0202 */
[----:B------:R-:W-:Y:S01]  /*32210*/  ISETP.GE.AND P3, PT, R0, UR4, PT ;  /* 0x0000000400007c0c */ /* 0x000fe2000bf66270 */
[----:B------:R-:W-:Y:S01]  /*32220*/  ULDC UR4, c[0x0][0x248] ;  /* 0x0000920000047ab9 */ /* 0x000fe20000000800 */
[----:B------:R-:W-:Y:S01]  /*32230*/  ISETP.LT.AND P2, PT, R8, UR12, !P2 ;  /* 0x0000000c08007c0c */ /* 0x000fe2000d741270 */
[C---:B--2---:R-:W-:Y:S01]  /*32240*/  IMAD.WIDE R16, R19.reuse, 0x4, R4 ;  /* 0x0000000413107825 */ /* 0x044fe200078e0204 */
[----:B------:R-:W-:Y:S01]  /*32250*/  ULDC UR6, c[0x0][0x248] ;  /* 0x0000920000067ab9 */ /* 0x000fe20000000800 */
[----:B------:R1:W-:Y:S01]  /*32260*/  @P5 STG.E desc[UR16][R14.64], R34 ;  /* 0x000000220e005986 */ /* 0x0003e2000c101910 */
[----:B------:R-:W-:Y:S01]  /*32270*/  ULDC UR14, c[0x0][0x228] ;  /* 0x00008a00000e7ab9 */ /* 0x000fe20000000800 */
[----:B------:R-:W-:Y:S01]  /*32280*/  VIADD R0, R6, 0xa8 ;  /* 0x000000a806007836 */ /* 0x000fe20000000000 */
[----:B------:R-:W-:Y:S01]  /*32290*/  ULDC UR18, c[0x0][0x228] ;  /* 0x00008a0000127ab9 */ /* 0x000fe20000000800 */
[----:B---3--:R-:W-:Y:S01]  /*322a0*/  VIADD R13, R19, UR4 ;  /* 0x00000004130d7c36 */ /* 0x008fe20008000000 */
[----:B------:R2:W-:Y:S01]  /*322b0*/  @P6 STG.E desc[UR16][R16.64], R54 ;  /* 0x0000003610006986 */ /* 0x0005e2000c101910 */
[----:B------:R-:W-:Y:S01]  /*322c0*/  ULDC UR8, c[0x0][0x22c] ;  /* 0x00008b0000087ab9 */ /* 0x000fe20000000800 */
[----:B------:R-:W-:Y:S01]  /*322d0*/  ISETP.LT.AND P5, PT, R7, UR14, !P0 ;  /* 0x0000000e07007c0c */ /* 0x000fe2000c7a1270 */
[C---:B------:R-:W-:Y:S01]  /*322e0*/  VIADD R9, R13.reuse, UR6 ;  /* 0x000000060d097c36 */ /* 0x040fe20008000000 */
[----:B------:R-:W-:Y:S01]  /*322f0*/  ULDC UR10, c[0x0][0x228] ;  /* 0x00008a00000a7ab9 */ /* 0x000fe20000000800 */
[C---:B------:R-:W-:Y:S01]  /*32300*/  IMAD.WIDE R10, R13.reuse, 0x4, R2 ;  /* 0x000000040d0a7825 */ /* 0x040fe200078e0202 */
[----:B------:R-:W-:Y:S01]  /*32310*/  ISETP.LT.AND P6, PT, R8, UR18, !P0 ;  /* 0x0000001208007c0c */ /* 0x000fe2000c7c1270 */
[----:B------:R-:W-:Y:S01]  /*32320*/  ULDC UR4, c[0x0][0x22c] ;  /* 0x00008b0000047ab9 */ /* 0x000fe20000000800 */
[----:B------:R-:W-:Y:S01]  /*32330*/  ULDC UR12, c[0x0][0x228] ;  /* 0x00008a00000c7ab9 */ /* 0x000fe20000000800 */
[----:B------:R-:W-:Y:S01]  /*32340*/  IMAD.WIDE R12, R13, 0x4, R4 ;  /* 0x000000040d0c7825 */ /* 0x000fe200078e0204 */
[----:B------:R-:W-:Y:S01]  /*32350*/  ISETP.GE.AND P0, PT, R0, UR8, PT ;  /* 0x0000000800007c0c */ /* 0x000fe2000bf06270 */
[----:B------:R3:W-:Y:S01]  /*32360*/  @P4 STG.E desc[UR16][R10.64], R62 ;  /* 0x0000003e0a004986 */ /* 0x0007e2000c101910 */
[----:B------:R-:W-:Y:S01]  /*32370*/  IADD3 R0, R6, 0xa9, RZ ;  /* 0x000000a906007810 */ /* 0x000fe20007ffe0ff */
[----:B-1----:R-:W-:Y:S01]  /*32380*/  IMAD.WIDE R14, R9, 0x4, R2 ;  /* 0x00000004090e7825 */ /* 0x002fe200078e0202 */
[----:B------:R-:W-:Y:S01]  /*32390*/  ULDC UR14, c[0x0][0x228] ;  /* 0x00008a00000e7ab9 */ /* 0x000fe20000000800 */
[----:B------:R1:W-:Y:S01]  /*323a0*/  @P2 STG.E desc[UR16][R12.64], R58 ;  /* 0x0000003a0c002986 */ /* 0x0003e2000c101910 */
[----:B------:R-:W-:Y:S01]  /*323b0*/  ISETP.LT.AND P2, PT, R7, UR10, !P3 ;  /* 0x0000000a07007c0c */ /* 0x000fe2000df41270 */
[C---:B--2---:R-:W-:Y:S01]  /*323c0*/  IMAD.WIDE R16, R9.reuse, 0x4, R4 ;  /* 0x0000000409107825 */ /* 0x044fe200078e0204 */
[----:B------:R-:W-:Y:S01]  /*323d0*/  ISETP.GE.AND P4, PT, R0, UR4, PT ;  /* 0x0000000400007c0c */ /* 0x000fe2000bf86270 */
[----:B------:R-:W-:Y:S01]  /*323e0*/  ULDC UR4, c[0x0][0x248] ;  /* 0x0000920000047ab9 */ /* 0x000fe20000000800 */
[----:B------:R-:W-:Y:S01]  /*323f0*/  ISETP.LT.AND P3, PT, R8, UR12, !P3 ;  /* 0x0000000c08007c0c */ /* 0x000fe2000df61270 */
[----:B------:R-:W-:Y:S01]  /*32400*/  VIADD R9, R9, UR4 ;  /* 0x0000000409097c36 */ /* 0x000fe20008000000 */
[----:B------:R2:W-:Y:S01]  /*32410*/  @P5 STG.E desc[UR16][R14.64], R35 ;  /* 0x000000230e005986 */ /* 0x0005e2000c101910 */
[----:B------:R-:W-:Y:S01]  /*32420*/  VIADD R0, R6, 0xaa ;  /* 0x000000aa06007836 */ /* 0x000fe20000000000 */
[----:B------:R-:W-:Y:S01]  /*32430*/  ULDC UR18, c[0x0][0x228] ;  /* 0x00008a0000127ab9 */ /* 0x000fe20000000800 */
[----:B---3--:R-:W-:Y:S01]  /*32440*/  IMAD.WIDE R10, R9, 0x4, R2 ;  /* 0x00000004090a7825 */ /* 0x008fe200078e0202 */
[----:B------:R3:W-:Y:S01]  /*32450*/  @P6 STG.E desc[UR16][R16.64], R55 ;  /* 0x0000003710006986 */ /* 0x0007e2000c101910 */
[----:B------:R-:W-:Y:S01]  /*32460*/  ULDC UR8, c[0x0][0x22c] ;  /* 0x00008b0000087ab9 */ /* 0x000fe20000000800 */
[----:B------:R-:W-:Y:S01]  /*32470*/  ISETP.LT.AND P5, PT, R7, UR14, !P0 ;  /* 0x0000000e07007c0c */ /* 0x000fe2000c7a1270 */
[C---:B-1----:R-:W-:Y:S01]  /*32480*/  IMAD.WIDE R12, R9.reuse, 0x4, R4 ;  /* 0x00000004090c7825 */ /* 0x042fe200078e0204 */
[----:B------:R-:W-:Y:S01]  /*32490*/  ISETP.LT.AND P6, PT, R8, UR18, !P0 ;  /* 0x0000001208007c0c */ /* 0x000fe2000c7c1270 */
[----:B------:R-:W-:Y:S01]  /*324a0*/  ULDC UR6, c[0x0][0x248] ;  /* 0x0000920000067ab9 */ /* 0x000fe20000000800 */
[----:B------:R-:W-:Y:S01]  /*324b0*/  ISETP.GE.AND P0, PT, R0, UR8, PT ;  /* 0x0000000800007c0c */ /* 0x000fe2000bf06270 */
[----:B------:R-:W-:Y:S01]  /*324c0*/  @P2 STG.E desc[UR16][R10.64], R63 ;  /* 0x0000003f0a002986 */ /* 0x000fe2000c101910 */
[----:B------:R-:W-:Y:S01]  /*324d0*/  IADD3 R0, R6, 0xab, RZ ;  /* 0x000000ab06007810 */ /* 0x000fe20007ffe0ff */
[----:B------:R-:W-:Y:S01]  /*324e0*/  ULDC UR10, c[0x0][0x228] ;  /* 0x00008a00000a7ab9 */ /* 0x000fe20000000800 */
[----:B------:R-:W-:Y:S01]  /*324f0*/  VIADD R19, R9, UR6 ;  /* 0x0000000609137c36 */ /* 0x000fe20008000000 */
[----:B------:R-:W-:Y:S01]  /*32500*/  ULDC UR4, c[0x0][0x22c] ;  /* 0x00008b0000047ab9 */ /* 0x000fe20000000800 */
[----:B------:R1:W-:Y:S01]  /*32510*/  @P3 STG.E desc[UR16][R12.64], R59 ;  /* 0x0000003b0c003986 */ /* 0x0003e2000c101910 */
[----:B------:R-:W-:Y:S01]  /*32520*/  ULDC UR12, c[0x0][0x228] ;  /* 0x00008a00000c7ab9 */ /* 0x000fe20000000800 */
[----:B------:R-:W-:Y:S01]  /*32530*/  ISETP.LT.AND P3, PT, R7, UR10, !P4 ;  /* 0x0000000a07007c0c */ /* 0x000fe2000e761270 */
[C---:B--2---:R-:W-:Y:S01]  /*32540*/  IMAD.WIDE R14, R19.reuse, 0x4, R2 ;  /* 0x00000004130e7825 */ /* 0x044fe200078e0202 */
[----:B------:R-:W-:Y:S01]  /*32550*/  ISETP.GE.AND P2, PT, R0, UR4, PT ;  /* 0x0000000400007c0c */ /* 0x000fe2000bf46270 */
[----:B------:R-:W-:Y:S01]  /*32560*/  ULDC UR4, c[0x0][0x248] ;  /* 0x0000920000047ab9 */ /* 0x000fe20000000800 */
[----:B------:R-:W-:Y:S01]  /*32570*/  ISETP.LT.AND P4, PT, R8, UR12, !P4 ;  /* 0x0000000c08007c0c */ /* 0x000fe2000e781270 */
[C---:B---3--:R-:W-:Y:S01]  /*32580*/  IMAD.WIDE R16, R19.reuse, 0x4, R4 ;  /* 0x0000000413107825 */ /* 0x048fe200078e0204 */
[----:B------:R-:W-:Y:S01]  /*32590*/  ULDC UR6, c[0x0][0x248] ;  /* 0x0000920000067ab9 */ /* 0x000fe20000000800 */
[----:B------:R2:W-:Y:S01]  /*325a0*/  @P5 STG.E desc[UR16][R14.64], R48 ;  /* 0x000000300e005986 */ /* 0x0005e2000c101910 */
[----:B------:R-:W-:Y:S01]  /*325b0*/  ULDC UR14, c[0x0][0x228] ;  /* 0x00008a00000e7ab9 */ /* 0x000fe20000000800 */
[----:B------:R-:W-:Y:S01]  /*325c0*/  VIADD R0, R6, 0xac ;  /* 0x000000ac06007836 */ /* 0x000fe20000000000 */
[----:B------:R-:W-:Y:S01]  /*325d0*/  ULDC UR18, c[0x0][0x228] ;  /* 0x00008a0000127ab9 */ /* 0x000fe20000000800 */
[----:B-1----:R-:W-:Y:S01]  /*325e0*/  VIADD R13, R19, UR4 ;  /* 0x00000004130d7c36 */ /* 0x002fe20008000000 */
        /* <DEDUP_REMOVED lines=13> */
[----:B--2---:R-:W-:Y:S01]  /*326c0*/  IMAD.WIDE R14, R9, 0x4, R2 ;  /* 0x00000004090e7825 */ /* 0x004fe200078e0202 */
[----:B------:R-:W-:Y:S01]  /*326d0*/  ULDC UR14, c[0x0][0x228] ;  /* 0x00008a00000e7ab9 */ /* 0x000fe20000000800 */
[----:B------:R2:W-:Y:S01]  /*326e0*/  @P4 STG.E desc[UR16][R12.64], R72 ;  /* 0x000000480c004986 */ /* 0x0005e2000c101910 */
[----:B------:R-:W-:Y:S01]  /*326f0*/  ISETP.LT.AND P4, PT, R7, UR10, !P2 ;  /* 0x0000000a07007c0c */ /* 0x000fe2000d781270 */
[C---:B-1----:R-:W-:Y:S01]  /*32700*/  IMAD.WIDE R16, R9.reuse, 0x4, R4 ;  /* 0x0000000409107825 */ /* 0x042fe200078e0204 */
        /* <DEDUP_REMOVED lines=11> */
[C---:B--2---:R-:W-:Y:S01]  /*327c0*/  IMAD.WIDE R12, R9.reuse, 0x4, R4 ;  /* 0x00000004090c7825 */ /* 0x044fe200078e0204 */
        /* <DEDUP_REMOVED lines=21> */
[----:B--2---:R-:W-:Y:S01]  /*32920*/  VIADD R13, R19, UR4 ;  /* 0x00000004130d7c36 */ /* 0x004fe20008000000 */
        /* <DEDUP_REMOVED lines=657> */
[----:B------:R-:W-:Y:S01]  /*35240*/  VIADD R19, R9, UR6 ;  /* 0x0000000609137c36 */ /* 0x000fe20008000000 */
[----:B------:R-:W-:Y:S01]  /*35250*/  IADD3 R0, R6, 0xe3, RZ ;  /* 0x000000e306007810 */ /* 0x000fe20007ffe0ff */
[----:B------:R-:W-:Y:S01]  /*35260*/  @P3 STG.E desc[UR16][R10.64], R191 ;  /* 0x000000bf0a003986 */ /* 0x000fe2000c101910 */
[----:B------:R-:W-:Y:S01]  /*35270*/  ULDC UR10, c[0x0][0x228] ;  /* 0x00008a00000a7ab9 */ /* 0x000fe20000000800 */
[----:B------:R-:W-:Y:S01]  /*35280*/  ULDC UR4, c[0x0][0x22c] ;  /* 0x00008b0000047ab9 */ /* 0x000fe20000000800 */
[----:B------:R-:W-:Y:S01]  /*35290*/  ULDC UR12, c[0x0][0x228] ;  /* 0x00008a00000c7ab9 */ /* 0x000fe20000000800 */
[----:B------:R1:W-:Y:S01]  /*352a0*/  @P4 STG.E desc[UR16][R12.64], R187 ;  /* 0x000000bb0c004986 */ /* 0x0003e2000c101910 */
[----:B------:R-:W-:Y:S01]  /*352b0*/  ISETP.LT.AND P4, PT, R7, UR10, !P2 ;  /* 0x0000000a07007c0c */ /* 0x000fe2000d781270 */
[C---:B--2---:R-:W-:Y:S01]  /*352c0*/  IMAD.WIDE R14, R19.reuse, 0x4, R2 ;  /* 0x00000004130e7825 */ /* 0x044fe200078e0202 */
[----:B------:R-:W-:Y:S01]  /*352d0*/  ISETP.GE.AND P3, PT, R0, UR4, PT ;  /* 0x0000000400007c0c */ /* 0x000fe2000bf66270 */
[----:B------:R-:W-:Y:S01]  /*352e0*/  ULDC UR4, c[0x0][0x248] ;  /* 0x0000920000047ab9 */ /* 0x000fe20000000800 */
[----:B------:R-:W-:Y:S01]  /*352f0*/  ISETP.LT.AND P2, PT, R8, UR12, !P2 ;  /* 0x0000000c08007c0c */ /* 0x000fe2000d741270 */
[C---:B---3--:R-:W-:Y:S01]  /*35300*/  IMAD.WIDE R16, R19.reuse, 0x4, R4 ;  /* 0x0000000413107825 */ /* 0x048fe200078e0204 */
[----:B------:R-:W-:Y:S01]  /*35310*/  ULDC UR14, c[0x0][0x228] ;  /* 0x00008a00000e7ab9 */ /* 0x000fe20000000800 */
[----:B------:R-:W-:Y:S01]  /*35320*/  ULDC UR6, c[0x0][0x248] ;  /* 0x0000920000067ab9 */ /* 0x000fe20000000800 */
[----:B------:R2:W-:Y:S01]  /*35330*/  @P5 STG.E desc[UR16][R14.64], R180 ;  /* 0x000000b40e005986 */ /* 0x0005e2000c101910 */
[----:B------:R-:W-:Y:S01]  /*35340*/  VIADD R0, R6, 0xe4 ;  /* 0x000000e406007836 */ /* 0x000fe20000000000 */
[----:B------:R-:W-:Y:S01]  /*35350*/  ULDC UR18, c[0x0][0x228] ;  /* 0x00008a0000127ab9 */ /* 0x000fe20000000800 */
[----:B-1----:R-:W-:Y:S01]  /*35360*/  VIADD R13, R19, UR4 ;  /* 0x00000004130d7c36 */ /* 0x002fe20008000000 */
[----:B------:R-:W-:Y:S01]  /*35370*/  ISETP.LT.AND P5, PT, R7, UR14, !P0 ;  /* 0x0000000e07007c0c */ /* 0x000fe2000c7a1270 */
[----:B------:R1:W-:Y:S01]  /*35380*/  @P6 STG.E desc[UR16][R16.64], R136 ;  /* 0x0000008810006986 */ /* 0x0003e2000c101910 */
[----:B------:R-:W-:Y:S01]  /*35390*/  ULDC UR8, c[0x0][0x22c] ;  /* 0x00008b0000087ab9 */ /* 0x000fe20000000800 */
        /* <DEDUP_REMOVED lines=21> */
[----:B------:R-:W-:Y:S01]  /*354f0*/  ISETP.LT.AND P5, PT, R7, UR14, !P0 ;  /* 0x0000000e07007c0c */ /* 0x000fe2000c7a1270 */
[----:B------:R-:W-:Y:S01]  /*35500*/  ULDC UR18, c[0x0][0x228] ;  /* 0x00008a0000127ab9 */ /* 0x000fe20000000800 */
[C---:B---3--:R-:W-:Y:S01]  /*35510*/  IMAD.WIDE R10, R9.reuse, 0x4, R2 ;  /* 0x00000004090a7825 */ /* 0x048fe200078e0202 */
[----:B------:R3:W-:Y:S01]  /*35520*/  @P6 STG.E desc[UR16][R16.64], R137 ;  /* 0x0000008910006986 */ /* 0x0007e2000c101910 */
[----:B------:R-:W-:Y:S01]  /*35530*/  ULDC UR8, c[0x0][0x22c] ;  /* 0x00008b0000087ab9 */ /* 0x000fe20000000800 */
[----:B------:R-:W-:Y:S01]  /*35540*/  ULDC UR6, c[0x0][0x248] ;  /* 0x0000920000067ab9 */ /* 0x000fe20000000800 */
[C---:B--2---:R-:W-:Y:S01]  /*35550*/  IMAD.WIDE R12, R9.reuse, 0x4, R4 ;  /* 0x00000004090c7825 */ /* 0x044fe200078e0204 */
[----:B------:R-:W-:Y:S01]  /*35560*/  ISETP.LT.AND P6, PT, R8, UR18, !P0 ;  /* 0x0000001208007c0c */ /* 0x000fe2000c7c1270 */
[----:B------:R-:W-:Y:S01]  /*35570*/  @P2 STG.E desc[UR16][R10.64], R201 ;  /* 0x000000c90a002986 */ /* 0x000fe2000c101910 */
[----:B------:R-:W-:Y:S01]  /*35580*/  ISETP.GE.AND P0, PT, R0, UR8, PT ;  /* 0x0000000800007c0c */ /* 0x000fe2000bf06270 */
[----:B------:R-:W-:Y:S01]  /*35590*/  VIADD R19, R9, UR6 ;  /* 0x0000000609137c36 */ /* 0x000fe20008000000 */
[----:B------:R-:W-:Y:S01]  /*355a0*/  IADD3 R0, R6, 0xe7, RZ ;  /* 0x000000e706007810 */ /* 0x000fe20007ffe0ff */
[----:B------:R-:W-:Y:S01]  /*355b0*/  ULDC UR10, c[0x0][0x228] ;  /* 0x00008a00000a7ab9 */ /* 0x000fe20000000800 */
[----:B------:R-:W-:Y:S01]  /*355c0*/  ULDC UR4, c[0x0][0x22c] ;  /* 0x00008b0000047ab9 */ /* 0x000fe20000000800 */
[----:B------:R2:W-:Y:S01]  /*355d0*/  @P3 STG.E desc[UR16][R12.64], R197 ;  /* 0x000000c50c003986 */ /* 0x0005e2000c101910 */
[----:B------:R-:W-:Y:S01]  /*355e0*/  ULDC UR12, c[0x0][0x228] ;  /* 0x00008a00000c7ab9 */ /* 0x000fe20000000800 */
[----:B-1----:R-:W-:Y:S01]  /*355f0*/  IMAD.WIDE R14, R19, 0x4, R2 ;  /* 0x00000004130e7825 */ /* 0x002fe200078e0202 */
[----:B------:R-:W-:Y:S01]  /*35600*/  ISETP.LT.AND P3, PT, R7, UR10, !P4 ;  /* 0x0000000a07007c0c */ /* 0x000fe2000e761270 */
[----:B------:R-:W-:Y:S01]  /*35610*/  ULDC UR14, c[0x0][0x228] ;  /* 0x00008a00000e7ab9 */ /* 0x000fe20000000800 */
[----:B------:R-:W-:Y:S01]  /*35620*/  ISETP.GE.AND P2, PT, R0, UR4, PT ;  /* 0x0000000400007c0c */ /* 0x000fe2000bf46270 */
[----:B------:R-:W-:Y:S01]  /*35630*/  ULDC UR4, c[0x0][0x248] ;  /* 0x0000920000047ab9 */ /* 0x000fe20000000800 */
[----:B------:R-:W-:Y:S01]  /*35640*/  ISETP.LT.AND P4, PT, R8, UR12, !P4 ;  /* 0x0000000c08007c0c */ /* 0x000fe2000e781270 */
[C---:B---3--:R-:W-:Y:S01]  /*35650*/  IMAD.WIDE R16, R19.reuse, 0x4, R4 ;  /* 0x0000000413107825 */ /* 0x048fe200078e0204 */
[----:B------:R1:W-:Y:S01]  /*35660*/  @P5 STG.E desc[UR16][R14.64], R182 ;  /* 0x000000b60e005986 */ /* 0x0003e2000c101910 */
[----:B------:R-:W-:Y:S01]  /*35670*/  ULDC UR6, c[0x0][0x248] ;  /* 0x0000920000067ab9 */ /* 0x000fe20000000800 */
[----:B------:R-:W-:Y:S01]  /*35680*/  ULDC UR18, c[0x0][0x228] ;  /* 0x00008a0000127ab9 */ /* 0x000fe20000000800 */
[----:B--2---:R-:W-:Y:S01]  /*35690*/  VIADD R13, R19, UR4 ;  /* 0x00000004130d7c36 */ /* 0x004fe20008000000 */
[----:B------:R-:W-:Y:S01]  /*356a0*/  ISETP.LT.AND P5, PT, R7, UR14, !P0 ;  /* 0x0000000e07007c0c */ /* 0x000fe2000c7a1270 */
[----:B------:R-:W-:Y:S01]  /*356b0*/  VIADD R0, R6, 0xe8 ;  /* 0x000000e806007836 */ /* 0x000fe20000000000 */
[----:B------:R2:W-:Y:S01]  /*356c0*/  @P6 STG.E desc[UR16][R16.64], R138 ;  /* 0x0000008a10006986 */ /* 0x0005e2000c101910 */
        /* <DEDUP_REMOVED lines=18> */
[----:B------:R-:W-:Y:S01]  /*357f0*/  ULDC UR14, c[0x0][0x228] ;  /* 0x00008a00000e7ab9 */ /* 0x000fe20000000800 */
[----:B------:R2:W-:Y:S01]  /*35800*/  @P5 STG.E desc[UR16][R14.64], R183 ;  /* 0x000000b70e005986 */ /* 0x0005e2000c101910 */
[----:B------:R-:W-:Y:S01]  /*35810*/  VIADD R9, R9, UR4 ;  /* 0x0000000409097c36 */ /* 0x000fe20008000000 */
[----:B------:R-:W-:Y:S01]  /*35820*/  ISETP.LT.AND P5, PT, R7, UR14, !P0 ;  /* 0x0000000e07007c0c */ /* 0x000fe2000c7a1270 */
[----:B------:R-:W-:Y:S01]  /*35830*/  VIADD R0, R6, 0xea ;  /* 0x000000ea06007836 */ /* 0x000fe20000000000 */
[----:B------:R-:W-:Y:S01]  /*35840*/  ULDC UR6, c[0x0][0x248] ;  /* 0x0000920000067ab9 */ /* 0x000fe20000000800 */
[----:B------:R-:W-:Y:S01]  /*35850*/  ULDC UR18, c[0x0][0x228] ;  /* 0x00008a0000127ab9 */ /* 0x000fe20000000800 */
[C---:B---3--:R-:W-:Y:S01]  /*35860*/  IMAD.WIDE R10, R9.reuse, 0x4, R2 ;  /* 0x00000004090a7825 */ /* 0x048fe200078e0202 */
[----:B------:R3:W-:Y:S01]  /*35870*/  @P6 STG.E desc[UR16][R16.64], R139 ;  /* 0x0000008b10006986 */ /* 0x0007e2000c101910 */
[----:B------:R-:W-:Y:S01]  /*35880*/  ULDC UR8, c[0x0][0x22c] ;  /* 0x00008b0000087ab9 */ /* 0x000fe20000000800 */
[----:B------:R-:W-:Y:S01]  /*35890*/  ISETP.LT.AND P6, PT, R8, UR18, !P0 ;  /* 0x0000001208007c0c */ /* 0x000fe2000c7c1270 */
[C---:B------:R-:W-:Y:S01]  /*358a0*/  VIADD R19, R9.reuse, UR6 ;  /* 0x0000000609137c36 */ /* 0x040fe20008000000 */
[----:B------:R-:W-:Y:S01]  /*358b0*/  ULDC UR10, c[0x0][0x228] ;  /* 0x00008a00000a7ab9 */ /* 0x000fe20000000800 */
[----:B-1----:R-:W-:Y:S01]  /*358c0*/  IMAD.WIDE R12, R9, 0x4, R4 ;  /* 0x00000004090c7825 */ /* 0x002fe200078e0204 */
[----:B------:R-:W-:Y:S01]  /*358d0*/  ISETP.GE.AND P0, PT, R0, UR8, PT ;  /* 0x0000000800007c0c */ /* 0x000fe2000bf06270 */
[----:B------:R-:W-:Y:S01]  /*358e0*/  @P4 STG.E desc[UR16][R10.64], R203 ;  /* 0x000000cb0a004986 */ /* 0x000fe2000c101910 */
[----:B------:R-:W-:Y:S01]  /*358f0*/  IADD3 R0, R6, 0xeb, RZ ;  /* 0x000000eb06007810 */ /* 0x000fe20007ffe0ff */
[----:B--2---:R-:W-:Y:S01]  /*35900*/  IMAD.WIDE R14, R19, 0x4, R2 ;  /* 0x00000004130e7825 */ /* 0x004fe200078e0202 */
[----:B------:R-:W-:Y:S01]  /*35910*/  ULDC UR4, c[0x0][0x22c] ;  /* 0x00008b0000047ab9 */ /* 0x000fe20000000800 */
[----:B------:R1:W-:Y:S01]  /*35920*/  @P2 STG.E desc[UR16][R12.64], R199 ;  /* 0x000000c70c002986 */ /* 0x0003e2000c101910 */
[----:B------:R-:W-:Y:S01]  /*35930*/  ULDC UR12, c[0x0][0x228] ;  /* 0x00008a00000c7ab9 */ /* 0x000fe20000000800 */
[----:B------:R-:W-:Y:S01]  /*35940*/  ISETP.LT.AND P2, PT, R7, UR10, !P3 ;  /* 0x0000000a07007c0c */ /* 0x000fe2000df41270 */
[----:B------:R-:W-:Y:S01]  /*35950*/  ULDC UR14, c[0x0][0x228] ;  /* 0x00008a00000e7ab9 */ /* 0x000fe20000000800 */
[----:B------:R-:W-:Y:S01]  /*35960*/  ISETP.GE.AND P4, PT, R0, UR4, PT ;  /* 0x0000000400007c0c */ /* 0x000fe2000bf86270 */
[----:B------:R-:W-:Y:S01]  /*35970*/  ULDC UR4, c[0x0][0x248] ;  /* 0x0000920000047ab9 */ /* 0x000fe20000000800 */
[----:B------:R-:W-:Y:S01]  /*35980*/  ISETP.LT.AND P3, PT, R8, UR12, !P3 ;  /* 0x0000000c08007c0c */ /* 0x000fe2000df61270 */
[----:B---3--:R-:W-:Y:S01]  /*35990*/  IMAD.WIDE R16, R19, 0x4, R4 ;  /* 0x0000000413107825 */ /* 0x008fe200078e0204 */
[----:B------:R2:W-:Y:S01]  /*359a0*/  @P5 STG.E desc[UR16][R14.64], R192 ;  /* 0x000000c00e005986 */ /* 0x0005e2000c101910 */
[----:B------:R-:W-:Y:S01]  /*359b0*/  ISETP.LT.AND P5, PT, R7, UR14, !P0 ;  /* 0x0000000e07007c0c */ /* 0x000fe2000c7a1270 */
        /* <DEDUP_REMOVED lines=14> */
[----:B------:R-:W-:Y:S01]  /*35aa0*/  IADD3 R0, R6, 0xed, RZ ;  /* 0x000000ed06007810 */ /* 0x000fe20007ffe0ff */
[----:B------:R3:W-:Y:S01]  /*35ab0*/  @P2 STG.E desc[UR16][R10.64], R204 ;  /* 0x000000cc0a002986 */ /* 0x0007e2000c101910 */
[----:B------:R-:W-:Y:S01]  /*35ac0*/  ULDC UR14, c[0x0][0x228] ;  /* 0x00008a00000e7ab9 */ /* 0x000fe20000000800 */
[----:B--2---:R-:W-:Y:S01]  /*35ad0*/  IMAD.WIDE R14, R9, 0x4, R2 ;  /* 0x00000004090e7825 */ /* 0x004fe200078e0202 */
[----:B------:R-:W-:Y:S01]  /*35ae0*/  ISETP.GE.AND P2, PT, R0, UR4, PT ;  /* 0x0000000400007c0c */ /* 0x000fe2000bf46270 */
[----:B------:R2:W-:Y:S01]  /*35af0*/  @P3 STG.E desc[UR16][R12.64], R212 ;  /* 0x000000d40c003986 */ /* 0x0005e2000c101910 */
[----:B------:R-:W-:Y:S01]  /*35b00*/  ISETP.LT.AND P3, PT, R7, UR10, !P4 ;  /* 0x0000000a07007c0c */ /* 0x000fe2000e761270 */
[----:B------:R-:W-:Y:S01]  /*35b10*/  ULDC UR4, c[0x0][0x248] ;  /* 0x0000920000047ab9 */ /* 0x000fe20000000800 */
[----:B------:R-:W-:Y:S01]  /*35b20*/  ISETP.LT.AND P4, PT, R8, UR12, !P4 ;  /* 0x0000000c08007c0c */ /* 0x000fe2000e781270 */
[----:B-1----:R-:W-:Y:S01]  /*35b30*/  IMAD.WIDE R16, R9, 0x4, R4 ;  /* 0x0000000409107825 */ /* 0x002fe200078e0204 */
[----:B------:R1:W-:Y:S01]  /*35b40*/  @P5 STG.E desc[UR16][R14.64], R193 ;  /* 0x000000c10e005986 */ /* 0x0003e2000c101910 */
[----:B------:R-:W-:Y:S01]  /*35b50*/  ISETP.LT.AND P5, PT, R7, UR14, !P0 ;  /* 0x0000000e07007c0c */ /* 0x000fe2000c7a1270 */
[----:B------:R-:W-:Y:S01]  /*35b60*/  ULDC UR6, c[0x0][0x248] ;  /* 0x0000920000067ab9 */ /* 0x000fe20000000800 */
[----:B------:R-:W-:Y:S01]  /*35b70*/  VIADD R9, R9, UR4 ;  /* 0x0000000409097c36 */ /* 0x000fe20008000000 */
[----:B------:R-:W-:Y:S01]  /*35b80*/  ULDC UR18, c[0x0][0x228] ;  /* 0x00008a0000127ab9 */ /* 0x000fe20000000800 */
[----:B------:R-:W-:Y:S01]  /*35b90*/  VIADD R0, R6, 0xee ;  /* 0x000000ee06007836 */ /* 0x000fe20000000000 */
[----:B------:R4:W-:Y:S01]  /*35ba0*/  @P6 STG.E desc[UR16][R16.64], R141 ;  /* 0x0000008d10006986 */ /* 0x0009e2000c101910 */
[----:B------:R-:W-:Y:S01]  /*35bb0*/  ULDC UR8, c[0x0][0x22c] ;  /* 0x00008b0000087ab9 */ /* 0x000fe20000000800 */
[C---:B------:R-:W-:Y:S01]  /*35bc0*/  VIADD R19, R9.reuse, UR6 ;  /* 0x0000000609137c36 */ /* 0x040fe20008000000 */
[----:B------:R-:W-:Y:S01]  /*35bd0*/  ISETP.LT.AND P6, PT, R8, UR18, !P0 ;  /* 0x0000001208007c0c */ /* 0x000fe2000c7c1270 */
[C---:B---3--:R-:W-:Y:S01]  /*35be0*/  IMAD.WIDE R10, R9.reuse, 0x4, R2 ;  /* 0x00000004090a7825 */ /* 0x048fe200078e0202 */
[----:B------:R-:W-:Y:S01]  /*35bf0*/  ISETP.GE.AND P0, PT, R0, UR8, PT ;  /* 0x0000000800007c0c */ /* 0x000fe2000bf06270 */
[----:B------:R-:W-:Y:S01]  /*35c00*/  ULDC UR4, c[0x0][0x22c] ;  /* 0x00008b0000047ab9 */ /* 0x000fe20000000800 */
[----:B------:R-:W-:Y:S01]  /*35c10*/  IADD3 R0, R6, 0xef, RZ ;  /* 0x000000ef06007810 */ /* 0x000fe20007ffe0ff */
[----:B--2---:R-:W-:Y:S01]  /*35c20*/  IMAD.WIDE R12, R9, 0x4, R4 ;  /* 0x00000004090c7825 */ /* 0x004fe200078e0204 */
[----:B------:R-:W-:Y:S01]  /*35c30*/  @P3 STG.E desc[UR16][R10.64], R205 ;  /* 0x000000cd0a003986 */ /* 0x000fe2000c101910 */
[----:B------:R-:W-:Y:S01]  /*35c40*/  ULDC UR10, c[0x0][0x228] ;  /* 0x00008a00000a7ab9 */ /* 0x000fe20000000800 */
[----:B------:R-:W-:Y:S01]  /*35c50*/  ULDC UR12, c[0x0][0x228] ;  /* 0x00008a00000c7ab9 */ /* 0x000fe20000000800 */
[----:B-1----:R-:W-:Y:S01]  /*35c60*/  IMAD.WIDE R14, R19, 0x4, R2 ;  /* 0x00000004130e7825 */ /* 0x002fe200078e0202 */
[----:B------:R-:W-:Y:S01]  /*35c70*/  ISETP.GE.AND P3, PT, R0, UR4, PT ;  /* 0x0000000400007c0c */ /* 0x000fe2000bf66270 */
[----:B------:R1:W-:Y:S01]  /*35c80*/  @P4 STG.E desc[UR16][R12.64], R213 ;  /* 0x000000d50c004986 */ /* 0x0003e2000c101910 */
[----:B------:R-:W-:Y:S01]  /*35c90*/  ULDC UR14, c[0x0][0x228] ;  /* 0x00008a00000e7ab9 */ /* 0x000fe20000000800 */
[----:B------:R-:W-:Y:S01]  /*35ca0*/  ULDC UR4, c[0x0][0x248] ;  /* 0x0000920000047ab9 */ /* 0x000fe20000000800 */
[----:B------:R-:W-:Y:S01]  /*35cb0*/  ISETP.LT.AND P4, PT, R7, UR10, !P2 ;  /* 0x0000000a07007c0c */ /* 0x000fe2000d781270 */
[----:B----4-:R-:W-:Y:S01]  /*35cc0*/  IMAD.WIDE R16, R19, 0x4, R4 ;  /* 0x0000000413107825 */ /* 0x010fe200078e0204 */
[----:B------:R2:W-:Y:S01]  /*35cd0*/  @P5 STG.E desc[UR16][R14.64], R194 ;  /* 0x000000c20e005986 */ /* 0x0005e2000c101910 */
[----:B------:R-:W-:Y:S01]  /*35ce0*/  ISETP.LT.AND P2, PT, R8, UR12, !P2 ;  /* 0x0000000c08007c0c */ /* 0x000fe2000d741270 */
[----:B------:R-:W-:Y:S01]  /*35cf0*/  ULDC UR6, c[0x0][0x248] ;  /* 0x0000920000067ab9 */ /* 0x000fe20000000800 */
[----:B------:R-:W-:Y:S01]  /*35d00*/  ISETP.LT.AND P5, PT, R7, UR14, !P0 ;  /* 0x0000000e07007c0c */ /* 0x000fe2000c7a1270 */
[----:B------:R-:W-:Y:S01]  /*35d10*/  ULDC UR18, c[0x0][0x228] ;  /* 0x00008a0000127ab9 */ /* 0x000fe20000000800 */
[----:B------:R-:W-:Y:S01]  /*35d20*/  ULDC UR8, c[0x0][0x22c] ;  /* 0x00008b0000087ab9 */ /* 0x000fe20000000800 */
[----:B-1----:R-:W-:Y:S01]  /*35d30*/  VIADD R13, R19, UR4 ;  /* 0x00000004130d7c36 */ /* 0x002fe20008000000 */
[----:B------:R1:W-:Y:S01]  /*35d40*/  @P6 STG.E desc[UR16][R16.64], R142 ;  /* 0x0000008e10006986 */ /* 0x0003e2000c101910 */
        /* <DEDUP_REMOVED lines=10> */
[----:B------:R-:W-:-:S02]  /*35df0*/  ULDC UR12, c[0x0][0x228] ;  /* 0x00008a00000c7ab9 */ /* 0x000fc40000000800 */
[C---:B--2---:R-:W-:Y:S01]  /*35e00*/  IMAD.WIDE R14, R9.reuse, 0x4, R2 ;  /* 0x00000004090e7825 */ /* 0x044fe200078e0202 */
[----:B------:R2:W-:Y:S01]  /*35e10*/  @P4 STG.E desc[UR16][R10.64], R206 ;  /* 0x000000ce0a004986 */ /* 0x0005e2000c101910 */
[----:B------:R-:W-:Y:S02]  /*35e20*/  ULDC UR8, c[0x0][0x228] ;  /* 0x00008a0000087ab9 */ /* 0x000fe40000000800 */
[----:B-1----:R-:W-:Y:S01]  /*35e30*/  IMAD.WIDE R16, R9, 0x4, R4 ;  /* 0x0000000409107825 */ /* 0x002fe200078e0204 */
[----:B------:R1:W-:Y:S01]  /*35e40*/  @P2 STG.E desc[UR16][R12.64], R214 ;  /* 0x000000d60c002986 */ /* 0x0003e2000c101910 */
[----:B------:R-:W-:Y:S01]  /*35e50*/  ISETP.GE.AND P4, PT, R0, UR4, PT ;  /* 0x0000000400007c0c */ /* 0x000fe2000bf86270 */
[----:B------:R-:W-:Y:S02]  /*35e60*/  ULDC UR4, c[0x0][0x248] ;  /* 0x0000920000047ab9 */ /* 0x000fe40000000800 */
[----:B------:R-:W-:Y:S01]  /*35e70*/  @P5 STG.E desc[UR16][R14.64], R195 ;  /* 0x000000c30e005986 */ /* 0x000fe2000c101910 */
[----:B------:R-:W-:Y:S01]  /*35e80*/  ISETP.LT.AND P5, PT, R7, UR6, !P3 ;  /* 0x0000000607007c0c */ /* 0x000fe2000dfa1270 */
[----:B------:R-:W-:Y:S01]  /*35e90*/  VIADD R9, R9, UR4 ;  /* 0x0000000409097c36 */ /* 0x000fe20008000000 */
[----:B------:R-:W-:Y:S01]  /*35ea0*/  ISETP.LT.AND P3, PT, R8, UR8, !P3 ;  /* 0x0000000808007c0c */ /* 0x000fe2000df61270 */
[----:B------:R3:W-:Y:S01]  /*35eb0*/  @P6 STG.E desc[UR16][R16.64], R143 ;  /* 0x0000008f10006986 */ /* 0x0007e2000c101910 */
[----:B------:R-:W-:Y:S01]  /*35ec0*/  ISETP.LT.AND P6, PT, R7, UR10, !P0 ;  /* 0x0000000a07007c0c */ /* 0x000fe2000c7c1270 */
[----:B------:R-:W-:Y:S01]  /*35ed0*/  VIADD R0, R6, 0xf2 ;  /* 0x000000f206007836 */ /* 0x000fe20000000000 */
[----:B------:R-:W-:Y:S01]  /*35ee0*/  ULDC UR4, c[0x0][0x248] ;  /* 0x0000920000047ab9 */ /* 0x000fe20000000800 */
[----:B--2---:R-:W-:Y:S01]  /*35ef0*/  IMAD.WIDE R10, R9, 0x4, R2 ;  /* 0x00000004090a7825 */ /* 0x004fe200078e0202 */
[----:B------:R-:W-:Y:S01]  /*35f00*/  ULDC UR6, c[0x0][0x22c] ;  /* 0x00008b0000067ab9 */ /* 0x000fe20000000800 */
[----:B------:R-:W-:-:S02]  /*35f10*/  ULDC UR8, c[0x0][0x228] ;  /* 0x00008a0000087ab9 */ /* 0x000fc40000000800 */
[C---:B-1----:R-:W-:Y:S01]  /*35f20*/  IMAD.WIDE R12, R9.reuse, 0x4, R4 ;  /* 0x00000004090c7825 */ /* 0x042fe200078e0204 */
[----:B------:R-:W-:Y:S01]  /*35f30*/  ISETP.GE.AND P2, PT, R0, UR6, PT ;  /* 0x0000000600007c0c */ /* 0x000fe2000bf46270 */
[----:B------:R-:W-:Y:S01]  /*35f40*/  ULDC UR6, c[0x0][0x228] ;  /* 0x00008a0000067ab9 */ /* 0x000fe20000000800 */
[----:B------:R-:W-:Y:S01]  /*35f50*/  ULDC UR10, c[0x0][0x228] ;  /* 0x00008a00000a7ab9 */ /* 0x000fe20000000800 */
[----:B---3--:R-:W-:Y:S01]  /*35f60*/  VIADD R17, R9, UR4 ;  /* 0x0000000409117c36 */ /* 0x008fe20008000000 */
[----:B------:R-:W-:Y:S01]  /*35f70*/  IADD3 R0, R6, 0xf3, RZ ;  /* 0x000000f306007810 */ /* 0x000fe20007ffe0ff */
[----:B------:R1:W-:Y:S01]  /*35f80*/  @P5 STG.E desc[UR16][R10.64], R207 ;  /* 0x000000cf0a005986 */ /* 0x0003e2000c101910 */
[----:B------:R-:W-:Y:S01]  /*35f90*/  ULDC UR4, c[0x0][0x22c] ;  /* 0x00008b0000047ab9 */ /* 0x000fe20000000800 */
[----:B------:R-:W-:Y:S01]  /*35fa0*/  IMAD.WIDE R14, R17, 0x4, R2 ;  /* 0x00000004110e7825 */ /* 0x000fe200078e0202 */
[----:B------:R-:W-:Y:S01]  /*35fb0*/  ISETP.LT.AND P0, PT, R8, UR6, !P0 ;  /* 0x0000000608007c0c */ /* 0x000fe2000c701270 */
[----:B------:R2:W-:Y:S01]  /*35fc0*/  @P3 STG.E desc[UR16][R12.64], R215 ;  /* 0x000000d70c003986 */ /* 0x0005e2000c101910 */
[----:B------:R-:W-:Y:S01]  /*35fd0*/  ISETP.LT.AND P3, PT, R7, UR8, !P4 ;  /* 0x0000000807007c0c */ /* 0x000fe2000e761270 */
[----:B------:R-:W-:Y:S01]  /*35fe0*/  ULDC UR6, c[0x0][0x228] ;  /* 0x00008a0000067ab9 */ /* 0x000fe20000000800 */
[----:B------:R-:W-:Y:S01]  /*35ff0*/  ISETP.GE.AND P5, PT, R0, UR4, PT ;  /* 0x0000000400007c0c */ /* 0x000fe2000bfa6270 */
[----:B------:R-:W-:Y:S01]  /*36000*/  ULDC UR4, c[0x0][0x248] ;  /* 0x0000920000047ab9 */ /* 0x000fe20000000800 */
[----:B------:R-:W-:Y:S01]  /*36010*/  ISETP.LT.AND P4, PT, R8, UR10, !P4 ;  /* 0x0000000a08007c0c */ /* 0x000fe2000e781270 */
[----:B------:R3:W-:Y:S01]  /*36020*/  @P6 STG.E desc[UR16][R14.64], R216 ;  /* 0x000000d80e006986 */ /* 0x0007e2000c101910 */
[----:B------:R-:W-:Y:S01]  /*36030*/  VIADD R9, R17, UR4 ;  /* 0x0000000411097c36 */ /* 0x000fe20008000000 */
[----:B------:R-:W-:Y:S01]  /*36040*/  ISETP.LT.AND P6, PT, R7, UR12, !P2 ;  /* 0x0000000c07007c0c */ /* 0x000fe2000d7c1270 */
[----:B------:R-:W-:Y:S01]  /*36050*/  ULDC UR4, c[0x0][0x248] ;  /* 0x0000920000047ab9 */ /* 0x000fe20000000800 */
[----:B-1----:R-:W-:Y:S01]  /*36060*/  IMAD.WIDE R10, R17, 0x4, R4 ;  /* 0x00000004110a7825 */ /* 0x002fe200078e0204 */
[----:B------:R-:W-:Y:S01]  /*36070*/  ULDC UR8, c[0x0][0x228] ;  /* 0x00008a0000087ab9 */ /* 0x000fe20000000800 */
[----:B------:R-:W-:Y:S01]  /*36080*/  ULDC UR10, c[0x0][0x228] ;  /* 0x00008a00000a7ab9 */ /* 0x000fe20000000800 */
[----:B------:R-:W-:Y:S01]  /*36090*/  ULDC UR12, c[0x0][0x228] ;  /* 0x00008a00000c7ab9 */ /* 0x000fe20000000800 */
[C---:B------:R-:W-:Y:S01]  /*360a0*/  VIADD R19, R9.reuse, UR4 ;  /* 0x0000000409137c36 */ /* 0x040fe20008000000 */
[----:B------:R-:W-:Y:S01]  /*360b0*/  ULDC UR4, c[0x0][0x22c] ;  /* 0x00008b0000047ab9 */ /* 0x000fe20000000800 */
[----:B--2---:R-:W-:Y:S01]  /*360c0*/  IMAD.WIDE R12, R9, 0x4, R2 ;  /* 0x00000004090c7825 */ /* 0x004fe200078e0202 */
[----:B------:R1:W-:Y:S03]  /*360d0*/  @P0 STG.E desc[UR16][R10.64], R220 ;  /* 0x000000dc0a000986 */ /* 0x0003e6000c101910 */
[----:B------:R-:W-:-:S02]  /*360e0*/  VIADD R0, R6, 0xf4 ;  /* 0x000000f406007836 */ /* 0x000fc40000000000 */
[----:B---3--:R-:W-:Y:S01]  /*360f0*/  IMAD.WIDE R14, R9, 0x4, R4 ;  /* 0x00000004090e7825 */ /* 0x008fe200078e0204 */
[----:B------:R-:W-:Y:S01]  /*36100*/  ISETP.LT.AND P2, PT, R8, UR6, !P2 ;  /* 0x0000000608007c0c */ /* 0x000fe2000d741270 */
[----:B------:R-:W-:Y:S02]  /*36110*/  @P3 STG.E desc[UR16][R12.64], R144 ;  /* 0x000000900c003986 */ /* 0x000fe4000c101910 */
[----:B------:R-:W-:Y:S01]  /*36120*/  IMAD.WIDE R16, R19, 0x4, R2 ;  /* 0x0000000413107825 */ /* 0x000fe200078e0202 */
[----:B------:R-:W-:Y:S01]  /*36130*/  ISETP.GE.AND P0, PT, R0, UR4, PT ;  /* 0x0000000400007c0c */ /* 0x000fe2000bf06270 */
[----:B------:R2:W-:Y:S01]  /*36140*/  @P4 STG.E desc[UR16][R14.64], R208 ;  /* 0x000000d00e004986 */ /* 0x0005e2000c101910 */
[----:B------:R-:W-:Y:S01]  /*36150*/  ISETP.LT.AND P4, PT, R7, UR8, !P5 ;  /* 0x0000000807007c0c */ /* 0x000fe2000ef81270 */
[----:B------:R-:W-:Y:S01]  /*36160*/  ULDC UR4, c[0x0][0x248] ;  /* 0x0000920000047ab9 */ /* 0x000fe20000000800 */
[----:B------:R-:W-:Y:S01]  /*36170*/  IADD3 R0, R6, 0xf6, RZ ;  /* 0x000000f606007810 */ /* 0x000fe20007ffe0ff */
[----:B------:R3:W-:Y:S01]  /*36180*/  @P6 STG.E desc[UR16][R16.64], R217 ;  /* 0x000000d910006986 */ /* 0x0007e2000c101910 */
[----:B------:R-:W-:Y:S01]  /*36190*/  ISETP.LT.AND P5, PT, R8, UR10, !P5 ;  /* 0x0000000a08007c0c */ /* 0x000fe2000efa1270 */
[----:B-1----:R-:W-:Y:S01]  /*361a0*/  IMAD.WIDE R10, R19, 0x4, R4 ;  /* 0x00000004130a7825 */ /* 0x002fe200078e0204 */
[----:B------:R-:W-:Y:S01]  /*361b0*/  ISETP.LT.AND P6, PT, R7, UR12, !P0 ;  /* 0x0000000c07007c0c */ /* 0x000fe2000c7c1270 */
[----:B------:R-:W-:Y:S01]  /*361c0*/  ULDC UR6, c[0x0][0x228] ;  /* 0x00008a0000067ab9 */ /* 0x000fe20000000800 */
[----:B------:R-:W-:Y:S01]  /*361d0*/  ISETP.GE.AND P3, PT, R0, UR25, PT ;  /* 0x0000001900007c0c */ /* 0x000fe2000bf66270 */
[----:B------:R-:W-:Y:S01]  /*361e0*/  ULDC UR8, c[0x0][0x228] ;  /* 0x00008a0000087ab9 */ /* 0x000fe20000000800 */
[----:B--2---:R-:W-:Y:S01]  /*361f0*/  VIADD R15, R19, UR4 ;  /* 0x00000004130f7c36 */ /* 0x004fe20008000000 */
[----:B------:R-:W-:Y:S01]  /*36200*/  ULDC UR4, c[0x0][0x248] ;  /* 0x0000920000047ab9 */ /* 0x000fe20000000800 */
[----:B------:R-:W-:Y:S01]  /*36210*/  VIADD R0, R6, 0xf5 ;  /* 0x000000f506007836 */ /* 0x000fe20000000000 */
[----:B------:R1:W-:Y:S01]  /*36220*/  @P2 STG.E desc[UR16][R10.64], R221 ;  /* 0x000000dd0a002986 */ /* 0x0003e2000c101910 */
[C---:B------:R-:W-:Y:S01]  /*36230*/  VIADD R9, R15.reuse, UR4 ;  /* 0x000000040f097c36 */ /* 0x040fe20008000000 */
[----:B------:R-:W-:Y:S01]  /*36240*/  ISETP.LT.AND P0, PT, R8, UR6, !P0 ;  /* 0x0000000608007c0c */ /* 0x000fe2000c701270 */
[C---:B------:R-:W-:Y:S01]  /*36250*/  IMAD.WIDE R12, R15.reuse, 0x4, R2 ;  /* 0x000000040f0c7825 */ /* 0x040fe200078e0202 */
[----:B------:R-:W-:Y:S01]  /*36260*/  ISETP.GE.AND P2, PT, R0, UR23, PT ;  /* 0x0000001700007c0c */ /* 0x000fe2000bf46270 */
[----:B------:R-:W-:Y:S01]  /*36270*/  ULDC UR10, c[0x0][0x228] ;  /* 0x00008a00000a7ab9 */ /* 0x000fe20000000800 */
[----:B------:R-:W-:Y:S01]  /*36280*/  ULDC UR12, c[0x0][0x228] ;  /* 0x00008a00000c7ab9 */ /* 0x000fe20000000800 */
[----:B------:R-:W-:Y:S01]  /*36290*/  IMAD.WIDE R14, R15, 0x4, R4 ;  /* 0x000000040f0e7825 */ /* 0x000fe200078e0204 */
[----:B------:R-:W-:Y:S01]  /*362a0*/  @P4 STG.E desc[UR16][R12.64], R145 ;  /* 0x000000910c004986 */ /* 0x000fe2000c101910 */
[----:B------:R-:W-:-:S02]  /*362b0*/  ULDC UR4, c[0x0][0x248] ;  /* 0x0000920000047ab9 */ /* 0x000fc40000000800 */
[----:B---3--:R-:W-:Y:S01]  /*362c0*/  IMAD.WIDE R16, R9, 0x4, R2 ;  /* 0x0000000409107825 */ /* 0x008fe200078e0202 */
[----:B------:R2:W-:Y:S01]  /*362d0*/  @P5 STG.E desc[UR16][R14.64], R209 ;  /* 0x000000d10e005986 */ /* 0x0005e2000c101910 */
[----:B------:R-:W-:Y:S01]  /*362e0*/  IADD3 R0, R6, 0xf8, RZ ;  /* 0x000000f806007810 */ /* 0x000fe20007ffe0ff */
[----:B------:R-:W-:Y:S01]  /*362f0*/  ULDC UR6, c[0x0][0x228] ;  /* 0x00008a0000067ab9 */ /* 0x000fe20000000800 */
[----:B------:R-:W-:Y:S01]  /*36300*/  ISETP.LT.AND P5, PT, R7, UR8, !P2 ;  /* 0x0000000807007c0c */ /* 0x000fe2000d7a1270 */
[----:B------:R3:W-:Y:S01]  /*36310*/  @P6 STG.E desc[UR16][R16.64], R218 ;  /* 0x000000da10006986 */ /* 0x0007e2000c101910 */
[----:B------:R-:W-:Y:S01]  /*36320*/  ISETP.LT.AND P4, PT, R8, UR10, !P2 ;  /* 0x0000000a08007c0c */ /* 0x000fe2000d781270 */
[----:B-1----:R-:W-:Y:S01]  /*36330*/  IMAD.WIDE R10, R9, 0x4, R4 ;  /* 0x00000004090a7825 */ /* 0x002fe200078e0204 */
[----:B------:R-:W-:Y:S01]  /*36340*/  ISETP.LT.AND P6, PT, R7, UR12, !P3 ;  /* 0x0000000c07007c0c */ /* 0x000fe2000dfc1270 */
[----:B------:R-:W-:Y:S01]  /*36350*/  ULDC UR8, c[0x0][0x228] ;  /* 0x00008a0000087ab9 */ /* 0x000fe20000000800 */
[----:B------:R-:W-:Y:S01]  /*36360*/  ISETP.GE.AND P2, PT, R0, UR21, PT ;  /* 0x0000001500007c0c */ /* 0x000fe2000bf46270 */
        /* <DEDUP_REMOVED lines=27> */
[----:B------:R-:W-:Y:S01]  /*36520*/  ULDC UR10, c[0x0][0x228] ;  /* 0x00008a00000a7ab9 */ /* 0x000fe20000000800 */
[C---:B------:R-:W-:Y:S01]  /*36530*/  VIADD R9, R15.reuse, UR4 ;  /* 0x000000040f097c36 */ /* 0x040fe20008000000 */
[----:B------:R1:W-:Y:S01]  /*36540*/  @P3 STG.E desc[UR16][R10.64], R223 ;  /* 0x000000df0a003986 */ /* 0x0003e2000c101910 */
[C---:B------:R-:W-:Y:S01]  /*36550*/  IMAD.WIDE R12, R15.reuse, 0x4, R2 ;  /* 0x000000040f0c7825 */ /* 0x040fe200078e0202 */
[----:B------:R-:W-:Y:S01]  /*36560*/  ISETP.GE.AND P3, PT, R0, UR13, PT ;  /* 0x0000000d00007c0c */ /* 0x000fe2000bf66270 */
[----:B------:R-:W-:Y:S01]  /*36570*/  ULDC UR4, c[0x0][0x248] ;  /* 0x0000920000047ab9 */ /* 0x000fe20000000800 */
[----:B------:R-:W-:Y:S01]  /*36580*/  ISETP.LT.AND P2, PT, R8, UR6, !P2 ;  /* 0x0000000608007c0c */ /* 0x000fe2000d741270 */
[----:B------:R-:W-:Y:S01]  /*36590*/  IMAD.WIDE R14, R15, 0x4, R4 ;  /* 0x000000040f0e7825 */ /* 0x000fe200078e0204 */
[----:B------:R2:W-:Y:S03]  /*365a0*/  @P5 STG.E desc[UR16][R12.64], R147 ;  /* 0x000000930c005986 */ /* 0x0005e6000c101910 */
[----:B---3--:R-:W-:Y:S01]  /*365b0*/  IMAD.WIDE R16, R9, 0x4, R2 ;  /* 0x0000000409107825 */ /* 0x008fe200078e0202 */
[----:B------:R3:W-:Y:S01]  /*365c0*/  @P4 STG.E desc[UR16][R14.64], R211 ;  /* 0x000000d30e004986 */ /* 0x0007e2000c101910 */
[----:B------:R-:W-:-:S02]  /*365d0*/  IADD3 R0, R6, 0xfc, RZ ;  /* 0x000000fc06007810 */ /* 0x000fc40007ffe0ff */
[----:B------:R-:W-:Y:S01]  /*365e0*/  ISETP.LT.AND P5, PT, R7, UR8, !P3 ;  /* 0x0000000807007c0c */ /* 0x000fe2000dfa1270 */
[----:B------:R4:W-:Y:S01]  /*365f0*/  @P6 STG.E desc[UR16][R16.64], R228 ;  /* 0x000000e410006986 */ /* 0x0009e2000c101910 */
[----:B------:R-:W-:Y:S01]  /*36600*/  ISETP.LT.AND P4, PT, R8, UR10, !P3 ;  /* 0x0000000a08007c0c */ /* 0x000fe2000df81270 */
[----:B------:R-:W-:Y:S01]  /*36610*/  VIADD R19, R9, UR4 ;  /* 0x0000000409137c36 */ /* 0x000fe20008000000 */
[----:B------:R-:W-:Y:S01]  /*36620*/  ISETP.LT.AND P6, PT, R7, UR10, !P0 ;  /* 0x0000000a07007c0c */ /* 0x000fe2000c7c1270 */
[----:B------:R-:W-:Y:S01]  /*36630*/  ULDC UR4, c[0x0][0x248] ;  /* 0x0000920000047ab9 */ /* 0x000fe20000000800 */
[----:B------:R-:W-:Y:S01]  /*36640*/  ISETP.GE.AND P3, PT, R0, UR5, PT ;  /* 0x0000000500007c0c */ /* 0x000fe2000bf66270 */
[----:B-1----:R-:W-:-:S04]  /*36650*/  IMAD.WIDE R10, R9, 0x4, R4 ;  /* 0x00000004090a7825 */ /* 0x002fc800078e0204 */
[----:B--2---:R-:W-:-:S04]  /*36660*/  IMAD.WIDE R12, R19, 0x4, R2 ;  /* 0x00000004130c7825 */ /* 0x004fc800078e0202 */
[----:B------:R-:W-:Y:S02]  /*36670*/  VIADD R0, R6, 0xfb ;  /* 0x000000fb06007836 */ /* 0x000fe40000000000 */
[C---:B------:R-:W-:Y:S01]  /*36680*/  VIADD R21, R19.reuse, UR4 ;  /* 0x0000000413157c36 */ /* 0x040fe20008000000 */
[----:B------:R1:W-:Y:S01]  /*36690*/  @P2 STG.E desc[UR16][R10.64], R236 ;  /* 0x000000ec0a002986 */ /* 0x0003e2000c101910 */
[----:B---3--:R-:W-:Y:S01]  /*366a0*/  IMAD.WIDE R14, R19, 0x4, R4 ;  /* 0x00000004130e7825 */ /* 0x008fe200078e0204 */
[----:B------:R-:W-:Y:S01]  /*366b0*/  ISETP.GE.AND P2, PT, R0, UR11, PT ;  /* 0x0000000b00007c0c */ /* 0x000fe2000bf46270 */
[----:B------:R-:W-:Y:S01]  /*366c0*/  ULDC UR4, c[0x0][0x248] ;  /* 0x0000920000047ab9 */ /* 0x000fe20000000800 */
[----:B------:R-:W-:Y:S01]  /*366d0*/  ISETP.LT.AND P0, PT, R8, UR10, !P0 ;  /* 0x0000000a08007c0c */ /* 0x000fe2000c701270 */
[----:B----4-:R-:W-:Y:S01]  /*366e0*/  IMAD.WIDE R16, R21, 0x4, R2 ;  /* 0x0000000415107825 */ /* 0x010fe200078e0202 */
[----:B------:R2:W-:Y:S01]  /*366f0*/  @P5 STG.E desc[UR16][R12.64], R148 ;  /* 0x000000940c005986 */ /* 0x0005e2000c101910 */
[----:B------:R-:W-:Y:S01]  /*36700*/  ISETP.LT.AND P5, PT, R7, UR10, !P2 ;  /* 0x0000000a07007c0c */ /* 0x000fe2000d7a1270 */
[----:B------:R-:W-:-:S02]  /*36710*/  ULDC UR5, c[0x0][0x248] ;  /* 0x0000920000057ab9 */ /* 0x000fc40000000800 */
[----:B------:R3:W-:Y:S01]  /*36720*/  @P4 STG.E desc[UR16][R14.64], R248 ;  /* 0x000000f80e004986 */ /* 0x0007e2000c101910 */
[----:B------:R-:W-:Y:S01]  /*36730*/  ISETP.LT.AND P4, PT, R8, UR10, !P2 ;  /* 0x0000000a08007c0c */ /* 0x000fe2000d781270 */
[----:B------:R-:W-:Y:S01]  /*36740*/  VIADD R9, R21, UR4 ;  /* 0x0000000415097c36 */ /* 0x000fe20008000000 */
[----:B------:R-:W-:Y:S01]  /*36750*/  ULDC UR4, c[0x0][0x248] ;  /* 0x0000920000047ab9 */ /* 0x000fe20000000800 */
[----:B------:R4:W-:Y:S01]  /*36760*/  @P6 STG.E desc[UR16][R16.64], R229 ;  /* 0x000000e510006986 */ /* 0x0009e2000c101910 */
[----:B------:R-:W-:Y:S01]  /*36770*/  ISETP.LT.AND P6, PT, R7, UR10, !P3 ;  /* 0x0000000a07007c0c */ /* 0x000fe2000dfc1270 */
[----:B------:R-:W-:Y:S01]  /*36780*/  VIADD R19, R9, UR4 ;  /* 0x0000000409137c36 */ /* 0x000fe20008000000 */
[----:B------:R-:W-:Y:S01]  /*36790*/  IADD3 R0, R6, 0xfe, RZ ;  /* 0x000000fe06007810 */ /* 0x000fe20007ffe0ff */
[----:B-1----:R-:W-:Y:S01]  /*367a0*/  IMAD.WIDE R10, R21, 0x4, R4 ;  /* 0x00000004150a7825 */ /* 0x002fe200078e0204 */
[----:B------:R-:W-:-:S03]  /*367b0*/  ULDC UR4, c[0x0][0x248] ;  /* 0x0000920000047ab9 */ /* 0x000fc60000000800 */
[----:B------:R-:W-:Y:S02]  /*367c0*/  VIADD R6, R6, 0xfd ;  /* 0x000000fd06067836 */ /* 0x000fe40000000000 */
[C---:B--2---:R-:W-:Y:S01]  /*367d0*/  IMAD.WIDE R12, R9.reuse, 0x4, R2 ;  /* 0x00000004090c7825 */ /* 0x044fe200078e0202 */
[----:B------:R-:W-:Y:S03]  /*367e0*/  @P0 STG.E desc[UR16][R10.64], R237 ;  /* 0x000000ed0a000986 */ /* 0x000fe6000c101910 */
[----:B---3--:R-:W-:Y:S01]  /*367f0*/  IMAD.WIDE R14, R9, 0x4, R4 ;  /* 0x00000004090e7825 */ /* 0x008fe200078e0204 */
[----:B------:R-:W-:-:S03]  /*36800*/  ISETP.GE.AND P0, PT, R6, UR7, PT ;  /* 0x0000000706007c0c */ /* 0x000fc6000bf06270 */
[C---:B----4-:R-:W-:Y:S01]  /*36810*/  IMAD.WIDE R16, R19.reuse, 0x4, R2 ;  /* 0x0000000413107825 */ /* 0x050fe200078e0202 */
[----:B------:R-:W-:Y:S01]  /*36820*/  @P5 STG.E desc[UR16][R12.64], R149 ;  /* 0x000000950c005986 */ /* 0x000fe2000c101910 */
[----:B------:R-:W-:Y:S02]  /*36830*/  ISETP.GE.AND P2, PT, R0, UR9, PT ;  /* 0x0000000900007c0c */ /* 0x000fe4000bf46270 */
[----:B------:R-:W-:Y:S01]  /*36840*/  ISETP.LT.AND P3, PT, R8, UR10, !P3 ;  /* 0x0000000a08007c0c */ /* 0x000fe2000df61270 */
[----:B------:R1:W-:Y:S01]  /*36850*/  @P4 STG.E desc[UR16][R14.64], R249 ;  /* 0x000000f90e004986 */ /* 0x0003e2000c101910 */
[----:B------:R-:W-:Y:S01]  /*36860*/  IADD3 R21, R19, UR4, RZ ;  /* 0x0000000413157c10 */ /* 0x000fe2000fffe0ff */
[----:B------:R-:W-:Y:S02]  /*36870*/  ULDC UR4, c[0x0][0x248] ;  /* 0x0000920000047ab9 */ /* 0x000fe40000000800 */
[----:B------:R2:W-:Y:S01]  /*36880*/  @P6 STG.E desc[UR16][R16.64], R230 ;  /* 0x000000e610006986 */ /* 0x0005e2000c101910 */
[----:B------:R-:W-:-:S02]  /*36890*/  ISETP.LT.AND P6, PT, R7, UR10, !P0 ;  /* 0x0000000a07007c0c */ /* 0x000fc4000c7c1270 */
[C---:B------:R-:W-:Y:S02]  /*368a0*/  ISETP.LT.AND P0, PT, R8.reuse, UR10, !P0 ;  /* 0x0000000a08007c0c */ /* 0x040fe4000c701270 */
[----:B------:R-:W-:Y:S02]  /*368b0*/  ISETP.LT.AND P5, PT, R7, UR10, !P2 ;  /* 0x0000000a07007c0c */ /* 0x000fe4000d7a1270 */
[C---:B------:R-:W-:Y:S01]  /*368c0*/  ISETP.LT.AND P2, PT, R8.reuse, UR10, !P2 ;  /* 0x0000000a08007c0c */ /* 0x040fe2000d741270 */
[----:B-1----:R-:W-:Y:S01]  /*368d0*/  VIADD R15, R21, UR5 ;  /* 0x00000005150f7c36 */ /* 0x002fe20008000000 */
[----:B------:R-:W-:Y:S01]  /*368e0*/  ISETP.LT.AND P4, PT, R7, UR10, !P1 ;  /* 0x0000000a07007c0c */ /* 0x000fe2000cf81270 */
[----:B------:R-:W-:Y:S01]  /*368f0*/  IMAD.WIDE R6, R19, 0x4, R4 ;  /* 0x0000000413067825 */ /* 0x000fe200078e0204 */
[----:B------:R-:W-:-:S03]  /*36900*/  ISETP.LT.AND P1, PT, R8, UR10, !P1 ;  /* 0x0000000a08007c0c */ /* 0x000fc6000cf21270 */
[C---:B------:R-:W-:Y:S01]  /*36910*/  IMAD.WIDE R8, R21.reuse, 0x4, R2 ;  /* 0x0000000415087825 */ /* 0x040fe200078e0202 */
[----:B------:R1:W-:Y:S03]  /*36920*/  @P3 STG.E desc[UR16][R6.64], R238 ;  /* 0x000000ee06003986 */ /* 0x0003e6000c101910 */
[----:B------:R-:W-:Y:S01]  /*36930*/  IMAD.WIDE R10, R21, 0x4, R4 ;  /* 0x00000004150a7825 */ /* 0x000fe200078e0204 */
[----:B------:R1:W-:Y:S03]  /*36940*/  @P6 STG.E desc[UR16][R8.64], R150 ;  /* 0x0000009608006986 */ /* 0x0003e6000c101910 */
[C---:B--2---:R-:W-:Y:S02]  /*36950*/  VIADD R17, R15.reuse, UR4 ;  /* 0x000000040f117c36 */ /* 0x044fe40008000000 */
[C---:B------:R-:W-:Y:S01]  /*36960*/  IMAD.WIDE R12, R15.reuse, 0x4, R2 ;  /* 0x000000040f0c7825 */ /* 0x040fe200078e0202 */
[----:B------:R1:W-:Y:S03]  /*36970*/  @P0 STG.E desc[UR16][R10.64], R250 ;  /* 0x000000fa0a000986 */ /* 0x0003e6000c101910 */
[----:B------:R-:W-:Y:S01]  /*36980*/  IMAD.WIDE R14, R15, 0x4, R4 ;  /* 0x000000040f0e7825 */ /* 0x000fe200078e0204 */
[----:B------:R1:W-:Y:S04]  /*36990*/  @P5 STG.E desc[UR16][R12.64], R231 ;  /* 0x000000e70c005986 */ /* 0x0003e8000c101910 */
[----:B------:R1:W-:Y:S01]  /*369a0*/  @P2 STG.E desc[UR16][R14.64], R239 ;  /* 0x000000ef0e002986 */ /* 0x0003e2000c101910 */
[----:B------:R-:W-:-:S04]  /*369b0*/  IMAD.WIDE R2, R17, 0x4, R2 ;  /* 0x0000000411027825 */ /* 0x000fc800078e0202 */
[----:B------:R-:W-:Y:S01]  /*369c0*/  IMAD.WIDE R4, R17, 0x4, R4 ;  /* 0x0000000411047825 */ /* 0x000fe200078e0204 */
[----:B------:R1:W-:Y:S01]  /*369d0*/  @P4 STG.E desc[UR16][R2.64], R151 ;  /* 0x0000009702004986 */ /* 0x0003e2000c101910 */
[----:B------:R-:W-:Y:S05]  /*369e0*/  @!P1 EXIT ;  /* 0x000000000000994d */ /* 0x000fea0003800000 */
[----:B------:R-:W-:Y:S01]  /*369f0*/  STG.E desc[UR16][R4.64], R251 ;  /* 0x000000fb04007986 */ /* 0x000fe2000c101910 */
[----:B------:R-:W-:Y:S05]  /*36a00*/  EXIT ;  /* 0x000000000000794d */ /* 0x000fea0003800000 */
.L_x_2:
[----:B------:R-:W-:-:S00]  /*36a10*/  BRA `(.L_x_2) ;  /* 0xfffffffc00fc7947 */ /* 0x000fc0000383ffff */
[----:B------:R-:W-:-:S00]  /*36a20*/  NOP ;  /* 0x0000000000007918 */ /* 0x000fc00000000000 */
        /* <DEDUP_REMOVED lines=13> */
.L_x_3:


//--------------------- .nv.shared.matmul_kernel  --------------------------
	.section	.nv.shared.matmul_kernel,"aw",@nobits
	.sectionflags	@""
	.align	16
	.zero		1024


//--------------------- .nv.shared.reserved.0     --------------------------
	.section	.nv.shared.reserved.0,"aw",@nobits
	.weak		__nv_reservedSMEM_offset_0_alias
	.size		__nv_reservedSMEM_offset_0_alias, 0, 0
	.other		__nv_reservedSMEM_offset_0_alias,@"STO_CUDA_RESERVED_SHARED STV_DEFAULT"
__nv_reservedSMEM_offset_0_alias:
	.zero		0


//--------------------- .nv.constant0.matmul_kernel --------------------------
	.section	.nv.constant0.matmul_kernel,"a",@progbits
	.sectionflags	@""
	.align	4
.nv.constant0.matmul_kernel:
	.zero		608


//--------------------- SYMBOLS --------------------------

	.type		.nv.reservedSmem.offset0,@object
	.size		.nv.reservedSmem.offset0,0x4
